//
// Generated by NVIDIA NVVM Compiler
//
// Compiler Build ID: CL-36424714
// Cuda compilation tools, release 13.0, V13.0.88
// Based on NVVM 20.0.0
//

.version 9.0
.target sm_100
.address_size 64

	// .globl	_Z6kernel5PointS_PKb
.global .align 4 .b8 precalc_xorwow_matrix[102400];
.global .align 4 .b8 precalc_xorwow_offset_matrix[102400];
.global .align 4 .b8 mrg32k3aM1[2304];
.global .align 4 .b8 mrg32k3aM2[2304];
.global .align 4 .b8 mrg32k3aM1SubSeq[2016];
.global .align 4 .b8 mrg32k3aM2SubSeq[2016];
.global .align 4 .b8 mrg32k3aM1Seq[2304];
.global .align 4 .b8 mrg32k3aM2Seq[2304];
.const .align 8 .b8 __cr_lgamma_table[72];
.global .attribute(.managed) .align 4 .b8 planes[64];
.global .attribute(.managed) .align 4 .b8 shared_grid[4096];
// _ZZN3cub18CUB_300001_SM_10006detail6reduce28DeviceReduceSingleTileKernelINS2_10policy_hubIjjN4cuda3std3__44plusIvEEE10Policy1000EN6thrust24THRUST_300001_SM_1000_NS6detail15normal_iteratorINSD_10device_ptrIjEEEEPijS9_ijNS7_10__identityEEEvT0_T1_T2_T3_T4_T6_E12temp_storage has been demoted
// _ZZN3cub18CUB_300001_SM_10006detail6reduce18DeviceReduceKernelINS2_10policy_hubIjjN4cuda3std3__44plusIvEEE10Policy1000EN6thrust24THRUST_300001_SM_1000_NS6detail15normal_iteratorINSD_10device_ptrIjEEEEjS9_jNS7_10__identityEEEvT0_PT3_T1_NS0_13GridEvenShareISN_EET2_T4_E12temp_storage has been demoted
// _ZZN3cub18CUB_300001_SM_10006detail6reduce28DeviceReduceSingleTileKernelINS2_10policy_hubIjjN4cuda3std3__44plusIvEEE10Policy1000EPjPiiS9_ijNS7_10__identityEEEvT0_T1_T2_T3_T4_T6_E12temp_storage has been demoted
// _ZZN3cub18CUB_300001_SM_10006detail6reduce28DeviceReduceSingleTileKernelINS2_10policy_hubIjyN4cuda3std3__44plusIvEEE10Policy1000EN6thrust24THRUST_300001_SM_1000_NS6detail15normal_iteratorINSD_10device_ptrIjEEEEPiyS9_ijNS7_10__identityEEEvT0_T1_T2_T3_T4_T6_E12temp_storage has been demoted
// _ZZN3cub18CUB_300001_SM_10006detail6reduce18DeviceReduceKernelINS2_10policy_hubIjyN4cuda3std3__44plusIvEEE10Policy1000EN6thrust24THRUST_300001_SM_1000_NS6detail15normal_iteratorINSD_10device_ptrIjEEEEyS9_jNS7_10__identityEEEvT0_PT3_T1_NS0_13GridEvenShareISN_EET2_T4_E12temp_storage has been demoted
// _ZZN3cub18CUB_300001_SM_10006detail6reduce28DeviceReduceSingleTileKernelINS2_10policy_hubIjyN4cuda3std3__44plusIvEEE10Policy1000EPjPiiS9_ijNS7_10__identityEEEvT0_T1_T2_T3_T4_T6_E12temp_storage has been demoted
.global .align 1 .b8 _ZN34_INTERNAL_4da41dac_4_k_cu_fb1c33334cuda3std3__45__cpo5beginE[1];
.global .align 1 .b8 _ZN34_INTERNAL_4da41dac_4_k_cu_fb1c33334cuda3std3__45__cpo3endE[1];
.global .align 1 .b8 _ZN34_INTERNAL_4da41dac_4_k_cu_fb1c33334cuda3std3__45__cpo6cbeginE[1];
.global .align 1 .b8 _ZN34_INTERNAL_4da41dac_4_k_cu_fb1c33334cuda3std3__45__cpo4cendE[1];
.global .align 1 .b8 _ZN34_INTERNAL_4da41dac_4_k_cu_fb1c33334cuda3std3__45__cpo6rbeginE[1];
.global .align 1 .b8 _ZN34_INTERNAL_4da41dac_4_k_cu_fb1c33334cuda3std3__45__cpo4rendE[1];
.global .align 1 .b8 _ZN34_INTERNAL_4da41dac_4_k_cu_fb1c33334cuda3std3__45__cpo7crbeginE[1];
.global .align 1 .b8 _ZN34_INTERNAL_4da41dac_4_k_cu_fb1c33334cuda3std3__45__cpo5crendE[1];
.global .align 1 .b8 _ZN34_INTERNAL_4da41dac_4_k_cu_fb1c33334cuda3std3__436_GLOBAL__N__4da41dac_4_k_cu_fb1c33336ignoreE[1];
.global .align 1 .b8 _ZN34_INTERNAL_4da41dac_4_k_cu_fb1c33334cuda3std3__419piecewise_constructE[1];
.global .align 1 .b8 _ZN34_INTERNAL_4da41dac_4_k_cu_fb1c33334cuda3std3__48in_placeE[1];
.global .align 1 .b8 _ZN34_INTERNAL_4da41dac_4_k_cu_fb1c33334cuda3std3__420unreachable_sentinelE[1];
.global .align 1 .b8 _ZN34_INTERNAL_4da41dac_4_k_cu_fb1c33334cuda3std3__47nulloptE[1];
.global .align 1 .b8 _ZN34_INTERNAL_4da41dac_4_k_cu_fb1c33334cuda3std3__48unexpectE[1];
.global .align 1 .b8 _ZN34_INTERNAL_4da41dac_4_k_cu_fb1c33334cuda3std6ranges3__45__cpo4swapE[1];
.global .align 1 .b8 _ZN34_INTERNAL_4da41dac_4_k_cu_fb1c33334cuda3std6ranges3__45__cpo9iter_moveE[1];
.global .align 1 .b8 _ZN34_INTERNAL_4da41dac_4_k_cu_fb1c33334cuda3std6ranges3__45__cpo5beginE[1];
.global .align 1 .b8 _ZN34_INTERNAL_4da41dac_4_k_cu_fb1c33334cuda3std6ranges3__45__cpo3endE[1];
.global .align 1 .b8 _ZN34_INTERNAL_4da41dac_4_k_cu_fb1c33334cuda3std6ranges3__45__cpo6cbeginE[1];
.global .align 1 .b8 _ZN34_INTERNAL_4da41dac_4_k_cu_fb1c33334cuda3std6ranges3__45__cpo4cendE[1];
.global .align 1 .b8 _ZN34_INTERNAL_4da41dac_4_k_cu_fb1c33334cuda3std6ranges3__45__cpo7advanceE[1];
.global .align 1 .b8 _ZN34_INTERNAL_4da41dac_4_k_cu_fb1c33334cuda3std6ranges3__45__cpo9iter_swapE[1];
.global .align 1 .b8 _ZN34_INTERNAL_4da41dac_4_k_cu_fb1c33334cuda3std6ranges3__45__cpo4nextE[1];
.global .align 1 .b8 _ZN34_INTERNAL_4da41dac_4_k_cu_fb1c33334cuda3std6ranges3__45__cpo4prevE[1];
.global .align 1 .b8 _ZN34_INTERNAL_4da41dac_4_k_cu_fb1c33334cuda3std6ranges3__45__cpo4dataE[1];
.global .align 1 .b8 _ZN34_INTERNAL_4da41dac_4_k_cu_fb1c33334cuda3std6ranges3__45__cpo5cdataE[1];
.global .align 1 .b8 _ZN34_INTERNAL_4da41dac_4_k_cu_fb1c33334cuda3std6ranges3__45__cpo4sizeE[1];
.global .align 1 .b8 _ZN34_INTERNAL_4da41dac_4_k_cu_fb1c33334cuda3std6ranges3__45__cpo5ssizeE[1];
.global .align 1 .b8 _ZN34_INTERNAL_4da41dac_4_k_cu_fb1c33334cuda3std6ranges3__45__cpo8distanceE[1];
.global .align 1 .b8 _ZN34_INTERNAL_4da41dac_4_k_cu_fb1c33336thrust24THRUST_300001_SM_1000_NS8cuda_cub3parE[1];
.global .align 1 .b8 _ZN34_INTERNAL_4da41dac_4_k_cu_fb1c33336thrust24THRUST_300001_SM_1000_NS8cuda_cub10par_nosyncE[1];
.global .align 1 .b8 _ZN34_INTERNAL_4da41dac_4_k_cu_fb1c33336thrust24THRUST_300001_SM_1000_NS6system6detail10sequential3seqE[1];
.global .align 1 .b8 _ZN34_INTERNAL_4da41dac_4_k_cu_fb1c33336thrust24THRUST_300001_SM_1000_NS6system3cpp3parE[1];
.global .align 1 .b8 _ZN34_INTERNAL_4da41dac_4_k_cu_fb1c33336thrust24THRUST_300001_SM_1000_NS12placeholders2_1E[1];
.global .align 1 .b8 _ZN34_INTERNAL_4da41dac_4_k_cu_fb1c33336thrust24THRUST_300001_SM_1000_NS12placeholders2_2E[1];
.global .align 1 .b8 _ZN34_INTERNAL_4da41dac_4_k_cu_fb1c33336thrust24THRUST_300001_SM_1000_NS12placeholders2_3E[1];
.global .align 1 .b8 _ZN34_INTERNAL_4da41dac_4_k_cu_fb1c33336thrust24THRUST_300001_SM_1000_NS12placeholders2_4E[1];
.global .align 1 .b8 _ZN34_INTERNAL_4da41dac_4_k_cu_fb1c33336thrust24THRUST_300001_SM_1000_NS12placeholders2_5E[1];
.global .align 1 .b8 _ZN34_INTERNAL_4da41dac_4_k_cu_fb1c33336thrust24THRUST_300001_SM_1000_NS12placeholders2_6E[1];
.global .align 1 .b8 _ZN34_INTERNAL_4da41dac_4_k_cu_fb1c33336thrust24THRUST_300001_SM_1000_NS12placeholders2_7E[1];
.global .align 1 .b8 _ZN34_INTERNAL_4da41dac_4_k_cu_fb1c33336thrust24THRUST_300001_SM_1000_NS12placeholders2_8E[1];
.global .align 1 .b8 _ZN34_INTERNAL_4da41dac_4_k_cu_fb1c33336thrust24THRUST_300001_SM_1000_NS12placeholders2_9E[1];
.global .align 1 .b8 _ZN34_INTERNAL_4da41dac_4_k_cu_fb1c33336thrust24THRUST_300001_SM_1000_NS12placeholders3_10E[1];
.global .align 1 .b8 _ZN34_INTERNAL_4da41dac_4_k_cu_fb1c33336thrust24THRUST_300001_SM_1000_NS3seqE[1];
.global .align 1 .b8 _ZN34_INTERNAL_4da41dac_4_k_cu_fb1c33336thrust24THRUST_300001_SM_1000_NS6deviceE[1];
.extern .shared .align 16 .b8 shared_block[];

.visible .entry _Z6kernel5PointS_PKb(
	.param .align 4 .b8 _Z6kernel5PointS_PKb_param_0[12],
	.param .align 4 .b8 _Z6kernel5PointS_PKb_param_1[12],
	.param .u64 .ptr .align 1 _Z6kernel5PointS_PKb_param_2
)
{
	.local .align 8 .b8 	__local_depot0[48];
	.reg .b64 	%SP;
	.reg .b64 	%SPL;
	.reg .pred 	%p<70>;
	.reg .b16 	%rs<9>;
	.reg .b32 	%r<1247>;
	.reg .b32 	%f<55>;
	.reg .b64 	%rd<33>;

	mov.u64 	%SPL, __local_depot0;
	ld.param.f32 	%f11, [_Z6kernel5PointS_PKb_param_1+8];
	ld.param.f32 	%f10, [_Z6kernel5PointS_PKb_param_1+4];
	ld.param.f32 	%f9, [_Z6kernel5PointS_PKb_param_1];
	ld.param.f32 	%f8, [_Z6kernel5PointS_PKb_param_0+8];
	ld.param.f32 	%f7, [_Z6kernel5PointS_PKb_param_0+4];
	ld.param.f32 	%f6, [_Z6kernel5PointS_PKb_param_0];
	ld.param.u64 	%rd15, [_Z6kernel5PointS_PKb_param_2];
	cvta.to.global.u64 	%rd1, %rd15;
	add.u64 	%rd2, %SPL, 0;
	mov.u32 	%r1, %ctaid.x;
	mov.u32 	%r2, %ntid.x;
	mov.u32 	%r3, %tid.x;
	mad.lo.s32 	%r4, %r1, %r2, %r3;
	mov.b32 	%r977, 1593684748;
	mov.b32 	%r556, 832094735;
	st.local.v2.u32 	[%rd2], {%r556, %r977};
	mov.b32 	%r975, -123459836;
	mov.b32 	%r976, 1111207954;
	st.local.v2.u32 	[%rd2+8], {%r976, %r975};
	mov.b32 	%r978, 1476011280;
	mov.b32 	%r557, -589760388;
	st.local.v2.u32 	[%rd2+16], {%r557, %r978};
	setp.eq.s32 	%p1, %r4, 0;
	@%p1 bra 	$L__BB0_115;
	cvt.u64.u32 	%rd31, %r4;
	mov.b32 	%r961, 0;
	mov.b32 	%r977, 1593684748;
	mov.b32 	%r976, 1111207954;
	mov.b32 	%r975, -123459836;
	mov.b32 	%r978, 1476011280;
$L__BB0_2:
	mov.u64 	%rd4, %rd31;
	and.b64  	%rd5, %rd4, 3;
	setp.eq.s64 	%p2, %rd5, 0;
	@%p2 bra 	$L__BB0_114;
	mul.wide.u32 	%rd17, %r961, 3200;
	mov.u64 	%rd18, precalc_xorwow_matrix;
	add.s64 	%rd6, %rd18, %rd17;
	mov.b32 	%r974, 0;
	mov.u32 	%r975, %r974;
	mov.u32 	%r976, %r974;
	mov.u32 	%r977, %r974;
	mov.u32 	%r978, %r974;
	mov.u32 	%r967, %r974;
$L__BB0_4:
	mul.wide.u32 	%rd19, %r967, 4;
	add.s64 	%rd20, %rd2, %rd19;
	ld.local.u32 	%r16, [%rd20+4];
	shl.b32 	%r17, %r967, 5;
	mov.b32 	%r973, 0;
$L__BB0_5:
	.pragma "nounroll";
	shr.u32 	%r565, %r16, %r973;
	and.b32  	%r566, %r565, 1;
	setp.eq.b32 	%p3, %r566, 1;
	not.pred 	%p4, %p3;
	add.s32 	%r567, %r17, %r973;
	mul.lo.s32 	%r568, %r567, 5;
	mul.wide.u32 	%rd21, %r568, 4;
	add.s64 	%rd7, %rd6, %rd21;
	@%p4 bra 	$L__BB0_7;
	ld.global.u32 	%r569, [%rd7];
	xor.b32  	%r977, %r977, %r569;
	ld.global.u32 	%r570, [%rd7+4];
	xor.b32  	%r976, %r976, %r570;
	ld.global.u32 	%r571, [%rd7+8];
	xor.b32  	%r975, %r975, %r571;
	ld.global.u32 	%r572, [%rd7+12];
	xor.b32  	%r974, %r974, %r572;
	ld.global.u32 	%r573, [%rd7+16];
	xor.b32  	%r978, %r978, %r573;
$L__BB0_7:
	and.b32  	%r575, %r565, 2;
	setp.eq.s32 	%p5, %r575, 0;
	@%p5 bra 	$L__BB0_9;
	ld.global.u32 	%r576, [%rd7+20];
	xor.b32  	%r977, %r977, %r576;
	ld.global.u32 	%r577, [%rd7+24];
	xor.b32  	%r976, %r976, %r577;
	ld.global.u32 	%r578, [%rd7+28];
	xor.b32  	%r975, %r975, %r578;
	ld.global.u32 	%r579, [%rd7+32];
	xor.b32  	%r974, %r974, %r579;
	ld.global.u32 	%r580, [%rd7+36];
	xor.b32  	%r978, %r978, %r580;
$L__BB0_9:
	and.b32  	%r582, %r565, 4;
	setp.eq.s32 	%p6, %r582, 0;
	@%p6 bra 	$L__BB0_11;
	ld.global.u32 	%r583, [%rd7+40];
	xor.b32  	%r977, %r977, %r583;
	ld.global.u32 	%r584, [%rd7+44];
	xor.b32  	%r976, %r976, %r584;
	ld.global.u32 	%r585, [%rd7+48];
	xor.b32  	%r975, %r975, %r585;
	ld.global.u32 	%r586, [%rd7+52];
	xor.b32  	%r974, %r974, %r586;
	ld.global.u32 	%r587, [%rd7+56];
	xor.b32  	%r978, %r978, %r587;
$L__BB0_11:
	and.b32  	%r589, %r565, 8;
	setp.eq.s32 	%p7, %r589, 0;
	@%p7 bra 	$L__BB0_13;
	ld.global.u32 	%r590, [%rd7+60];
	xor.b32  	%r977, %r977, %r590;
	ld.global.u32 	%r591, [%rd7+64];
	xor.b32  	%r976, %r976, %r591;
	ld.global.u32 	%r592, [%rd7+68];
	xor.b32  	%r975, %r975, %r592;
	ld.global.u32 	%r593, [%rd7+72];
	xor.b32  	%r974, %r974, %r593;
	ld.global.u32 	%r594, [%rd7+76];
	xor.b32  	%r978, %r978, %r594;
$L__BB0_13:
	and.b32  	%r596, %r565, 16;
	setp.eq.s32 	%p8, %r596, 0;
	@%p8 bra 	$L__BB0_15;
	ld.global.u32 	%r597, [%rd7+80];
	xor.b32  	%r977, %r977, %r597;
	ld.global.u32 	%r598, [%rd7+84];
	xor.b32  	%r976, %r976, %r598;
	ld.global.u32 	%r599, [%rd7+88];
	xor.b32  	%r975, %r975, %r599;
	ld.global.u32 	%r600, [%rd7+92];
	xor.b32  	%r974, %r974, %r600;
	ld.global.u32 	%r601, [%rd7+96];
	xor.b32  	%r978, %r978, %r601;
$L__BB0_15:
	and.b32  	%r603, %r565, 32;
	setp.eq.s32 	%p9, %r603, 0;
	@%p9 bra 	$L__BB0_17;
	ld.global.u32 	%r604, [%rd7+100];
	xor.b32  	%r977, %r977, %r604;
	ld.global.u32 	%r605, [%rd7+104];
	xor.b32  	%r976, %r976, %r605;
	ld.global.u32 	%r606, [%rd7+108];
	xor.b32  	%r975, %r975, %r606;
	ld.global.u32 	%r607, [%rd7+112];
	xor.b32  	%r974, %r974, %r607;
	ld.global.u32 	%r608, [%rd7+116];
	xor.b32  	%r978, %r978, %r608;
$L__BB0_17:
	and.b32  	%r610, %r565, 64;
	setp.eq.s32 	%p10, %r610, 0;
	@%p10 bra 	$L__BB0_19;
	ld.global.u32 	%r611, [%rd7+120];
	xor.b32  	%r977, %r977, %r611;
	ld.global.u32 	%r612, [%rd7+124];
	xor.b32  	%r976, %r976, %r612;
	ld.global.u32 	%r613, [%rd7+128];
	xor.b32  	%r975, %r975, %r613;
	ld.global.u32 	%r614, [%rd7+132];
	xor.b32  	%r974, %r974, %r614;
	ld.global.u32 	%r615, [%rd7+136];
	xor.b32  	%r978, %r978, %r615;
$L__BB0_19:
	and.b32  	%r617, %r565, 128;
	setp.eq.s32 	%p11, %r617, 0;
	@%p11 bra 	$L__BB0_21;
	ld.global.u32 	%r618, [%rd7+140];
	xor.b32  	%r977, %r977, %r618;
	ld.global.u32 	%r619, [%rd7+144];
	xor.b32  	%r976, %r976, %r619;
	ld.global.u32 	%r620, [%rd7+148];
	xor.b32  	%r975, %r975, %r620;
	ld.global.u32 	%r621, [%rd7+152];
	xor.b32  	%r974, %r974, %r621;
	ld.global.u32 	%r622, [%rd7+156];
	xor.b32  	%r978, %r978, %r622;
$L__BB0_21:
	and.b32  	%r624, %r565, 256;
	setp.eq.s32 	%p12, %r624, 0;
	@%p12 bra 	$L__BB0_23;
	ld.global.u32 	%r625, [%rd7+160];
	xor.b32  	%r977, %r977, %r625;
	ld.global.u32 	%r626, [%rd7+164];
	xor.b32  	%r976, %r976, %r626;
	ld.global.u32 	%r627, [%rd7+168];
	xor.b32  	%r975, %r975, %r627;
	ld.global.u32 	%r628, [%rd7+172];
	xor.b32  	%r974, %r974, %r628;
	ld.global.u32 	%r629, [%rd7+176];
	xor.b32  	%r978, %r978, %r629;
$L__BB0_23:
	and.b32  	%r631, %r565, 512;
	setp.eq.s32 	%p13, %r631, 0;
	@%p13 bra 	$L__BB0_25;
	ld.global.u32 	%r632, [%rd7+180];
	xor.b32  	%r977, %r977, %r632;
	ld.global.u32 	%r633, [%rd7+184];
	xor.b32  	%r976, %r976, %r633;
	ld.global.u32 	%r634, [%rd7+188];
	xor.b32  	%r975, %r975, %r634;
	ld.global.u32 	%r635, [%rd7+192];
	xor.b32  	%r974, %r974, %r635;
	ld.global.u32 	%r636, [%rd7+196];
	xor.b32  	%r978, %r978, %r636;
$L__BB0_25:
	and.b32  	%r638, %r565, 1024;
	setp.eq.s32 	%p14, %r638, 0;
	@%p14 bra 	$L__BB0_27;
	ld.global.u32 	%r639, [%rd7+200];
	xor.b32  	%r977, %r977, %r639;
	ld.global.u32 	%r640, [%rd7+204];
	xor.b32  	%r976, %r976, %r640;
	ld.global.u32 	%r641, [%rd7+208];
	xor.b32  	%r975, %r975, %r641;
	ld.global.u32 	%r642, [%rd7+212];
	xor.b32  	%r974, %r974, %r642;
	ld.global.u32 	%r643, [%rd7+216];
	xor.b32  	%r978, %r978, %r643;
$L__BB0_27:
	and.b32  	%r645, %r565, 2048;
	setp.eq.s32 	%p15, %r645, 0;
	@%p15 bra 	$L__BB0_29;
	ld.global.u32 	%r646, [%rd7+220];
	xor.b32  	%r977, %r977, %r646;
	ld.global.u32 	%r647, [%rd7+224];
	xor.b32  	%r976, %r976, %r647;
	ld.global.u32 	%r648, [%rd7+228];
	xor.b32  	%r975, %r975, %r648;
	ld.global.u32 	%r649, [%rd7+232];
	xor.b32  	%r974, %r974, %r649;
	ld.global.u32 	%r650, [%rd7+236];
	xor.b32  	%r978, %r978, %r650;
$L__BB0_29:
	and.b32  	%r652, %r565, 4096;
	setp.eq.s32 	%p16, %r652, 0;
	@%p16 bra 	$L__BB0_31;
	ld.global.u32 	%r653, [%rd7+240];
	xor.b32  	%r977, %r977, %r653;
	ld.global.u32 	%r654, [%rd7+244];
	xor.b32  	%r976, %r976, %r654;
	ld.global.u32 	%r655, [%rd7+248];
	xor.b32  	%r975, %r975, %r655;
	ld.global.u32 	%r656, [%rd7+252];
	xor.b32  	%r974, %r974, %r656;
	ld.global.u32 	%r657, [%rd7+256];
	xor.b32  	%r978, %r978, %r657;
$L__BB0_31:
	and.b32  	%r659, %r565, 8192;
	setp.eq.s32 	%p17, %r659, 0;
	@%p17 bra 	$L__BB0_33;
	ld.global.u32 	%r660, [%rd7+260];
	xor.b32  	%r977, %r977, %r660;
	ld.global.u32 	%r661, [%rd7+264];
	xor.b32  	%r976, %r976, %r661;
	ld.global.u32 	%r662, [%rd7+268];
	xor.b32  	%r975, %r975, %r662;
	ld.global.u32 	%r663, [%rd7+272];
	xor.b32  	%r974, %r974, %r663;
	ld.global.u32 	%r664, [%rd7+276];
	xor.b32  	%r978, %r978, %r664;
$L__BB0_33:
	and.b32  	%r666, %r565, 16384;
	setp.eq.s32 	%p18, %r666, 0;
	@%p18 bra 	$L__BB0_35;
	ld.global.u32 	%r667, [%rd7+280];
	xor.b32  	%r977, %r977, %r667;
	ld.global.u32 	%r668, [%rd7+284];
	xor.b32  	%r976, %r976, %r668;
	ld.global.u32 	%r669, [%rd7+288];
	xor.b32  	%r975, %r975, %r669;
	ld.global.u32 	%r670, [%rd7+292];
	xor.b32  	%r974, %r974, %r670;
	ld.global.u32 	%r671, [%rd7+296];
	xor.b32  	%r978, %r978, %r671;
$L__BB0_35:
	and.b32  	%r673, %r565, 32768;
	setp.eq.s32 	%p19, %r673, 0;
	@%p19 bra 	$L__BB0_37;
	ld.global.u32 	%r674, [%rd7+300];
	xor.b32  	%r977, %r977, %r674;
	ld.global.u32 	%r675, [%rd7+304];
	xor.b32  	%r976, %r976, %r675;
	ld.global.u32 	%r676, [%rd7+308];
	xor.b32  	%r975, %r975, %r676;
	ld.global.u32 	%r677, [%rd7+312];
	xor.b32  	%r974, %r974, %r677;
	ld.global.u32 	%r678, [%rd7+316];
	xor.b32  	%r978, %r978, %r678;
$L__BB0_37:
	add.s32 	%r973, %r973, 16;
	setp.ne.s32 	%p20, %r973, 32;
	@%p20 bra 	$L__BB0_5;
	mad.lo.s32 	%r679, %r967, -31, %r17;
	add.s32 	%r967, %r679, 1;
	setp.ne.s32 	%p21, %r967, 5;
	@%p21 bra 	$L__BB0_4;
	st.local.u32 	[%rd2+4], %r977;
	st.local.v2.u32 	[%rd2+8], {%r976, %r975};
	st.local.v2.u32 	[%rd2+16], {%r974, %r978};
	setp.eq.s64 	%p22, %rd5, 1;
	@%p22 bra 	$L__BB0_114;
	mov.b32 	%r1066, 0;
	mov.u32 	%r975, %r1066;
	mov.u32 	%r976, %r1066;
	mov.u32 	%r977, %r1066;
	mov.u32 	%r978, %r1066;
	mov.u32 	%r1059, %r1066;
$L__BB0_41:
	mul.wide.u32 	%rd22, %r1059, 4;
	add.s64 	%rd23, %rd2, %rd22;
	ld.local.u32 	%r192, [%rd23+4];
	shl.b32 	%r193, %r1059, 5;
	mov.b32 	%r1065, 0;
$L__BB0_42:
	.pragma "nounroll";
	shr.u32 	%r682, %r192, %r1065;
	and.b32  	%r683, %r682, 1;
	setp.eq.b32 	%p23, %r683, 1;
	not.pred 	%p24, %p23;
	add.s32 	%r684, %r193, %r1065;
	mul.lo.s32 	%r685, %r684, 5;
	mul.wide.u32 	%rd24, %r685, 4;
	add.s64 	%rd8, %rd6, %rd24;
	@%p24 bra 	$L__BB0_44;
	ld.global.u32 	%r686, [%rd8];
	xor.b32  	%r977, %r977, %r686;
	ld.global.u32 	%r687, [%rd8+4];
	xor.b32  	%r976, %r976, %r687;
	ld.global.u32 	%r688, [%rd8+8];
	xor.b32  	%r975, %r975, %r688;
	ld.global.u32 	%r689, [%rd8+12];
	xor.b32  	%r1066, %r1066, %r689;
	ld.global.u32 	%r690, [%rd8+16];
	xor.b32  	%r978, %r978, %r690;
$L__BB0_44:
	and.b32  	%r692, %r682, 2;
	setp.eq.s32 	%p25, %r692, 0;
	@%p25 bra 	$L__BB0_46;
	ld.global.u32 	%r693, [%rd8+20];
	xor.b32  	%r977, %r977, %r693;
	ld.global.u32 	%r694, [%rd8+24];
	xor.b32  	%r976, %r976, %r694;
	ld.global.u32 	%r695, [%rd8+28];
	xor.b32  	%r975, %r975, %r695;
	ld.global.u32 	%r696, [%rd8+32];
	xor.b32  	%r1066, %r1066, %r696;
	ld.global.u32 	%r697, [%rd8+36];
	xor.b32  	%r978, %r978, %r697;
$L__BB0_46:
	and.b32  	%r699, %r682, 4;
	setp.eq.s32 	%p26, %r699, 0;
	@%p26 bra 	$L__BB0_48;
	ld.global.u32 	%r700, [%rd8+40];
	xor.b32  	%r977, %r977, %r700;
	ld.global.u32 	%r701, [%rd8+44];
	xor.b32  	%r976, %r976, %r701;
	ld.global.u32 	%r702, [%rd8+48];
	xor.b32  	%r975, %r975, %r702;
	ld.global.u32 	%r703, [%rd8+52];
	xor.b32  	%r1066, %r1066, %r703;
	ld.global.u32 	%r704, [%rd8+56];
	xor.b32  	%r978, %r978, %r704;
$L__BB0_48:
	and.b32  	%r706, %r682, 8;
	setp.eq.s32 	%p27, %r706, 0;
	@%p27 bra 	$L__BB0_50;
	ld.global.u32 	%r707, [%rd8+60];
	xor.b32  	%r977, %r977, %r707;
	ld.global.u32 	%r708, [%rd8+64];
	xor.b32  	%r976, %r976, %r708;
	ld.global.u32 	%r709, [%rd8+68];
	xor.b32  	%r975, %r975, %r709;
	ld.global.u32 	%r710, [%rd8+72];
	xor.b32  	%r1066, %r1066, %r710;
	ld.global.u32 	%r711, [%rd8+76];
	xor.b32  	%r978, %r978, %r711;
$L__BB0_50:
	and.b32  	%r713, %r682, 16;
	setp.eq.s32 	%p28, %r713, 0;
	@%p28 bra 	$L__BB0_52;
	ld.global.u32 	%r714, [%rd8+80];
	xor.b32  	%r977, %r977, %r714;
	ld.global.u32 	%r715, [%rd8+84];
	xor.b32  	%r976, %r976, %r715;
	ld.global.u32 	%r716, [%rd8+88];
	xor.b32  	%r975, %r975, %r716;
	ld.global.u32 	%r717, [%rd8+92];
	xor.b32  	%r1066, %r1066, %r717;
	ld.global.u32 	%r718, [%rd8+96];
	xor.b32  	%r978, %r978, %r718;
$L__BB0_52:
	and.b32  	%r720, %r682, 32;
	setp.eq.s32 	%p29, %r720, 0;
	@%p29 bra 	$L__BB0_54;
	ld.global.u32 	%r721, [%rd8+100];
	xor.b32  	%r977, %r977, %r721;
	ld.global.u32 	%r722, [%rd8+104];
	xor.b32  	%r976, %r976, %r722;
	ld.global.u32 	%r723, [%rd8+108];
	xor.b32  	%r975, %r975, %r723;
	ld.global.u32 	%r724, [%rd8+112];
	xor.b32  	%r1066, %r1066, %r724;
	ld.global.u32 	%r725, [%rd8+116];
	xor.b32  	%r978, %r978, %r725;
$L__BB0_54:
	and.b32  	%r727, %r682, 64;
	setp.eq.s32 	%p30, %r727, 0;
	@%p30 bra 	$L__BB0_56;
	ld.global.u32 	%r728, [%rd8+120];
	xor.b32  	%r977, %r977, %r728;
	ld.global.u32 	%r729, [%rd8+124];
	xor.b32  	%r976, %r976, %r729;
	ld.global.u32 	%r730, [%rd8+128];
	xor.b32  	%r975, %r975, %r730;
	ld.global.u32 	%r731, [%rd8+132];
	xor.b32  	%r1066, %r1066, %r731;
	ld.global.u32 	%r732, [%rd8+136];
	xor.b32  	%r978, %r978, %r732;
$L__BB0_56:
	and.b32  	%r734, %r682, 128;
	setp.eq.s32 	%p31, %r734, 0;
	@%p31 bra 	$L__BB0_58;
	ld.global.u32 	%r735, [%rd8+140];
	xor.b32  	%r977, %r977, %r735;
	ld.global.u32 	%r736, [%rd8+144];
	xor.b32  	%r976, %r976, %r736;
	ld.global.u32 	%r737, [%rd8+148];
	xor.b32  	%r975, %r975, %r737;
	ld.global.u32 	%r738, [%rd8+152];
	xor.b32  	%r1066, %r1066, %r738;
	ld.global.u32 	%r739, [%rd8+156];
	xor.b32  	%r978, %r978, %r739;
$L__BB0_58:
	and.b32  	%r741, %r682, 256;
	setp.eq.s32 	%p32, %r741, 0;
	@%p32 bra 	$L__BB0_60;
	ld.global.u32 	%r742, [%rd8+160];
	xor.b32  	%r977, %r977, %r742;
	ld.global.u32 	%r743, [%rd8+164];
	xor.b32  	%r976, %r976, %r743;
	ld.global.u32 	%r744, [%rd8+168];
	xor.b32  	%r975, %r975, %r744;
	ld.global.u32 	%r745, [%rd8+172];
	xor.b32  	%r1066, %r1066, %r745;
	ld.global.u32 	%r746, [%rd8+176];
	xor.b32  	%r978, %r978, %r746;
$L__BB0_60:
	and.b32  	%r748, %r682, 512;
	setp.eq.s32 	%p33, %r748, 0;
	@%p33 bra 	$L__BB0_62;
	ld.global.u32 	%r749, [%rd8+180];
	xor.b32  	%r977, %r977, %r749;
	ld.global.u32 	%r750, [%rd8+184];
	xor.b32  	%r976, %r976, %r750;
	ld.global.u32 	%r751, [%rd8+188];
	xor.b32  	%r975, %r975, %r751;
	ld.global.u32 	%r752, [%rd8+192];
	xor.b32  	%r1066, %r1066, %r752;
	ld.global.u32 	%r753, [%rd8+196];
	xor.b32  	%r978, %r978, %r753;
$L__BB0_62:
	and.b32  	%r755, %r682, 1024;
	setp.eq.s32 	%p34, %r755, 0;
	@%p34 bra 	$L__BB0_64;
	ld.global.u32 	%r756, [%rd8+200];
	xor.b32  	%r977, %r977, %r756;
	ld.global.u32 	%r757, [%rd8+204];
	xor.b32  	%r976, %r976, %r757;
	ld.global.u32 	%r758, [%rd8+208];
	xor.b32  	%r975, %r975, %r758;
	ld.global.u32 	%r759, [%rd8+212];
	xor.b32  	%r1066, %r1066, %r759;
	ld.global.u32 	%r760, [%rd8+216];
	xor.b32  	%r978, %r978, %r760;
$L__BB0_64:
	and.b32  	%r762, %r682, 2048;
	setp.eq.s32 	%p35, %r762, 0;
	@%p35 bra 	$L__BB0_66;
	ld.global.u32 	%r763, [%rd8+220];
	xor.b32  	%r977, %r977, %r763;
	ld.global.u32 	%r764, [%rd8+224];
	xor.b32  	%r976, %r976, %r764;
	ld.global.u32 	%r765, [%rd8+228];
	xor.b32  	%r975, %r975, %r765;
	ld.global.u32 	%r766, [%rd8+232];
	xor.b32  	%r1066, %r1066, %r766;
	ld.global.u32 	%r767, [%rd8+236];
	xor.b32  	%r978, %r978, %r767;
$L__BB0_66:
	and.b32  	%r769, %r682, 4096;
	setp.eq.s32 	%p36, %r769, 0;
	@%p36 bra 	$L__BB0_68;
	ld.global.u32 	%r770, [%rd8+240];
	xor.b32  	%r977, %r977, %r770;
	ld.global.u32 	%r771, [%rd8+244];
	xor.b32  	%r976, %r976, %r771;
	ld.global.u32 	%r772, [%rd8+248];
	xor.b32  	%r975, %r975, %r772;
	ld.global.u32 	%r773, [%rd8+252];
	xor.b32  	%r1066, %r1066, %r773;
	ld.global.u32 	%r774, [%rd8+256];
	xor.b32  	%r978, %r978, %r774;
$L__BB0_68:
	and.b32  	%r776, %r682, 8192;
	setp.eq.s32 	%p37, %r776, 0;
	@%p37 bra 	$L__BB0_70;
	ld.global.u32 	%r777, [%rd8+260];
	xor.b32  	%r977, %r977, %r777;
	ld.global.u32 	%r778, [%rd8+264];
	xor.b32  	%r976, %r976, %r778;
	ld.global.u32 	%r779, [%rd8+268];
	xor.b32  	%r975, %r975, %r779;
	ld.global.u32 	%r780, [%rd8+272];
	xor.b32  	%r1066, %r1066, %r780;
	ld.global.u32 	%r781, [%rd8+276];
	xor.b32  	%r978, %r978, %r781;
$L__BB0_70:
	and.b32  	%r783, %r682, 16384;
	setp.eq.s32 	%p38, %r783, 0;
	@%p38 bra 	$L__BB0_72;
	ld.global.u32 	%r784, [%rd8+280];
	xor.b32  	%r977, %r977, %r784;
	ld.global.u32 	%r785, [%rd8+284];
	xor.b32  	%r976, %r976, %r785;
	ld.global.u32 	%r786, [%rd8+288];
	xor.b32  	%r975, %r975, %r786;
	ld.global.u32 	%r787, [%rd8+292];
	xor.b32  	%r1066, %r1066, %r787;
	ld.global.u32 	%r788, [%rd8+296];
	xor.b32  	%r978, %r978, %r788;
$L__BB0_72:
	and.b32  	%r790, %r682, 32768;
	setp.eq.s32 	%p39, %r790, 0;
	@%p39 bra 	$L__BB0_74;
	ld.global.u32 	%r791, [%rd8+300];
	xor.b32  	%r977, %r977, %r791;
	ld.global.u32 	%r792, [%rd8+304];
	xor.b32  	%r976, %r976, %r792;
	ld.global.u32 	%r793, [%rd8+308];
	xor.b32  	%r975, %r975, %r793;
	ld.global.u32 	%r794, [%rd8+312];
	xor.b32  	%r1066, %r1066, %r794;
	ld.global.u32 	%r795, [%rd8+316];
	xor.b32  	%r978, %r978, %r795;
$L__BB0_74:
	add.s32 	%r1065, %r1065, 16;
	setp.ne.s32 	%p40, %r1065, 32;
	@%p40 bra 	$L__BB0_42;
	mad.lo.s32 	%r796, %r1059, -31, %r193;
	add.s32 	%r1059, %r796, 1;
	setp.ne.s32 	%p41, %r1059, 5;
	@%p41 bra 	$L__BB0_41;
	st.local.u32 	[%rd2+4], %r977;
	st.local.v2.u32 	[%rd2+8], {%r976, %r975};
	st.local.v2.u32 	[%rd2+16], {%r1066, %r978};
	setp.ne.s64 	%p42, %rd5, 3;
	@%p42 bra 	$L__BB0_114;
	mov.b32 	%r1158, 0;
	mov.u32 	%r975, %r1158;
	mov.u32 	%r976, %r1158;
	mov.u32 	%r977, %r1158;
	mov.u32 	%r978, %r1158;
	mov.u32 	%r1151, %r1158;
$L__BB0_78:
	mul.wide.u32 	%rd25, %r1151, 4;
	add.s64 	%rd26, %rd2, %rd25;
	ld.local.u32 	%r368, [%rd26+4];
	shl.b32 	%r369, %r1151, 5;
	mov.b32 	%r1157, 0;
$L__BB0_79:
	.pragma "nounroll";
	shr.u32 	%r799, %r368, %r1157;
	and.b32  	%r800, %r799, 1;
	setp.eq.b32 	%p43, %r800, 1;
	not.pred 	%p44, %p43;
	add.s32 	%r801, %r369, %r1157;
	mul.lo.s32 	%r802, %r801, 5;
	mul.wide.u32 	%rd27, %r802, 4;
	add.s64 	%rd9, %rd6, %rd27;
	@%p44 bra 	$L__BB0_81;
	ld.global.u32 	%r803, [%rd9];
	xor.b32  	%r977, %r977, %r803;
	ld.global.u32 	%r804, [%rd9+4];
	xor.b32  	%r976, %r976, %r804;
	ld.global.u32 	%r805, [%rd9+8];
	xor.b32  	%r975, %r975, %r805;
	ld.global.u32 	%r806, [%rd9+12];
	xor.b32  	%r1158, %r1158, %r806;
	ld.global.u32 	%r807, [%rd9+16];
	xor.b32  	%r978, %r978, %r807;
$L__BB0_81:
	and.b32  	%r809, %r799, 2;
	setp.eq.s32 	%p45, %r809, 0;
	@%p45 bra 	$L__BB0_83;
	ld.global.u32 	%r810, [%rd9+20];
	xor.b32  	%r977, %r977, %r810;
	ld.global.u32 	%r811, [%rd9+24];
	xor.b32  	%r976, %r976, %r811;
	ld.global.u32 	%r812, [%rd9+28];
	xor.b32  	%r975, %r975, %r812;
	ld.global.u32 	%r813, [%rd9+32];
	xor.b32  	%r1158, %r1158, %r813;
	ld.global.u32 	%r814, [%rd9+36];
	xor.b32  	%r978, %r978, %r814;
$L__BB0_83:
	and.b32  	%r816, %r799, 4;
	setp.eq.s32 	%p46, %r816, 0;
	@%p46 bra 	$L__BB0_85;
	ld.global.u32 	%r817, [%rd9+40];
	xor.b32  	%r977, %r977, %r817;
	ld.global.u32 	%r818, [%rd9+44];
	xor.b32  	%r976, %r976, %r818;
	ld.global.u32 	%r819, [%rd9+48];
	xor.b32  	%r975, %r975, %r819;
	ld.global.u32 	%r820, [%rd9+52];
	xor.b32  	%r1158, %r1158, %r820;
	ld.global.u32 	%r821, [%rd9+56];
	xor.b32  	%r978, %r978, %r821;
$L__BB0_85:
	and.b32  	%r823, %r799, 8;
	setp.eq.s32 	%p47, %r823, 0;
	@%p47 bra 	$L__BB0_87;
	ld.global.u32 	%r824, [%rd9+60];
	xor.b32  	%r977, %r977, %r824;
	ld.global.u32 	%r825, [%rd9+64];
	xor.b32  	%r976, %r976, %r825;
	ld.global.u32 	%r826, [%rd9+68];
	xor.b32  	%r975, %r975, %r826;
	ld.global.u32 	%r827, [%rd9+72];
	xor.b32  	%r1158, %r1158, %r827;
	ld.global.u32 	%r828, [%rd9+76];
	xor.b32  	%r978, %r978, %r828;
$L__BB0_87:
	and.b32  	%r830, %r799, 16;
	setp.eq.s32 	%p48, %r830, 0;
	@%p48 bra 	$L__BB0_89;
	ld.global.u32 	%r831, [%rd9+80];
	xor.b32  	%r977, %r977, %r831;
	ld.global.u32 	%r832, [%rd9+84];
	xor.b32  	%r976, %r976, %r832;
	ld.global.u32 	%r833, [%rd9+88];
	xor.b32  	%r975, %r975, %r833;
	ld.global.u32 	%r834, [%rd9+92];
	xor.b32  	%r1158, %r1158, %r834;
	ld.global.u32 	%r835, [%rd9+96];
	xor.b32  	%r978, %r978, %r835;
$L__BB0_89:
	and.b32  	%r837, %r799, 32;
	setp.eq.s32 	%p49, %r837, 0;
	@%p49 bra 	$L__BB0_91;
	ld.global.u32 	%r838, [%rd9+100];
	xor.b32  	%r977, %r977, %r838;
	ld.global.u32 	%r839, [%rd9+104];
	xor.b32  	%r976, %r976, %r839;
	ld.global.u32 	%r840, [%rd9+108];
	xor.b32  	%r975, %r975, %r840;
	ld.global.u32 	%r841, [%rd9+112];
	xor.b32  	%r1158, %r1158, %r841;
	ld.global.u32 	%r842, [%rd9+116];
	xor.b32  	%r978, %r978, %r842;
$L__BB0_91:
	and.b32  	%r844, %r799, 64;
	setp.eq.s32 	%p50, %r844, 0;
	@%p50 bra 	$L__BB0_93;
	ld.global.u32 	%r845, [%rd9+120];
	xor.b32  	%r977, %r977, %r845;
	ld.global.u32 	%r846, [%rd9+124];
	xor.b32  	%r976, %r976, %r846;
	ld.global.u32 	%r847, [%rd9+128];
	xor.b32  	%r975, %r975, %r847;
	ld.global.u32 	%r848, [%rd9+132];
	xor.b32  	%r1158, %r1158, %r848;
	ld.global.u32 	%r849, [%rd9+136];
	xor.b32  	%r978, %r978, %r849;
$L__BB0_93:
	and.b32  	%r851, %r799, 128;
	setp.eq.s32 	%p51, %r851, 0;
	@%p51 bra 	$L__BB0_95;
	ld.global.u32 	%r852, [%rd9+140];
	xor.b32  	%r977, %r977, %r852;
	ld.global.u32 	%r853, [%rd9+144];
	xor.b32  	%r976, %r976, %r853;
	ld.global.u32 	%r854, [%rd9+148];
	xor.b32  	%r975, %r975, %r854;
	ld.global.u32 	%r855, [%rd9+152];
	xor.b32  	%r1158, %r1158, %r855;
	ld.global.u32 	%r856, [%rd9+156];
	xor.b32  	%r978, %r978, %r856;
$L__BB0_95:
	and.b32  	%r858, %r799, 256;
	setp.eq.s32 	%p52, %r858, 0;
	@%p52 bra 	$L__BB0_97;
	ld.global.u32 	%r859, [%rd9+160];
	xor.b32  	%r977, %r977, %r859;
	ld.global.u32 	%r860, [%rd9+164];
	xor.b32  	%r976, %r976, %r860;
	ld.global.u32 	%r861, [%rd9+168];
	xor.b32  	%r975, %r975, %r861;
	ld.global.u32 	%r862, [%rd9+172];
	xor.b32  	%r1158, %r1158, %r862;
	ld.global.u32 	%r863, [%rd9+176];
	xor.b32  	%r978, %r978, %r863;
$L__BB0_97:
	and.b32  	%r865, %r799, 512;
	setp.eq.s32 	%p53, %r865, 0;
	@%p53 bra 	$L__BB0_99;
	ld.global.u32 	%r866, [%rd9+180];
	xor.b32  	%r977, %r977, %r866;
	ld.global.u32 	%r867, [%rd9+184];
	xor.b32  	%r976, %r976, %r867;
	ld.global.u32 	%r868, [%rd9+188];
	xor.b32  	%r975, %r975, %r868;
	ld.global.u32 	%r869, [%rd9+192];
	xor.b32  	%r1158, %r1158, %r869;
	ld.global.u32 	%r870, [%rd9+196];
	xor.b32  	%r978, %r978, %r870;
$L__BB0_99:
	and.b32  	%r872, %r799, 1024;
	setp.eq.s32 	%p54, %r872, 0;
	@%p54 bra 	$L__BB0_101;
	ld.global.u32 	%r873, [%rd9+200];
	xor.b32  	%r977, %r977, %r873;
	ld.global.u32 	%r874, [%rd9+204];
	xor.b32  	%r976, %r976, %r874;
	ld.global.u32 	%r875, [%rd9+208];
	xor.b32  	%r975, %r975, %r875;
	ld.global.u32 	%r876, [%rd9+212];
	xor.b32  	%r1158, %r1158, %r876;
	ld.global.u32 	%r877, [%rd9+216];
	xor.b32  	%r978, %r978, %r877;
$L__BB0_101:
	and.b32  	%r879, %r799, 2048;
	setp.eq.s32 	%p55, %r879, 0;
	@%p55 bra 	$L__BB0_103;
	ld.global.u32 	%r880, [%rd9+220];
	xor.b32  	%r977, %r977, %r880;
	ld.global.u32 	%r881, [%rd9+224];
	xor.b32  	%r976, %r976, %r881;
	ld.global.u32 	%r882, [%rd9+228];
	xor.b32  	%r975, %r975, %r882;
	ld.global.u32 	%r883, [%rd9+232];
	xor.b32  	%r1158, %r1158, %r883;
	ld.global.u32 	%r884, [%rd9+236];
	xor.b32  	%r978, %r978, %r884;
$L__BB0_103:
	and.b32  	%r886, %r799, 4096;
	setp.eq.s32 	%p56, %r886, 0;
	@%p56 bra 	$L__BB0_105;
	ld.global.u32 	%r887, [%rd9+240];
	xor.b32  	%r977, %r977, %r887;
	ld.global.u32 	%r888, [%rd9+244];
	xor.b32  	%r976, %r976, %r888;
	ld.global.u32 	%r889, [%rd9+248];
	xor.b32  	%r975, %r975, %r889;
	ld.global.u32 	%r890, [%rd9+252];
	xor.b32  	%r1158, %r1158, %r890;
	ld.global.u32 	%r891, [%rd9+256];
	xor.b32  	%r978, %r978, %r891;
$L__BB0_105:
	and.b32  	%r893, %r799, 8192;
	setp.eq.s32 	%p57, %r893, 0;
	@%p57 bra 	$L__BB0_107;
	ld.global.u32 	%r894, [%rd9+260];
	xor.b32  	%r977, %r977, %r894;
	ld.global.u32 	%r895, [%rd9+264];
	xor.b32  	%r976, %r976, %r895;
	ld.global.u32 	%r896, [%rd9+268];
	xor.b32  	%r975, %r975, %r896;
	ld.global.u32 	%r897, [%rd9+272];
	xor.b32  	%r1158, %r1158, %r897;
	ld.global.u32 	%r898, [%rd9+276];
	xor.b32  	%r978, %r978, %r898;
$L__BB0_107:
	and.b32  	%r900, %r799, 16384;
	setp.eq.s32 	%p58, %r900, 0;
	@%p58 bra 	$L__BB0_109;
	ld.global.u32 	%r901, [%rd9+280];
	xor.b32  	%r977, %r977, %r901;
	ld.global.u32 	%r902, [%rd9+284];
	xor.b32  	%r976, %r976, %r902;
	ld.global.u32 	%r903, [%rd9+288];
	xor.b32  	%r975, %r975, %r903;
	ld.global.u32 	%r904, [%rd9+292];
	xor.b32  	%r1158, %r1158, %r904;
	ld.global.u32 	%r905, [%rd9+296];
	xor.b32  	%r978, %r978, %r905;
$L__BB0_109:
	and.b32  	%r907, %r799, 32768;
	setp.eq.s32 	%p59, %r907, 0;
	@%p59 bra 	$L__BB0_111;
	ld.global.u32 	%r908, [%rd9+300];
	xor.b32  	%r977, %r977, %r908;
	ld.global.u32 	%r909, [%rd9+304];
	xor.b32  	%r976, %r976, %r909;
	ld.global.u32 	%r910, [%rd9+308];
	xor.b32  	%r975, %r975, %r910;
	ld.global.u32 	%r911, [%rd9+312];
	xor.b32  	%r1158, %r1158, %r911;
	ld.global.u32 	%r912, [%rd9+316];
	xor.b32  	%r978, %r978, %r912;
$L__BB0_111:
	add.s32 	%r1157, %r1157, 16;
	setp.ne.s32 	%p60, %r1157, 32;
	@%p60 bra 	$L__BB0_79;
	mad.lo.s32 	%r913, %r1151, -31, %r369;
	add.s32 	%r1151, %r913, 1;
	setp.ne.s32 	%p61, %r1151, 5;
	@%p61 bra 	$L__BB0_78;
	st.local.u32 	[%rd2+4], %r977;
	st.local.v2.u32 	[%rd2+8], {%r976, %r975};
	st.local.v2.u32 	[%rd2+16], {%r1158, %r978};
$L__BB0_114:
	shr.u64 	%rd31, %rd4, 2;
	add.s32 	%r961, %r961, 1;
	setp.gt.u64 	%p62, %rd4, 3;
	@%p62 bra 	$L__BB0_2;
$L__BB0_115:
	shr.u32 	%r915, %r977, 2;
	xor.b32  	%r916, %r915, %r977;
	shl.b32 	%r917, %r978, 4;
	shl.b32 	%r918, %r916, 1;
	xor.b32  	%r919, %r918, %r917;
	xor.b32  	%r920, %r919, %r916;
	xor.b32  	%r921, %r920, %r978;
	add.s32 	%r922, %r921, 832457172;
	cvt.rn.f32.u32 	%f12, %r922;
	fma.rn.f32 	%f13, %f12, 0f2F800000, 0f2F000000;
	sub.f32 	%f14, %f9, %f6;
	fma.rn.f32 	%f15, %f14, %f13, %f6;
	shr.u32 	%r923, %r976, 2;
	xor.b32  	%r924, %r923, %r976;
	shl.b32 	%r925, %r921, 4;
	shl.b32 	%r926, %r924, 1;
	xor.b32  	%r927, %r926, %r925;
	xor.b32  	%r928, %r927, %r924;
	xor.b32  	%r929, %r928, %r921;
	add.s32 	%r930, %r929, 832819609;
	cvt.rn.f32.u32 	%f16, %r930;
	fma.rn.f32 	%f17, %f16, 0f2F800000, 0f2F000000;
	sub.f32 	%f18, %f10, %f7;
	fma.rn.f32 	%f19, %f18, %f17, %f7;
	shr.u32 	%r931, %r975, 2;
	xor.b32  	%r932, %r931, %r975;
	shl.b32 	%r933, %r929, 4;
	shl.b32 	%r934, %r932, 1;
	xor.b32  	%r935, %r934, %r933;
	xor.b32  	%r936, %r935, %r932;
	xor.b32  	%r937, %r936, %r929;
	add.s32 	%r938, %r937, 833182046;
	cvt.rn.f32.u32 	%f20, %r938;
	fma.rn.f32 	%f21, %f20, 0f2F800000, 0f2F000000;
	sub.f32 	%f22, %f11, %f8;
	fma.rn.f32 	%f23, %f22, %f21, %f8;
	ld.global.f32 	%f24, [planes];
	ld.global.f32 	%f25, [planes+4];
	mul.f32 	%f26, %f19, %f25;
	fma.rn.f32 	%f27, %f15, %f24, %f26;
	ld.global.f32 	%f28, [planes+8];
	fma.rn.f32 	%f29, %f23, %f28, %f27;
	ld.global.f32 	%f30, [planes+12];
	add.f32 	%f31, %f30, %f29;
	mov.b32 	%r939, %f31;
	shr.u32 	%r940, %r939, 31;
	cvt.u16.u32 	%rs1, %r940;
	ld.global.f32 	%f32, [planes+16];
	ld.global.f32 	%f33, [planes+20];
	mul.f32 	%f34, %f19, %f33;
	fma.rn.f32 	%f35, %f15, %f32, %f34;
	ld.global.f32 	%f36, [planes+24];
	fma.rn.f32 	%f5, %f23, %f36, %f35;
	ld.global.f32 	%f37, [planes+32];
	ld.global.f32 	%f38, [planes+36];
	mul.f32 	%f39, %f19, %f38;
	fma.rn.f32 	%f40, %f15, %f37, %f39;
	ld.global.f32 	%f41, [planes+40];
	fma.rn.f32 	%f42, %f23, %f41, %f40;
	ld.global.f32 	%f43, [planes+44];
	add.f32 	%f44, %f43, %f42;
	mov.b32 	%r941, %f44;
	shr.u32 	%r547, %r941, 31;
	ld.global.f32 	%f45, [planes+48];
	ld.global.f32 	%f46, [planes+52];
	mul.f32 	%f47, %f19, %f46;
	fma.rn.f32 	%f48, %f15, %f45, %f47;
	ld.global.f32 	%f49, [planes+56];
	fma.rn.f32 	%f50, %f23, %f49, %f48;
	ld.global.f32 	%f51, [planes+60];
	add.f32 	%f52, %f51, %f50;
	mov.b32 	%r942, %f52;
	shr.u32 	%r548, %r942, 31;
	ld.global.u8 	%rs2, [%rd1];
	setp.ne.s16 	%p63, %rs2, %rs1;
	mov.b32 	%r1246, 0;
	@%p63 bra 	$L__BB0_119;
	ld.global.f32 	%f53, [planes+28];
	add.f32 	%f54, %f53, %f5;
	mov.b32 	%r944, %f54;
	shr.u32 	%r945, %r944, 31;
	cvt.u16.u32 	%rs3, %r945;
	ld.global.u8 	%rs4, [%rd1+1];
	setp.ne.s16 	%p64, %rs4, %rs3;
	@%p64 bra 	$L__BB0_119;
	ld.global.u8 	%rs5, [%rd1+2];
	cvt.u16.u32 	%rs6, %r547;
	setp.ne.s16 	%p65, %rs5, %rs6;
	@%p65 bra 	$L__BB0_119;
	ld.global.u8 	%rs7, [%rd1+3];
	cvt.u16.u32 	%rs8, %r548;
	setp.eq.s16 	%p66, %rs7, %rs8;
	selp.u32 	%r1246, 1, 0, %p66;
$L__BB0_119:
	shl.b32 	%r947, %r3, 2;
	mov.u32 	%r948, shared_block;
	add.s32 	%r551, %r948, %r947;
	st.shared.u32 	[%r551], %r1246;
	bar.sync 	0;
	setp.lt.u32 	%p67, %r2, 2;
	@%p67 bra 	$L__BB0_123;
	shr.u32 	%r949, %r2, 1;
	cvt.u64.u32 	%rd32, %r949;
	cvt.u64.u32 	%rd12, %r3;
$L__BB0_121:
	setp.le.u64 	%p68, %rd32, %rd12;
	@%p68 bra 	$L__BB0_124;
	cvt.u32.u64 	%r950, %rd32;
	shl.b32 	%r951, %r950, 2;
	add.s32 	%r952, %r551, %r951;
	ld.shared.u32 	%r953, [%r952];
	ld.shared.u32 	%r954, [%r551];
	add.s32 	%r955, %r954, %r953;
	st.shared.u32 	[%r551], %r955;
	shr.u64 	%rd14, %rd32, 1;
	bar.sync 	0;
	setp.gt.u64 	%p69, %rd32, 1;
	mov.u64 	%rd32, %rd14;
	@%p69 bra 	$L__BB0_121;
$L__BB0_123:
	ld.shared.u32 	%r956, [%r551];
	mul.wide.u32 	%rd28, %r1, 4;
	mov.u64 	%rd29, shared_grid;
	add.s64 	%rd30, %rd29, %rd28;
	st.global.u32 	[%rd30], %r956;
$L__BB0_124:
	ret;

}
	// .globl	_ZN3cub18CUB_300001_SM_10006detail11EmptyKernelIvEEvv
.visible .entry _ZN3cub18CUB_300001_SM_10006detail11EmptyKernelIvEEvv()
{


	ret;

}
	// .globl	_ZN3cub18CUB_300001_SM_10006detail6reduce28DeviceReduceSingleTileKernelINS2_10policy_hubIjjN4cuda3std3__44plusIvEEE10Policy1000EN6thrust24THRUST_300001_SM_1000_NS6detail15normal_iteratorINSD_10device_ptrIjEEEEPijS9_ijNS7_10__identityEEEvT0_T1_T2_T3_T4_T6_
.visible .entry _ZN3cub18CUB_300001_SM_10006detail6reduce28DeviceReduceSingleTileKernelINS2_10policy_hubIjjN4cuda3std3__44plusIvEEE10Policy1000EN6thrust24THRUST_300001_SM_1000_NS6detail15normal_iteratorINSD_10device_ptrIjEEEEPijS9_ijNS7_10__identityEEEvT0_T1_T2_T3_T4_T6_(
	.param .align 8 .b8 _ZN3cub18CUB_300001_SM_10006detail6reduce28DeviceReduceSingleTileKernelINS2_10policy_hubIjjN4cuda3std3__44plusIvEEE10Policy1000EN6thrust24THRUST_300001_SM_1000_NS6detail15normal_iteratorINSD_10device_ptrIjEEEEPijS9_ijNS7_10__identityEEEvT0_T1_T2_T3_T4_T6__param_0[8],
	.param .u64 .ptr .align 1 _ZN3cub18CUB_300001_SM_10006detail6reduce28DeviceReduceSingleTileKernelINS2_10policy_hubIjjN4cuda3std3__44plusIvEEE10Policy1000EN6thrust24THRUST_300001_SM_1000_NS6detail15normal_iteratorINSD_10device_ptrIjEEEEPijS9_ijNS7_10__identityEEEvT0_T1_T2_T3_T4_T6__param_1,
	.param .u32 _ZN3cub18CUB_300001_SM_10006detail6reduce28DeviceReduceSingleTileKernelINS2_10policy_hubIjjN4cuda3std3__44plusIvEEE10Policy1000EN6thrust24THRUST_300001_SM_1000_NS6detail15normal_iteratorINSD_10device_ptrIjEEEEPijS9_ijNS7_10__identityEEEvT0_T1_T2_T3_T4_T6__param_2,
	.param .align 1 .b8 _ZN3cub18CUB_300001_SM_10006detail6reduce28DeviceReduceSingleTileKernelINS2_10policy_hubIjjN4cuda3std3__44plusIvEEE10Policy1000EN6thrust24THRUST_300001_SM_1000_NS6detail15normal_iteratorINSD_10device_ptrIjEEEEPijS9_ijNS7_10__identityEEEvT0_T1_T2_T3_T4_T6__param_3[1],
	.param .u32 _ZN3cub18CUB_300001_SM_10006detail6reduce28DeviceReduceSingleTileKernelINS2_10policy_hubIjjN4cuda3std3__44plusIvEEE10Policy1000EN6thrust24THRUST_300001_SM_1000_NS6detail15normal_iteratorINSD_10device_ptrIjEEEEPijS9_ijNS7_10__identityEEEvT0_T1_T2_T3_T4_T6__param_4,
	.param .align 1 .b8 _ZN3cub18CUB_300001_SM_10006detail6reduce28DeviceReduceSingleTileKernelINS2_10policy_hubIjjN4cuda3std3__44plusIvEEE10Policy1000EN6thrust24THRUST_300001_SM_1000_NS6detail15normal_iteratorINSD_10device_ptrIjEEEEPijS9_ijNS7_10__identityEEEvT0_T1_T2_T3_T4_T6__param_5[1]
)
.maxntid 256
.minnctapersm 1
{
	.reg .pred 	%p<44>;
	.reg .b32 	%r<449>;
	.reg .b64 	%rd<84>;
	// demoted variable
	.shared .align 4 .b8 _ZZN3cub18CUB_300001_SM_10006detail6reduce28DeviceReduceSingleTileKernelINS2_10policy_hubIjjN4cuda3std3__44plusIvEEE10Policy1000EN6thrust24THRUST_300001_SM_1000_NS6detail15normal_iteratorINSD_10device_ptrIjEEEEPijS9_ijNS7_10__identityEEEvT0_T1_T2_T3_T4_T6_E12temp_storage[44];
	ld.param.u64 	%rd9, [_ZN3cub18CUB_300001_SM_10006detail6reduce28DeviceReduceSingleTileKernelINS2_10policy_hubIjjN4cuda3std3__44plusIvEEE10Policy1000EN6thrust24THRUST_300001_SM_1000_NS6detail15normal_iteratorINSD_10device_ptrIjEEEEPijS9_ijNS7_10__identityEEEvT0_T1_T2_T3_T4_T6__param_0];
	ld.param.u64 	%rd10, [_ZN3cub18CUB_300001_SM_10006detail6reduce28DeviceReduceSingleTileKernelINS2_10policy_hubIjjN4cuda3std3__44plusIvEEE10Policy1000EN6thrust24THRUST_300001_SM_1000_NS6detail15normal_iteratorINSD_10device_ptrIjEEEEPijS9_ijNS7_10__identityEEEvT0_T1_T2_T3_T4_T6__param_1];
	ld.param.u32 	%r90, [_ZN3cub18CUB_300001_SM_10006detail6reduce28DeviceReduceSingleTileKernelINS2_10policy_hubIjjN4cuda3std3__44plusIvEEE10Policy1000EN6thrust24THRUST_300001_SM_1000_NS6detail15normal_iteratorINSD_10device_ptrIjEEEEPijS9_ijNS7_10__identityEEEvT0_T1_T2_T3_T4_T6__param_2];
	ld.param.u32 	%r91, [_ZN3cub18CUB_300001_SM_10006detail6reduce28DeviceReduceSingleTileKernelINS2_10policy_hubIjjN4cuda3std3__44plusIvEEE10Policy1000EN6thrust24THRUST_300001_SM_1000_NS6detail15normal_iteratorINSD_10device_ptrIjEEEEPijS9_ijNS7_10__identityEEEvT0_T1_T2_T3_T4_T6__param_4];
	cvta.to.global.u64 	%rd1, %rd10;
	setp.ne.s32 	%p1, %r90, 0;
	@%p1 bra 	$L__BB2_3;
	mov.u32 	%r409, %tid.x;
	setp.ne.s32 	%p43, %r409, 0;
	@%p43 bra 	$L__BB2_52;
	st.global.u32 	[%rd1], %r91;
	bra.uni 	$L__BB2_52;
$L__BB2_3:
	cvta.to.global.u64 	%rd2, %rd9;
	setp.gt.u32 	%p2, %r90, 4095;
	@%p2 bra 	$L__BB2_28;
	mov.u32 	%r1, %tid.x;
	setp.ge.u32 	%p19, %r1, %r90;
	mov.b32 	%r426, 0;
	mov.u32 	%r416, %r1;
	@%p19 bra 	$L__BB2_6;
	mul.wide.u32 	%rd73, %r1, 4;
	add.s64 	%rd74, %rd2, %rd73;
	ld.global.u32 	%r426, [%rd74];
	add.s32 	%r416, %r1, 256;
$L__BB2_6:
	setp.ge.u32 	%p20, %r416, %r90;
	@%p20 bra 	$L__BB2_19;
	not.b32 	%r269, %r416;
	add.s32 	%r270, %r90, %r269;
	shr.u32 	%r271, %r270, 8;
	add.s32 	%r6, %r271, 1;
	and.b32  	%r7, %r6, 15;
	setp.lt.u32 	%p21, %r270, 3840;
	@%p21 bra 	$L__BB2_10;
	and.b32  	%r272, %r6, 33554416;
	neg.s32 	%r412, %r272;
	mul.wide.u32 	%rd75, %r416, 4;
	add.s64 	%rd76, %rd75, %rd2;
	add.s64 	%rd82, %rd76, 8192;
$L__BB2_9:
	.pragma "nounroll";
	ld.global.u32 	%r273, [%rd82+-8192];
	add.s32 	%r274, %r273, %r426;
	ld.global.u32 	%r275, [%rd82+-7168];
	add.s32 	%r276, %r275, %r274;
	ld.global.u32 	%r277, [%rd82+-6144];
	add.s32 	%r278, %r277, %r276;
	ld.global.u32 	%r279, [%rd82+-5120];
	add.s32 	%r280, %r279, %r278;
	ld.global.u32 	%r281, [%rd82+-4096];
	add.s32 	%r282, %r281, %r280;
	ld.global.u32 	%r283, [%rd82+-3072];
	add.s32 	%r284, %r283, %r282;
	ld.global.u32 	%r285, [%rd82+-2048];
	add.s32 	%r286, %r285, %r284;
	ld.global.u32 	%r287, [%rd82+-1024];
	add.s32 	%r288, %r287, %r286;
	ld.global.u32 	%r289, [%rd82];
	add.s32 	%r290, %r289, %r288;
	ld.global.u32 	%r291, [%rd82+1024];
	add.s32 	%r292, %r291, %r290;
	ld.global.u32 	%r293, [%rd82+2048];
	add.s32 	%r294, %r293, %r292;
	ld.global.u32 	%r295, [%rd82+3072];
	add.s32 	%r296, %r295, %r294;
	ld.global.u32 	%r297, [%rd82+4096];
	add.s32 	%r298, %r297, %r296;
	ld.global.u32 	%r299, [%rd82+5120];
	add.s32 	%r300, %r299, %r298;
	ld.global.u32 	%r301, [%rd82+6144];
	add.s32 	%r302, %r301, %r300;
	ld.global.u32 	%r303, [%rd82+7168];
	add.s32 	%r426, %r303, %r302;
	add.s32 	%r416, %r416, 4096;
	add.s32 	%r412, %r412, 16;
	add.s64 	%rd82, %rd82, 16384;
	setp.ne.s32 	%p22, %r412, 0;
	@%p22 bra 	$L__BB2_9;
$L__BB2_10:
	setp.eq.s32 	%p23, %r7, 0;
	@%p23 bra 	$L__BB2_19;
	and.b32  	%r18, %r6, 7;
	setp.lt.u32 	%p24, %r7, 8;
	@%p24 bra 	$L__BB2_13;
	mul.wide.u32 	%rd77, %r416, 4;
	add.s64 	%rd78, %rd2, %rd77;
	ld.global.u32 	%r305, [%rd78];
	add.s32 	%r306, %r305, %r426;
	ld.global.u32 	%r307, [%rd78+1024];
	add.s32 	%r308, %r307, %r306;
	ld.global.u32 	%r309, [%rd78+2048];
	add.s32 	%r310, %r309, %r308;
	ld.global.u32 	%r311, [%rd78+3072];
	add.s32 	%r312, %r311, %r310;
	ld.global.u32 	%r313, [%rd78+4096];
	add.s32 	%r314, %r313, %r312;
	ld.global.u32 	%r315, [%rd78+5120];
	add.s32 	%r316, %r315, %r314;
	ld.global.u32 	%r317, [%rd78+6144];
	add.s32 	%r318, %r317, %r316;
	ld.global.u32 	%r319, [%rd78+7168];
	add.s32 	%r426, %r319, %r318;
	add.s32 	%r416, %r416, 2048;
$L__BB2_13:
	setp.eq.s32 	%p25, %r18, 0;
	@%p25 bra 	$L__BB2_19;
	and.b32  	%r24, %r6, 3;
	setp.lt.u32 	%p26, %r18, 4;
	@%p26 bra 	$L__BB2_16;
	mul.wide.u32 	%rd79, %r416, 4;
	add.s64 	%rd80, %rd2, %rd79;
	ld.global.u32 	%r321, [%rd80];
	add.s32 	%r322, %r321, %r426;
	ld.global.u32 	%r323, [%rd80+1024];
	add.s32 	%r324, %r323, %r322;
	ld.global.u32 	%r325, [%rd80+2048];
	add.s32 	%r326, %r325, %r324;
	ld.global.u32 	%r327, [%rd80+3072];
	add.s32 	%r426, %r327, %r326;
	add.s32 	%r416, %r416, 1024;
$L__BB2_16:
	setp.eq.s32 	%p27, %r24, 0;
	@%p27 bra 	$L__BB2_19;
	mul.wide.u32 	%rd81, %r416, 4;
	add.s64 	%rd83, %rd2, %rd81;
	neg.s32 	%r424, %r24;
$L__BB2_18:
	.pragma "nounroll";
	ld.global.u32 	%r328, [%rd83];
	add.s32 	%r426, %r328, %r426;
	add.s64 	%rd83, %rd83, 1024;
	add.s32 	%r424, %r424, 1;
	setp.ne.s32 	%p28, %r424, 0;
	@%p28 bra 	$L__BB2_18;
$L__BB2_19:
	setp.lt.u32 	%p29, %r90, 256;
	@%p29 bra 	$L__BB2_24;
	// begin inline asm
	mov.u32 %r388, %laneid;
	// end inline asm
	mov.b32 	%r389, -1;
	redux.sync.add.u32 %r448, %r426, %r389;
	setp.ne.s32 	%p40, %r388, 0;
	@%p40 bra 	$L__BB2_22;
	shr.u32 	%r390, %r1, 3;
	and.b32  	%r391, %r390, 124;
	mov.u32 	%r392, _ZZN3cub18CUB_300001_SM_10006detail6reduce28DeviceReduceSingleTileKernelINS2_10policy_hubIjjN4cuda3std3__44plusIvEEE10Policy1000EN6thrust24THRUST_300001_SM_1000_NS6detail15normal_iteratorINSD_10device_ptrIjEEEEPijS9_ijNS7_10__identityEEEvT0_T1_T2_T3_T4_T6_E12temp_storage;
	add.s32 	%r393, %r392, %r391;
	st.shared.u32 	[%r393+8], %r448;
$L__BB2_22:
	bar.sync 	0;
	setp.ne.s32 	%p41, %r1, 0;
	@%p41 bra 	$L__BB2_50;
	ld.shared.u32 	%r394, [_ZZN3cub18CUB_300001_SM_10006detail6reduce28DeviceReduceSingleTileKernelINS2_10policy_hubIjjN4cuda3std3__44plusIvEEE10Policy1000EN6thrust24THRUST_300001_SM_1000_NS6detail15normal_iteratorINSD_10device_ptrIjEEEEPijS9_ijNS7_10__identityEEEvT0_T1_T2_T3_T4_T6_E12temp_storage+12];
	add.s32 	%r395, %r394, %r448;
	ld.shared.u32 	%r396, [_ZZN3cub18CUB_300001_SM_10006detail6reduce28DeviceReduceSingleTileKernelINS2_10policy_hubIjjN4cuda3std3__44plusIvEEE10Policy1000EN6thrust24THRUST_300001_SM_1000_NS6detail15normal_iteratorINSD_10device_ptrIjEEEEPijS9_ijNS7_10__identityEEEvT0_T1_T2_T3_T4_T6_E12temp_storage+16];
	add.s32 	%r397, %r395, %r396;
	ld.shared.u32 	%r398, [_ZZN3cub18CUB_300001_SM_10006detail6reduce28DeviceReduceSingleTileKernelINS2_10policy_hubIjjN4cuda3std3__44plusIvEEE10Policy1000EN6thrust24THRUST_300001_SM_1000_NS6detail15normal_iteratorINSD_10device_ptrIjEEEEPijS9_ijNS7_10__identityEEEvT0_T1_T2_T3_T4_T6_E12temp_storage+20];
	add.s32 	%r399, %r397, %r398;
	ld.shared.u32 	%r400, [_ZZN3cub18CUB_300001_SM_10006detail6reduce28DeviceReduceSingleTileKernelINS2_10policy_hubIjjN4cuda3std3__44plusIvEEE10Policy1000EN6thrust24THRUST_300001_SM_1000_NS6detail15normal_iteratorINSD_10device_ptrIjEEEEPijS9_ijNS7_10__identityEEEvT0_T1_T2_T3_T4_T6_E12temp_storage+24];
	add.s32 	%r401, %r399, %r400;
	ld.shared.u32 	%r402, [_ZZN3cub18CUB_300001_SM_10006detail6reduce28DeviceReduceSingleTileKernelINS2_10policy_hubIjjN4cuda3std3__44plusIvEEE10Policy1000EN6thrust24THRUST_300001_SM_1000_NS6detail15normal_iteratorINSD_10device_ptrIjEEEEPijS9_ijNS7_10__identityEEEvT0_T1_T2_T3_T4_T6_E12temp_storage+28];
	add.s32 	%r403, %r401, %r402;
	ld.shared.u32 	%r404, [_ZZN3cub18CUB_300001_SM_10006detail6reduce28DeviceReduceSingleTileKernelINS2_10policy_hubIjjN4cuda3std3__44plusIvEEE10Policy1000EN6thrust24THRUST_300001_SM_1000_NS6detail15normal_iteratorINSD_10device_ptrIjEEEEPijS9_ijNS7_10__identityEEEvT0_T1_T2_T3_T4_T6_E12temp_storage+32];
	add.s32 	%r405, %r403, %r404;
	ld.shared.u32 	%r406, [_ZZN3cub18CUB_300001_SM_10006detail6reduce28DeviceReduceSingleTileKernelINS2_10policy_hubIjjN4cuda3std3__44plusIvEEE10Policy1000EN6thrust24THRUST_300001_SM_1000_NS6detail15normal_iteratorINSD_10device_ptrIjEEEEPijS9_ijNS7_10__identityEEEvT0_T1_T2_T3_T4_T6_E12temp_storage+36];
	add.s32 	%r448, %r405, %r406;
	bra.uni 	$L__BB2_50;
$L__BB2_24:
	// begin inline asm
	mov.u32 %r329, %laneid;
	// end inline asm
	and.b32  	%r360, %r1, 992;
	add.s32 	%r361, %r360, 32;
	setp.gt.u32 	%p30, %r361, %r90;
	not.b32 	%r362, %r360;
	add.s32 	%r363, %r90, %r362;
	selp.b32 	%r357, %r363, 31, %p30;
	mov.b32 	%r332, 1;
	mov.b32 	%r359, -1;
	// begin inline asm
	{  .reg .u32 r0;  .reg .pred p;  shfl.sync.down.b32 r0|p, %r426, %r332, %r357, %r359;  @p add.u32 r0, r0, %r426;  mov.u32 %r330, r0;}
	// end inline asm
	mov.b32 	%r338, 2;
	// begin inline asm
	{  .reg .u32 r0;  .reg .pred p;  shfl.sync.down.b32 r0|p, %r330, %r338, %r357, %r359;  @p add.u32 r0, r0, %r330;  mov.u32 %r336, r0;}
	// end inline asm
	mov.b32 	%r344, 4;
	// begin inline asm
	{  .reg .u32 r0;  .reg .pred p;  shfl.sync.down.b32 r0|p, %r336, %r344, %r357, %r359;  @p add.u32 r0, r0, %r336;  mov.u32 %r342, r0;}
	// end inline asm
	mov.b32 	%r350, 8;
	// begin inline asm
	{  .reg .u32 r0;  .reg .pred p;  shfl.sync.down.b32 r0|p, %r342, %r350, %r357, %r359;  @p add.u32 r0, r0, %r342;  mov.u32 %r348, r0;}
	// end inline asm
	mov.b32 	%r356, 16;
	// begin inline asm
	{  .reg .u32 r0;  .reg .pred p;  shfl.sync.down.b32 r0|p, %r348, %r356, %r357, %r359;  @p add.u32 r0, r0, %r348;  mov.u32 %r448, r0;}
	// end inline asm
	setp.ne.s32 	%p31, %r329, 0;
	@%p31 bra 	$L__BB2_26;
	shr.u32 	%r364, %r1, 3;
	and.b32  	%r365, %r364, 124;
	mov.u32 	%r366, _ZZN3cub18CUB_300001_SM_10006detail6reduce28DeviceReduceSingleTileKernelINS2_10policy_hubIjjN4cuda3std3__44plusIvEEE10Policy1000EN6thrust24THRUST_300001_SM_1000_NS6detail15normal_iteratorINSD_10device_ptrIjEEEEPijS9_ijNS7_10__identityEEEvT0_T1_T2_T3_T4_T6_E12temp_storage;
	add.s32 	%r367, %r366, %r365;
	st.shared.u32 	[%r367+8], %r448;
$L__BB2_26:
	bar.sync 	0;
	setp.ne.s32 	%p32, %r1, 0;
	@%p32 bra 	$L__BB2_50;
	setp.gt.u32 	%p33, %r90, 32;
	ld.shared.u32 	%r368, [_ZZN3cub18CUB_300001_SM_10006detail6reduce28DeviceReduceSingleTileKernelINS2_10policy_hubIjjN4cuda3std3__44plusIvEEE10Policy1000EN6thrust24THRUST_300001_SM_1000_NS6detail15normal_iteratorINSD_10device_ptrIjEEEEPijS9_ijNS7_10__identityEEEvT0_T1_T2_T3_T4_T6_E12temp_storage+12];
	selp.b32 	%r369, %r368, 0, %p33;
	add.s32 	%r370, %r369, %r448;
	setp.gt.u32 	%p34, %r90, 64;
	ld.shared.u32 	%r371, [_ZZN3cub18CUB_300001_SM_10006detail6reduce28DeviceReduceSingleTileKernelINS2_10policy_hubIjjN4cuda3std3__44plusIvEEE10Policy1000EN6thrust24THRUST_300001_SM_1000_NS6detail15normal_iteratorINSD_10device_ptrIjEEEEPijS9_ijNS7_10__identityEEEvT0_T1_T2_T3_T4_T6_E12temp_storage+16];
	selp.b32 	%r372, %r371, 0, %p34;
	add.s32 	%r373, %r370, %r372;
	setp.gt.u32 	%p35, %r90, 96;
	ld.shared.u32 	%r374, [_ZZN3cub18CUB_300001_SM_10006detail6reduce28DeviceReduceSingleTileKernelINS2_10policy_hubIjjN4cuda3std3__44plusIvEEE10Policy1000EN6thrust24THRUST_300001_SM_1000_NS6detail15normal_iteratorINSD_10device_ptrIjEEEEPijS9_ijNS7_10__identityEEEvT0_T1_T2_T3_T4_T6_E12temp_storage+20];
	selp.b32 	%r375, %r374, 0, %p35;
	add.s32 	%r376, %r373, %r375;
	setp.gt.u32 	%p36, %r90, 128;
	ld.shared.u32 	%r377, [_ZZN3cub18CUB_300001_SM_10006detail6reduce28DeviceReduceSingleTileKernelINS2_10policy_hubIjjN4cuda3std3__44plusIvEEE10Policy1000EN6thrust24THRUST_300001_SM_1000_NS6detail15normal_iteratorINSD_10device_ptrIjEEEEPijS9_ijNS7_10__identityEEEvT0_T1_T2_T3_T4_T6_E12temp_storage+24];
	selp.b32 	%r378, %r377, 0, %p36;
	add.s32 	%r379, %r376, %r378;
	setp.gt.u32 	%p37, %r90, 160;
	ld.shared.u32 	%r380, [_ZZN3cub18CUB_300001_SM_10006detail6reduce28DeviceReduceSingleTileKernelINS2_10policy_hubIjjN4cuda3std3__44plusIvEEE10Policy1000EN6thrust24THRUST_300001_SM_1000_NS6detail15normal_iteratorINSD_10device_ptrIjEEEEPijS9_ijNS7_10__identityEEEvT0_T1_T2_T3_T4_T6_E12temp_storage+28];
	selp.b32 	%r381, %r380, 0, %p37;
	add.s32 	%r382, %r379, %r381;
	setp.gt.u32 	%p38, %r90, 192;
	ld.shared.u32 	%r383, [_ZZN3cub18CUB_300001_SM_10006detail6reduce28DeviceReduceSingleTileKernelINS2_10policy_hubIjjN4cuda3std3__44plusIvEEE10Policy1000EN6thrust24THRUST_300001_SM_1000_NS6detail15normal_iteratorINSD_10device_ptrIjEEEEPijS9_ijNS7_10__identityEEEvT0_T1_T2_T3_T4_T6_E12temp_storage+32];
	selp.b32 	%r384, %r383, 0, %p38;
	add.s32 	%r385, %r382, %r384;
	setp.gt.u32 	%p39, %r90, 224;
	ld.shared.u32 	%r386, [_ZZN3cub18CUB_300001_SM_10006detail6reduce28DeviceReduceSingleTileKernelINS2_10policy_hubIjjN4cuda3std3__44plusIvEEE10Policy1000EN6thrust24THRUST_300001_SM_1000_NS6detail15normal_iteratorINSD_10device_ptrIjEEEEPijS9_ijNS7_10__identityEEEvT0_T1_T2_T3_T4_T6_E12temp_storage+36];
	selp.b32 	%r387, %r386, 0, %p39;
	add.s32 	%r448, %r385, %r387;
	bra.uni 	$L__BB2_50;
$L__BB2_28:
	mov.u32 	%r40, %tid.x;
	mul.wide.u32 	%rd11, %r40, 4;
	add.s64 	%rd12, %rd2, %rd11;
	ld.global.u32 	%r93, [%rd12];
	ld.global.u32 	%r94, [%rd12+1024];
	ld.global.u32 	%r95, [%rd12+2048];
	ld.global.u32 	%r96, [%rd12+3072];
	ld.global.u32 	%r97, [%rd12+4096];
	ld.global.u32 	%r98, [%rd12+5120];
	ld.global.u32 	%r99, [%rd12+6144];
	ld.global.u32 	%r100, [%rd12+7168];
	ld.global.u32 	%r101, [%rd12+8192];
	ld.global.u32 	%r102, [%rd12+9216];
	ld.global.u32 	%r103, [%rd12+10240];
	ld.global.u32 	%r104, [%rd12+11264];
	ld.global.u32 	%r105, [%rd12+12288];
	ld.global.u32 	%r106, [%rd12+13312];
	ld.global.u32 	%r107, [%rd12+14336];
	ld.global.u32 	%r108, [%rd12+15360];
	add.s32 	%r109, %r94, %r93;
	add.s32 	%r110, %r95, %r109;
	add.s32 	%r111, %r96, %r110;
	add.s32 	%r112, %r97, %r111;
	add.s32 	%r113, %r98, %r112;
	add.s32 	%r114, %r99, %r113;
	add.s32 	%r115, %r100, %r114;
	add.s32 	%r116, %r101, %r115;
	add.s32 	%r117, %r102, %r116;
	add.s32 	%r118, %r103, %r117;
	add.s32 	%r119, %r104, %r118;
	add.s32 	%r120, %r105, %r119;
	add.s32 	%r121, %r106, %r120;
	add.s32 	%r122, %r107, %r121;
	add.s32 	%r447, %r108, %r122;
	add.s32 	%r42, %r90, -4096;
	setp.lt.u32 	%p3, %r42, 4096;
	mov.b32 	%r430, 4096;
	@%p3 bra 	$L__BB2_32;
	mov.b32 	%r430, 4096;
$L__BB2_30:
	add.s32 	%r124, %r40, %r430;
	mul.wide.u32 	%rd13, %r124, 4;
	add.s64 	%rd14, %rd2, %rd13;
	ld.global.u32 	%r125, [%rd14];
	ld.global.u32 	%r126, [%rd14+1024];
	ld.global.u32 	%r127, [%rd14+2048];
	ld.global.u32 	%r128, [%rd14+3072];
	ld.global.u32 	%r129, [%rd14+4096];
	ld.global.u32 	%r130, [%rd14+5120];
	ld.global.u32 	%r131, [%rd14+6144];
	ld.global.u32 	%r132, [%rd14+7168];
	ld.global.u32 	%r133, [%rd14+8192];
	ld.global.u32 	%r134, [%rd14+9216];
	ld.global.u32 	%r135, [%rd14+10240];
	ld.global.u32 	%r136, [%rd14+11264];
	ld.global.u32 	%r137, [%rd14+12288];
	ld.global.u32 	%r138, [%rd14+13312];
	ld.global.u32 	%r139, [%rd14+14336];
	ld.global.u32 	%r140, [%rd14+15360];
	add.s32 	%r141, %r125, %r447;
	add.s32 	%r142, %r126, %r141;
	add.s32 	%r143, %r127, %r142;
	add.s32 	%r144, %r128, %r143;
	add.s32 	%r145, %r129, %r144;
	add.s32 	%r146, %r130, %r145;
	add.s32 	%r147, %r131, %r146;
	add.s32 	%r148, %r132, %r147;
	add.s32 	%r149, %r133, %r148;
	add.s32 	%r150, %r134, %r149;
	add.s32 	%r151, %r135, %r150;
	add.s32 	%r152, %r136, %r151;
	add.s32 	%r153, %r137, %r152;
	add.s32 	%r154, %r138, %r153;
	add.s32 	%r155, %r139, %r154;
	add.s32 	%r447, %r140, %r155;
	sub.s32 	%r156, %r90, %r430;
	setp.lt.u32 	%p4, %r156, 4096;
	@%p4 bra 	$L__BB2_46;
	add.s32 	%r430, %r430, 4096;
	setp.le.u32 	%p5, %r430, %r42;
	@%p5 bra 	$L__BB2_30;
$L__BB2_32:
	setp.le.u32 	%p6, %r90, %r430;
	sub.s32 	%r157, %r90, %r430;
	setp.ge.s32 	%p7, %r40, %r157;
	or.pred  	%p8, %p6, %p7;
	@%p8 bra 	$L__BB2_46;
	not.b32 	%r160, %r40;
	add.s32 	%r161, %r90, %r160;
	sub.s32 	%r162, %r161, %r430;
	shr.u32 	%r163, %r162, 8;
	add.s32 	%r49, %r163, 1;
	and.b32  	%r50, %r49, 15;
	setp.lt.u32 	%p9, %r162, 3840;
	mov.u32 	%r439, %r40;
	@%p9 bra 	$L__BB2_37;
	or.b32  	%r433, %r40, 2048;
	add.s32 	%r432, %r40, %r430;
	and.b32  	%r164, %r49, 33554416;
	neg.s32 	%r431, %r164;
$L__BB2_35:
	.pragma "nounroll";
	mul.wide.u32 	%rd15, %r432, 4;
	add.s64 	%rd16, %rd2, %rd15;
	ld.global.u32 	%r165, [%rd16];
	add.s32 	%r166, %r165, %r447;
	add.s32 	%r167, %r432, 256;
	mul.wide.u32 	%rd17, %r167, 4;
	add.s64 	%rd18, %rd2, %rd17;
	ld.global.u32 	%r168, [%rd18];
	add.s32 	%r169, %r168, %r166;
	add.s32 	%r170, %r432, 512;
	mul.wide.u32 	%rd19, %r170, 4;
	add.s64 	%rd20, %rd2, %rd19;
	ld.global.u32 	%r171, [%rd20];
	add.s32 	%r172, %r171, %r169;
	add.s32 	%r173, %r432, 768;
	mul.wide.u32 	%rd21, %r173, 4;
	add.s64 	%rd22, %rd2, %rd21;
	ld.global.u32 	%r174, [%rd22];
	add.s32 	%r175, %r174, %r172;
	add.s32 	%r176, %r432, 1024;
	mul.wide.u32 	%rd23, %r176, 4;
	add.s64 	%rd24, %rd2, %rd23;
	ld.global.u32 	%r177, [%rd24];
	add.s32 	%r178, %r177, %r175;
	add.s32 	%r179, %r432, 1280;
	mul.wide.u32 	%rd25, %r179, 4;
	add.s64 	%rd26, %rd2, %rd25;
	ld.global.u32 	%r180, [%rd26];
	add.s32 	%r181, %r180, %r178;
	add.s32 	%r182, %r432, 1536;
	mul.wide.u32 	%rd27, %r182, 4;
	add.s64 	%rd28, %rd2, %rd27;
	ld.global.u32 	%r183, [%rd28];
	add.s32 	%r184, %r183, %r181;
	add.s32 	%r185, %r432, 1792;
	mul.wide.u32 	%rd29, %r185, 4;
	add.s64 	%rd30, %rd2, %rd29;
	ld.global.u32 	%r186, [%rd30];
	add.s32 	%r187, %r186, %r184;
	add.s32 	%r188, %r432, 2048;
	mul.wide.u32 	%rd31, %r188, 4;
	add.s64 	%rd32, %rd2, %rd31;
	ld.global.u32 	%r189, [%rd32];
	add.s32 	%r190, %r189, %r187;
	add.s32 	%r191, %r432, 2304;
	mul.wide.u32 	%rd33, %r191, 4;
	add.s64 	%rd34, %rd2, %rd33;
	ld.global.u32 	%r192, [%rd34];
	add.s32 	%r193, %r192, %r190;
	add.s32 	%r194, %r432, 2560;
	mul.wide.u32 	%rd35, %r194, 4;
	add.s64 	%rd36, %rd2, %rd35;
	ld.global.u32 	%r195, [%rd36];
	add.s32 	%r196, %r195, %r193;
	add.s32 	%r197, %r432, 2816;
	mul.wide.u32 	%rd37, %r197, 4;
	add.s64 	%rd38, %rd2, %rd37;
	ld.global.u32 	%r198, [%rd38];
	add.s32 	%r199, %r198, %r196;
	add.s32 	%r200, %r432, 3072;
	mul.wide.u32 	%rd39, %r200, 4;
	add.s64 	%rd40, %rd2, %rd39;
	ld.global.u32 	%r201, [%rd40];
	add.s32 	%r202, %r201, %r199;
	add.s32 	%r203, %r432, 3328;
	mul.wide.u32 	%rd41, %r203, 4;
	add.s64 	%rd42, %rd2, %rd41;
	ld.global.u32 	%r204, [%rd42];
	add.s32 	%r205, %r204, %r202;
	add.s32 	%r206, %r432, 3584;
	mul.wide.u32 	%rd43, %r206, 4;
	add.s64 	%rd44, %rd2, %rd43;
	ld.global.u32 	%r207, [%rd44];
	add.s32 	%r208, %r207, %r205;
	add.s32 	%r209, %r432, 3840;
	mul.wide.u32 	%rd45, %r209, 4;
	add.s64 	%rd46, %rd2, %rd45;
	ld.global.u32 	%r210, [%rd46];
	add.s32 	%r447, %r210, %r208;
	add.s32 	%r433, %r433, 4096;
	add.s32 	%r432, %r432, 4096;
	add.s32 	%r431, %r431, 16;
	setp.ne.s32 	%p10, %r431, 0;
	@%p10 bra 	$L__BB2_35;
	add.s32 	%r439, %r433, -2048;
$L__BB2_37:
	setp.eq.s32 	%p11, %r50, 0;
	@%p11 bra 	$L__BB2_46;
	and.b32  	%r66, %r49, 7;
	setp.lt.u32 	%p12, %r50, 8;
	@%p12 bra 	$L__BB2_40;
	add.s32 	%r212, %r439, %r430;
	mul.wide.u32 	%rd47, %r212, 4;
	add.s64 	%rd48, %rd2, %rd47;
	ld.global.u32 	%r213, [%rd48];
	add.s32 	%r214, %r213, %r447;
	add.s32 	%r215, %r212, 256;
	mul.wide.u32 	%rd49, %r215, 4;
	add.s64 	%rd50, %rd2, %rd49;
	ld.global.u32 	%r216, [%rd50];
	add.s32 	%r217, %r216, %r214;
	add.s32 	%r218, %r212, 512;
	mul.wide.u32 	%rd51, %r218, 4;
	add.s64 	%rd52, %rd2, %rd51;
	ld.global.u32 	%r219, [%rd52];
	add.s32 	%r220, %r219, %r217;
	add.s32 	%r221, %r212, 768;
	mul.wide.u32 	%rd53, %r221, 4;
	add.s64 	%rd54, %rd2, %rd53;
	ld.global.u32 	%r222, [%rd54];
	add.s32 	%r223, %r222, %r220;
	add.s32 	%r224, %r212, 1024;
	mul.wide.u32 	%rd55, %r224, 4;
	add.s64 	%rd56, %rd2, %rd55;
	ld.global.u32 	%r225, [%rd56];
	add.s32 	%r226, %r225, %r223;
	add.s32 	%r227, %r212, 1280;
	mul.wide.u32 	%rd57, %r227, 4;
	add.s64 	%rd58, %rd2, %rd57;
	ld.global.u32 	%r228, [%rd58];
	add.s32 	%r229, %r228, %r226;
	add.s32 	%r230, %r212, 1536;
	mul.wide.u32 	%rd59, %r230, 4;
	add.s64 	%rd60, %rd2, %rd59;
	ld.global.u32 	%r231, [%rd60];
	add.s32 	%r232, %r231, %r229;
	add.s32 	%r233, %r212, 1792;
	mul.wide.u32 	%rd61, %r233, 4;
	add.s64 	%rd62, %rd2, %rd61;
	ld.global.u32 	%r234, [%rd62];
	add.s32 	%r447, %r234, %r232;
	add.s32 	%r439, %r439, 2048;
$L__BB2_40:
	setp.eq.s32 	%p13, %r66, 0;
	@%p13 bra 	$L__BB2_46;
	and.b32  	%r72, %r49, 3;
	setp.lt.u32 	%p14, %r66, 4;
	@%p14 bra 	$L__BB2_43;
	add.s32 	%r236, %r439, %r430;
	mul.wide.u32 	%rd63, %r236, 4;
	add.s64 	%rd64, %rd2, %rd63;
	ld.global.u32 	%r237, [%rd64];
	add.s32 	%r238, %r237, %r447;
	add.s32 	%r239, %r236, 256;
	mul.wide.u32 	%rd65, %r239, 4;
	add.s64 	%rd66, %rd2, %rd65;
	ld.global.u32 	%r240, [%rd66];
	add.s32 	%r241, %r240, %r238;
	add.s32 	%r242, %r236, 512;
	mul.wide.u32 	%rd67, %r242, 4;
	add.s64 	%rd68, %rd2, %rd67;
	ld.global.u32 	%r243, [%rd68];
	add.s32 	%r244, %r243, %r241;
	add.s32 	%r245, %r236, 768;
	mul.wide.u32 	%rd69, %r245, 4;
	add.s64 	%rd70, %rd2, %rd69;
	ld.global.u32 	%r246, [%rd70];
	add.s32 	%r447, %r246, %r244;
	add.s32 	%r439, %r439, 1024;
$L__BB2_43:
	setp.eq.s32 	%p15, %r72, 0;
	@%p15 bra 	$L__BB2_46;
	add.s32 	%r445, %r439, %r430;
	neg.s32 	%r444, %r72;
$L__BB2_45:
	.pragma "nounroll";
	mul.wide.u32 	%rd71, %r445, 4;
	add.s64 	%rd72, %rd2, %rd71;
	ld.global.u32 	%r247, [%rd72];
	add.s32 	%r447, %r247, %r447;
	add.s32 	%r445, %r445, 256;
	add.s32 	%r444, %r444, 1;
	setp.ne.s32 	%p16, %r444, 0;
	@%p16 bra 	$L__BB2_45;
$L__BB2_46:
	// begin inline asm
	mov.u32 %r248, %laneid;
	// end inline asm
	mov.b32 	%r249, -1;
	redux.sync.add.u32 %r448, %r447, %r249;
	setp.ne.s32 	%p17, %r248, 0;
	@%p17 bra 	$L__BB2_48;
	shr.u32 	%r250, %r40, 3;
	and.b32  	%r251, %r250, 124;
	mov.u32 	%r252, _ZZN3cub18CUB_300001_SM_10006detail6reduce28DeviceReduceSingleTileKernelINS2_10policy_hubIjjN4cuda3std3__44plusIvEEE10Policy1000EN6thrust24THRUST_300001_SM_1000_NS6detail15normal_iteratorINSD_10device_ptrIjEEEEPijS9_ijNS7_10__identityEEEvT0_T1_T2_T3_T4_T6_E12temp_storage;
	add.s32 	%r253, %r252, %r251;
	st.shared.u32 	[%r253+8], %r448;
$L__BB2_48:
	bar.sync 	0;
	setp.ne.s32 	%p18, %r40, 0;
	@%p18 bra 	$L__BB2_50;
	ld.shared.u32 	%r254, [_ZZN3cub18CUB_300001_SM_10006detail6reduce28DeviceReduceSingleTileKernelINS2_10policy_hubIjjN4cuda3std3__44plusIvEEE10Policy1000EN6thrust24THRUST_300001_SM_1000_NS6detail15normal_iteratorINSD_10device_ptrIjEEEEPijS9_ijNS7_10__identityEEEvT0_T1_T2_T3_T4_T6_E12temp_storage+12];
	add.s32 	%r255, %r254, %r448;
	ld.shared.u32 	%r256, [_ZZN3cub18CUB_300001_SM_10006detail6reduce28DeviceReduceSingleTileKernelINS2_10policy_hubIjjN4cuda3std3__44plusIvEEE10Policy1000EN6thrust24THRUST_300001_SM_1000_NS6detail15normal_iteratorINSD_10device_ptrIjEEEEPijS9_ijNS7_10__identityEEEvT0_T1_T2_T3_T4_T6_E12temp_storage+16];
	add.s32 	%r257, %r255, %r256;
	ld.shared.u32 	%r258, [_ZZN3cub18CUB_300001_SM_10006detail6reduce28DeviceReduceSingleTileKernelINS2_10policy_hubIjjN4cuda3std3__44plusIvEEE10Policy1000EN6thrust24THRUST_300001_SM_1000_NS6detail15normal_iteratorINSD_10device_ptrIjEEEEPijS9_ijNS7_10__identityEEEvT0_T1_T2_T3_T4_T6_E12temp_storage+20];
	add.s32 	%r259, %r257, %r258;
	ld.shared.u32 	%r260, [_ZZN3cub18CUB_300001_SM_10006detail6reduce28DeviceReduceSingleTileKernelINS2_10policy_hubIjjN4cuda3std3__44plusIvEEE10Policy1000EN6thrust24THRUST_300001_SM_1000_NS6detail15normal_iteratorINSD_10device_ptrIjEEEEPijS9_ijNS7_10__identityEEEvT0_T1_T2_T3_T4_T6_E12temp_storage+24];
	add.s32 	%r261, %r259, %r260;
	ld.shared.u32 	%r262, [_ZZN3cub18CUB_300001_SM_10006detail6reduce28DeviceReduceSingleTileKernelINS2_10policy_hubIjjN4cuda3std3__44plusIvEEE10Policy1000EN6thrust24THRUST_300001_SM_1000_NS6detail15normal_iteratorINSD_10device_ptrIjEEEEPijS9_ijNS7_10__identityEEEvT0_T1_T2_T3_T4_T6_E12temp_storage+28];
	add.s32 	%r263, %r261, %r262;
	ld.shared.u32 	%r264, [_ZZN3cub18CUB_300001_SM_10006detail6reduce28DeviceReduceSingleTileKernelINS2_10policy_hubIjjN4cuda3std3__44plusIvEEE10Policy1000EN6thrust24THRUST_300001_SM_1000_NS6detail15normal_iteratorINSD_10device_ptrIjEEEEPijS9_ijNS7_10__identityEEEvT0_T1_T2_T3_T4_T6_E12temp_storage+32];
	add.s32 	%r265, %r263, %r264;
	ld.shared.u32 	%r266, [_ZZN3cub18CUB_300001_SM_10006detail6reduce28DeviceReduceSingleTileKernelINS2_10policy_hubIjjN4cuda3std3__44plusIvEEE10Policy1000EN6thrust24THRUST_300001_SM_1000_NS6detail15normal_iteratorINSD_10device_ptrIjEEEEPijS9_ijNS7_10__identityEEEvT0_T1_T2_T3_T4_T6_E12temp_storage+36];
	add.s32 	%r448, %r265, %r266;
$L__BB2_50:
	mov.u32 	%r407, %tid.x;
	setp.ne.s32 	%p42, %r407, 0;
	@%p42 bra 	$L__BB2_52;
	add.s32 	%r408, %r448, %r91;
	st.global.u32 	[%rd1], %r408;
$L__BB2_52:
	ret;

}
	// .globl	_ZN3cub18CUB_300001_SM_10006detail6reduce18DeviceReduceKernelINS2_10policy_hubIjjN4cuda3std3__44plusIvEEE10Policy1000EN6thrust24THRUST_300001_SM_1000_NS6detail15normal_iteratorINSD_10device_ptrIjEEEEjS9_jNS7_10__identityEEEvT0_PT3_T1_NS0_13GridEvenShareISN_EET2_T4_
.visible .entry _ZN3cub18CUB_300001_SM_10006detail6reduce18DeviceReduceKernelINS2_10policy_hubIjjN4cuda3std3__44plusIvEEE10Policy1000EN6thrust24THRUST_300001_SM_1000_NS6detail15normal_iteratorINSD_10device_ptrIjEEEEjS9_jNS7_10__identityEEEvT0_PT3_T1_NS0_13GridEvenShareISN_EET2_T4_(
	.param .align 8 .b8 _ZN3cub18CUB_300001_SM_10006detail6reduce18DeviceReduceKernelINS2_10policy_hubIjjN4cuda3std3__44plusIvEEE10Policy1000EN6thrust24THRUST_300001_SM_1000_NS6detail15normal_iteratorINSD_10device_ptrIjEEEEjS9_jNS7_10__identityEEEvT0_PT3_T1_NS0_13GridEvenShareISN_EET2_T4__param_0[8],
	.param .u64 .ptr .align 1 _ZN3cub18CUB_300001_SM_10006detail6reduce18DeviceReduceKernelINS2_10policy_hubIjjN4cuda3std3__44plusIvEEE10Policy1000EN6thrust24THRUST_300001_SM_1000_NS6detail15normal_iteratorINSD_10device_ptrIjEEEEjS9_jNS7_10__identityEEEvT0_PT3_T1_NS0_13GridEvenShareISN_EET2_T4__param_1,
	.param .u32 _ZN3cub18CUB_300001_SM_10006detail6reduce18DeviceReduceKernelINS2_10policy_hubIjjN4cuda3std3__44plusIvEEE10Policy1000EN6thrust24THRUST_300001_SM_1000_NS6detail15normal_iteratorINSD_10device_ptrIjEEEEjS9_jNS7_10__identityEEEvT0_PT3_T1_NS0_13GridEvenShareISN_EET2_T4__param_2,
	.param .align 4 .b8 _ZN3cub18CUB_300001_SM_10006detail6reduce18DeviceReduceKernelINS2_10policy_hubIjjN4cuda3std3__44plusIvEEE10Policy1000EN6thrust24THRUST_300001_SM_1000_NS6detail15normal_iteratorINSD_10device_ptrIjEEEEjS9_jNS7_10__identityEEEvT0_PT3_T1_NS0_13GridEvenShareISN_EET2_T4__param_3[40],
	.param .align 1 .b8 _ZN3cub18CUB_300001_SM_10006detail6reduce18DeviceReduceKernelINS2_10policy_hubIjjN4cuda3std3__44plusIvEEE10Policy1000EN6thrust24THRUST_300001_SM_1000_NS6detail15normal_iteratorINSD_10device_ptrIjEEEEjS9_jNS7_10__identityEEEvT0_PT3_T1_NS0_13GridEvenShareISN_EET2_T4__param_4[1],
	.param .align 1 .b8 _ZN3cub18CUB_300001_SM_10006detail6reduce18DeviceReduceKernelINS2_10policy_hubIjjN4cuda3std3__44plusIvEEE10Policy1000EN6thrust24THRUST_300001_SM_1000_NS6detail15normal_iteratorINSD_10device_ptrIjEEEEjS9_jNS7_10__identityEEEvT0_PT3_T1_NS0_13GridEvenShareISN_EET2_T4__param_5[1]
)
.maxntid 256
{
	.reg .pred 	%p<42>;
	.reg .b16 	%rs<4>;
	.reg .b32 	%r<513>;
	.reg .b64 	%rd<130>;
	// demoted variable
	.shared .align 4 .b8 _ZZN3cub18CUB_300001_SM_10006detail6reduce18DeviceReduceKernelINS2_10policy_hubIjjN4cuda3std3__44plusIvEEE10Policy1000EN6thrust24THRUST_300001_SM_1000_NS6detail15normal_iteratorINSD_10device_ptrIjEEEEjS9_jNS7_10__identityEEEvT0_PT3_T1_NS0_13GridEvenShareISN_EET2_T4_E12temp_storage[44];
	ld.param.u32 	%r1, [_ZN3cub18CUB_300001_SM_10006detail6reduce18DeviceReduceKernelINS2_10policy_hubIjjN4cuda3std3__44plusIvEEE10Policy1000EN6thrust24THRUST_300001_SM_1000_NS6detail15normal_iteratorINSD_10device_ptrIjEEEEjS9_jNS7_10__identityEEEvT0_PT3_T1_NS0_13GridEvenShareISN_EET2_T4__param_3+20];
	ld.param.u32 	%r2, [_ZN3cub18CUB_300001_SM_10006detail6reduce18DeviceReduceKernelINS2_10policy_hubIjjN4cuda3std3__44plusIvEEE10Policy1000EN6thrust24THRUST_300001_SM_1000_NS6detail15normal_iteratorINSD_10device_ptrIjEEEEjS9_jNS7_10__identityEEEvT0_PT3_T1_NS0_13GridEvenShareISN_EET2_T4__param_3+24];
	ld.param.u64 	%rd3, [_ZN3cub18CUB_300001_SM_10006detail6reduce18DeviceReduceKernelINS2_10policy_hubIjjN4cuda3std3__44plusIvEEE10Policy1000EN6thrust24THRUST_300001_SM_1000_NS6detail15normal_iteratorINSD_10device_ptrIjEEEEjS9_jNS7_10__identityEEEvT0_PT3_T1_NS0_13GridEvenShareISN_EET2_T4__param_0];
	cvta.to.global.u64 	%rd1, %rd3;
	mov.u32 	%r3, %ctaid.x;
	shl.b32 	%r4, %r2, 12;
	shl.b32 	%r494, %r3, 12;
	sub.s32 	%r6, %r1, %r494;
	setp.gt.u32 	%p1, %r6, 4095;
	@%p1 bra 	$L__BB3_26;
	mov.u32 	%r7, %tid.x;
	setp.ge.u32 	%p18, %r7, %r6;
	mov.b32 	%r488, 0;
	mov.u32 	%r477, %r7;
	@%p18 bra 	$L__BB3_3;
	add.s32 	%r301, %r494, %r7;
	mul.wide.u32 	%rd66, %r301, 4;
	add.s64 	%rd67, %rd1, %rd66;
	ld.global.u32 	%r488, [%rd67];
	add.s32 	%r477, %r7, 256;
$L__BB3_3:
	setp.ge.u32 	%p19, %r477, %r6;
	@%p19 bra 	$L__BB3_17;
	not.b32 	%r303, %r477;
	add.s32 	%r304, %r1, %r303;
	sub.s32 	%r305, %r304, %r494;
	shr.u32 	%r306, %r305, 8;
	add.s32 	%r12, %r306, 1;
	and.b32  	%r13, %r12, 15;
	setp.lt.u32 	%p20, %r305, 3840;
	@%p20 bra 	$L__BB3_8;
	or.b32  	%r474, %r477, 2048;
	add.s32 	%r473, %r477, %r494;
	and.b32  	%r307, %r12, 33554416;
	neg.s32 	%r472, %r307;
$L__BB3_6:
	.pragma "nounroll";
	mul.wide.u32 	%rd68, %r473, 4;
	add.s64 	%rd69, %rd1, %rd68;
	ld.global.u32 	%r308, [%rd69];
	add.s32 	%r309, %r308, %r488;
	add.s32 	%r310, %r473, 256;
	mul.wide.u32 	%rd70, %r310, 4;
	add.s64 	%rd71, %rd1, %rd70;
	ld.global.u32 	%r311, [%rd71];
	add.s32 	%r312, %r311, %r309;
	add.s32 	%r313, %r473, 512;
	mul.wide.u32 	%rd72, %r313, 4;
	add.s64 	%rd73, %rd1, %rd72;
	ld.global.u32 	%r314, [%rd73];
	add.s32 	%r315, %r314, %r312;
	add.s32 	%r316, %r473, 768;
	mul.wide.u32 	%rd74, %r316, 4;
	add.s64 	%rd75, %rd1, %rd74;
	ld.global.u32 	%r317, [%rd75];
	add.s32 	%r318, %r317, %r315;
	add.s32 	%r319, %r473, 1024;
	mul.wide.u32 	%rd76, %r319, 4;
	add.s64 	%rd77, %rd1, %rd76;
	ld.global.u32 	%r320, [%rd77];
	add.s32 	%r321, %r320, %r318;
	add.s32 	%r322, %r473, 1280;
	mul.wide.u32 	%rd78, %r322, 4;
	add.s64 	%rd79, %rd1, %rd78;
	ld.global.u32 	%r323, [%rd79];
	add.s32 	%r324, %r323, %r321;
	add.s32 	%r325, %r473, 1536;
	mul.wide.u32 	%rd80, %r325, 4;
	add.s64 	%rd81, %rd1, %rd80;
	ld.global.u32 	%r326, [%rd81];
	add.s32 	%r327, %r326, %r324;
	add.s32 	%r328, %r473, 1792;
	mul.wide.u32 	%rd82, %r328, 4;
	add.s64 	%rd83, %rd1, %rd82;
	ld.global.u32 	%r329, [%rd83];
	add.s32 	%r330, %r329, %r327;
	add.s32 	%r331, %r473, 2048;
	mul.wide.u32 	%rd84, %r331, 4;
	add.s64 	%rd85, %rd1, %rd84;
	ld.global.u32 	%r332, [%rd85];
	add.s32 	%r333, %r332, %r330;
	add.s32 	%r334, %r473, 2304;
	mul.wide.u32 	%rd86, %r334, 4;
	add.s64 	%rd87, %rd1, %rd86;
	ld.global.u32 	%r335, [%rd87];
	add.s32 	%r336, %r335, %r333;
	add.s32 	%r337, %r473, 2560;
	mul.wide.u32 	%rd88, %r337, 4;
	add.s64 	%rd89, %rd1, %rd88;
	ld.global.u32 	%r338, [%rd89];
	add.s32 	%r339, %r338, %r336;
	add.s32 	%r340, %r473, 2816;
	mul.wide.u32 	%rd90, %r340, 4;
	add.s64 	%rd91, %rd1, %rd90;
	ld.global.u32 	%r341, [%rd91];
	add.s32 	%r342, %r341, %r339;
	add.s32 	%r343, %r473, 3072;
	mul.wide.u32 	%rd92, %r343, 4;
	add.s64 	%rd93, %rd1, %rd92;
	ld.global.u32 	%r344, [%rd93];
	add.s32 	%r345, %r344, %r342;
	add.s32 	%r346, %r473, 3328;
	mul.wide.u32 	%rd94, %r346, 4;
	add.s64 	%rd95, %rd1, %rd94;
	ld.global.u32 	%r347, [%rd95];
	add.s32 	%r348, %r347, %r345;
	add.s32 	%r349, %r473, 3584;
	mul.wide.u32 	%rd96, %r349, 4;
	add.s64 	%rd97, %rd1, %rd96;
	ld.global.u32 	%r350, [%rd97];
	add.s32 	%r351, %r350, %r348;
	add.s32 	%r352, %r473, 3840;
	mul.wide.u32 	%rd98, %r352, 4;
	add.s64 	%rd99, %rd1, %rd98;
	ld.global.u32 	%r353, [%rd99];
	add.s32 	%r488, %r353, %r351;
	add.s32 	%r474, %r474, 4096;
	add.s32 	%r473, %r473, 4096;
	add.s32 	%r472, %r472, 16;
	setp.ne.s32 	%p21, %r472, 0;
	@%p21 bra 	$L__BB3_6;
	add.s32 	%r477, %r474, -2048;
$L__BB3_8:
	setp.eq.s32 	%p22, %r13, 0;
	@%p22 bra 	$L__BB3_17;
	and.b32  	%r29, %r12, 7;
	setp.lt.u32 	%p23, %r13, 8;
	@%p23 bra 	$L__BB3_11;
	add.s32 	%r355, %r494, %r477;
	mul.wide.u32 	%rd100, %r355, 4;
	add.s64 	%rd101, %rd1, %rd100;
	ld.global.u32 	%r356, [%rd101];
	add.s32 	%r357, %r356, %r488;
	add.s32 	%r358, %r355, 256;
	mul.wide.u32 	%rd102, %r358, 4;
	add.s64 	%rd103, %rd1, %rd102;
	ld.global.u32 	%r359, [%rd103];
	add.s32 	%r360, %r359, %r357;
	add.s32 	%r361, %r355, 512;
	mul.wide.u32 	%rd104, %r361, 4;
	add.s64 	%rd105, %rd1, %rd104;
	ld.global.u32 	%r362, [%rd105];
	add.s32 	%r363, %r362, %r360;
	add.s32 	%r364, %r355, 768;
	mul.wide.u32 	%rd106, %r364, 4;
	add.s64 	%rd107, %rd1, %rd106;
	ld.global.u32 	%r365, [%rd107];
	add.s32 	%r366, %r365, %r363;
	add.s32 	%r367, %r355, 1024;
	mul.wide.u32 	%rd108, %r367, 4;
	add.s64 	%rd109, %rd1, %rd108;
	ld.global.u32 	%r368, [%rd109];
	add.s32 	%r369, %r368, %r366;
	add.s32 	%r370, %r355, 1280;
	mul.wide.u32 	%rd110, %r370, 4;
	add.s64 	%rd111, %rd1, %rd110;
	ld.global.u32 	%r371, [%rd111];
	add.s32 	%r372, %r371, %r369;
	add.s32 	%r373, %r355, 1536;
	mul.wide.u32 	%rd112, %r373, 4;
	add.s64 	%rd113, %rd1, %rd112;
	ld.global.u32 	%r374, [%rd113];
	add.s32 	%r375, %r374, %r372;
	add.s32 	%r376, %r355, 1792;
	mul.wide.u32 	%rd114, %r376, 4;
	add.s64 	%rd115, %rd1, %rd114;
	ld.global.u32 	%r377, [%rd115];
	add.s32 	%r488, %r377, %r375;
	add.s32 	%r477, %r477, 2048;
$L__BB3_11:
	setp.eq.s32 	%p24, %r29, 0;
	@%p24 bra 	$L__BB3_17;
	and.b32  	%r35, %r12, 3;
	setp.lt.u32 	%p25, %r29, 4;
	@%p25 bra 	$L__BB3_14;
	add.s32 	%r379, %r494, %r477;
	mul.wide.u32 	%rd116, %r379, 4;
	add.s64 	%rd117, %rd1, %rd116;
	ld.global.u32 	%r380, [%rd117];
	add.s32 	%r381, %r380, %r488;
	add.s32 	%r382, %r379, 256;
	mul.wide.u32 	%rd118, %r382, 4;
	add.s64 	%rd119, %rd1, %rd118;
	ld.global.u32 	%r383, [%rd119];
	add.s32 	%r384, %r383, %r381;
	add.s32 	%r385, %r379, 512;
	mul.wide.u32 	%rd120, %r385, 4;
	add.s64 	%rd121, %rd1, %rd120;
	ld.global.u32 	%r386, [%rd121];
	add.s32 	%r387, %r386, %r384;
	add.s32 	%r388, %r379, 768;
	mul.wide.u32 	%rd122, %r388, 4;
	add.s64 	%rd123, %rd1, %rd122;
	ld.global.u32 	%r389, [%rd123];
	add.s32 	%r488, %r389, %r387;
	add.s32 	%r477, %r477, 1024;
$L__BB3_14:
	setp.eq.s32 	%p26, %r35, 0;
	@%p26 bra 	$L__BB3_17;
	add.s32 	%r486, %r477, %r494;
	neg.s32 	%r485, %r35;
$L__BB3_16:
	.pragma "nounroll";
	mul.wide.u32 	%rd124, %r486, 4;
	add.s64 	%rd125, %rd1, %rd124;
	ld.global.u32 	%r390, [%rd125];
	add.s32 	%r488, %r390, %r488;
	add.s32 	%r486, %r486, 256;
	add.s32 	%r485, %r485, 1;
	setp.ne.s32 	%p27, %r485, 0;
	@%p27 bra 	$L__BB3_16;
$L__BB3_17:
	setp.lt.u32 	%p28, %r6, 256;
	@%p28 bra 	$L__BB3_22;
	// begin inline asm
	mov.u32 %r450, %laneid;
	// end inline asm
	mov.b32 	%r451, -1;
	redux.sync.add.u32 %r512, %r488, %r451;
	setp.ne.s32 	%p39, %r450, 0;
	@%p39 bra 	$L__BB3_20;
	shr.u32 	%r452, %r7, 3;
	and.b32  	%r453, %r452, 124;
	mov.u32 	%r454, _ZZN3cub18CUB_300001_SM_10006detail6reduce18DeviceReduceKernelINS2_10policy_hubIjjN4cuda3std3__44plusIvEEE10Policy1000EN6thrust24THRUST_300001_SM_1000_NS6detail15normal_iteratorINSD_10device_ptrIjEEEEjS9_jNS7_10__identityEEEvT0_PT3_T1_NS0_13GridEvenShareISN_EET2_T4_E12temp_storage;
	add.s32 	%r455, %r454, %r453;
	st.shared.u32 	[%r455+8], %r512;
$L__BB3_20:
	bar.sync 	0;
	setp.ne.s32 	%p40, %r7, 0;
	@%p40 bra 	$L__BB3_48;
	ld.shared.u32 	%r456, [_ZZN3cub18CUB_300001_SM_10006detail6reduce18DeviceReduceKernelINS2_10policy_hubIjjN4cuda3std3__44plusIvEEE10Policy1000EN6thrust24THRUST_300001_SM_1000_NS6detail15normal_iteratorINSD_10device_ptrIjEEEEjS9_jNS7_10__identityEEEvT0_PT3_T1_NS0_13GridEvenShareISN_EET2_T4_E12temp_storage+12];
	add.s32 	%r457, %r456, %r512;
	ld.shared.u32 	%r458, [_ZZN3cub18CUB_300001_SM_10006detail6reduce18DeviceReduceKernelINS2_10policy_hubIjjN4cuda3std3__44plusIvEEE10Policy1000EN6thrust24THRUST_300001_SM_1000_NS6detail15normal_iteratorINSD_10device_ptrIjEEEEjS9_jNS7_10__identityEEEvT0_PT3_T1_NS0_13GridEvenShareISN_EET2_T4_E12temp_storage+16];
	add.s32 	%r459, %r457, %r458;
	ld.shared.u32 	%r460, [_ZZN3cub18CUB_300001_SM_10006detail6reduce18DeviceReduceKernelINS2_10policy_hubIjjN4cuda3std3__44plusIvEEE10Policy1000EN6thrust24THRUST_300001_SM_1000_NS6detail15normal_iteratorINSD_10device_ptrIjEEEEjS9_jNS7_10__identityEEEvT0_PT3_T1_NS0_13GridEvenShareISN_EET2_T4_E12temp_storage+20];
	add.s32 	%r461, %r459, %r460;
	ld.shared.u32 	%r462, [_ZZN3cub18CUB_300001_SM_10006detail6reduce18DeviceReduceKernelINS2_10policy_hubIjjN4cuda3std3__44plusIvEEE10Policy1000EN6thrust24THRUST_300001_SM_1000_NS6detail15normal_iteratorINSD_10device_ptrIjEEEEjS9_jNS7_10__identityEEEvT0_PT3_T1_NS0_13GridEvenShareISN_EET2_T4_E12temp_storage+24];
	add.s32 	%r463, %r461, %r462;
	ld.shared.u32 	%r464, [_ZZN3cub18CUB_300001_SM_10006detail6reduce18DeviceReduceKernelINS2_10policy_hubIjjN4cuda3std3__44plusIvEEE10Policy1000EN6thrust24THRUST_300001_SM_1000_NS6detail15normal_iteratorINSD_10device_ptrIjEEEEjS9_jNS7_10__identityEEEvT0_PT3_T1_NS0_13GridEvenShareISN_EET2_T4_E12temp_storage+28];
	add.s32 	%r465, %r463, %r464;
	ld.shared.u32 	%r466, [_ZZN3cub18CUB_300001_SM_10006detail6reduce18DeviceReduceKernelINS2_10policy_hubIjjN4cuda3std3__44plusIvEEE10Policy1000EN6thrust24THRUST_300001_SM_1000_NS6detail15normal_iteratorINSD_10device_ptrIjEEEEjS9_jNS7_10__identityEEEvT0_PT3_T1_NS0_13GridEvenShareISN_EET2_T4_E12temp_storage+32];
	add.s32 	%r467, %r465, %r466;
	ld.shared.u32 	%r468, [_ZZN3cub18CUB_300001_SM_10006detail6reduce18DeviceReduceKernelINS2_10policy_hubIjjN4cuda3std3__44plusIvEEE10Policy1000EN6thrust24THRUST_300001_SM_1000_NS6detail15normal_iteratorINSD_10device_ptrIjEEEEjS9_jNS7_10__identityEEEvT0_PT3_T1_NS0_13GridEvenShareISN_EET2_T4_E12temp_storage+36];
	add.s32 	%r512, %r467, %r468;
	bra.uni 	$L__BB3_48;
$L__BB3_22:
	// begin inline asm
	mov.u32 %r391, %laneid;
	// end inline asm
	and.b32  	%r422, %r7, 992;
	add.s32 	%r423, %r422, 32;
	setp.gt.u32 	%p29, %r423, %r6;
	not.b32 	%r424, %r422;
	add.s32 	%r425, %r6, %r424;
	selp.b32 	%r419, %r425, 31, %p29;
	mov.b32 	%r394, 1;
	mov.b32 	%r421, -1;
	// begin inline asm
	{  .reg .u32 r0;  .reg .pred p;  shfl.sync.down.b32 r0|p, %r488, %r394, %r419, %r421;  @p add.u32 r0, r0, %r488;  mov.u32 %r392, r0;}
	// end inline asm
	mov.b32 	%r400, 2;
	// begin inline asm
	{  .reg .u32 r0;  .reg .pred p;  shfl.sync.down.b32 r0|p, %r392, %r400, %r419, %r421;  @p add.u32 r0, r0, %r392;  mov.u32 %r398, r0;}
	// end inline asm
	mov.b32 	%r406, 4;
	// begin inline asm
	{  .reg .u32 r0;  .reg .pred p;  shfl.sync.down.b32 r0|p, %r398, %r406, %r419, %r421;  @p add.u32 r0, r0, %r398;  mov.u32 %r404, r0;}
	// end inline asm
	mov.b32 	%r412, 8;
	// begin inline asm
	{  .reg .u32 r0;  .reg .pred p;  shfl.sync.down.b32 r0|p, %r404, %r412, %r419, %r421;  @p add.u32 r0, r0, %r404;  mov.u32 %r410, r0;}
	// end inline asm
	mov.b32 	%r418, 16;
	// begin inline asm
	{  .reg .u32 r0;  .reg .pred p;  shfl.sync.down.b32 r0|p, %r410, %r418, %r419, %r421;  @p add.u32 r0, r0, %r410;  mov.u32 %r512, r0;}
	// end inline asm
	setp.ne.s32 	%p30, %r391, 0;
	@%p30 bra 	$L__BB3_24;
	shr.u32 	%r426, %r7, 3;
	and.b32  	%r427, %r426, 124;
	mov.u32 	%r428, _ZZN3cub18CUB_300001_SM_10006detail6reduce18DeviceReduceKernelINS2_10policy_hubIjjN4cuda3std3__44plusIvEEE10Policy1000EN6thrust24THRUST_300001_SM_1000_NS6detail15normal_iteratorINSD_10device_ptrIjEEEEjS9_jNS7_10__identityEEEvT0_PT3_T1_NS0_13GridEvenShareISN_EET2_T4_E12temp_storage;
	add.s32 	%r429, %r428, %r427;
	st.shared.u32 	[%r429+8], %r512;
$L__BB3_24:
	bar.sync 	0;
	setp.ne.s32 	%p31, %r7, 0;
	@%p31 bra 	$L__BB3_48;
	setp.gt.u32 	%p32, %r6, 32;
	ld.shared.u32 	%r430, [_ZZN3cub18CUB_300001_SM_10006detail6reduce18DeviceReduceKernelINS2_10policy_hubIjjN4cuda3std3__44plusIvEEE10Policy1000EN6thrust24THRUST_300001_SM_1000_NS6detail15normal_iteratorINSD_10device_ptrIjEEEEjS9_jNS7_10__identityEEEvT0_PT3_T1_NS0_13GridEvenShareISN_EET2_T4_E12temp_storage+12];
	selp.b32 	%r431, %r430, 0, %p32;
	add.s32 	%r432, %r431, %r512;
	setp.gt.u32 	%p33, %r6, 64;
	ld.shared.u32 	%r433, [_ZZN3cub18CUB_300001_SM_10006detail6reduce18DeviceReduceKernelINS2_10policy_hubIjjN4cuda3std3__44plusIvEEE10Policy1000EN6thrust24THRUST_300001_SM_1000_NS6detail15normal_iteratorINSD_10device_ptrIjEEEEjS9_jNS7_10__identityEEEvT0_PT3_T1_NS0_13GridEvenShareISN_EET2_T4_E12temp_storage+16];
	selp.b32 	%r434, %r433, 0, %p33;
	add.s32 	%r435, %r432, %r434;
	setp.gt.u32 	%p34, %r6, 96;
	ld.shared.u32 	%r436, [_ZZN3cub18CUB_300001_SM_10006detail6reduce18DeviceReduceKernelINS2_10policy_hubIjjN4cuda3std3__44plusIvEEE10Policy1000EN6thrust24THRUST_300001_SM_1000_NS6detail15normal_iteratorINSD_10device_ptrIjEEEEjS9_jNS7_10__identityEEEvT0_PT3_T1_NS0_13GridEvenShareISN_EET2_T4_E12temp_storage+20];
	selp.b32 	%r437, %r436, 0, %p34;
	add.s32 	%r438, %r435, %r437;
	setp.gt.u32 	%p35, %r6, 128;
	ld.shared.u32 	%r439, [_ZZN3cub18CUB_300001_SM_10006detail6reduce18DeviceReduceKernelINS2_10policy_hubIjjN4cuda3std3__44plusIvEEE10Policy1000EN6thrust24THRUST_300001_SM_1000_NS6detail15normal_iteratorINSD_10device_ptrIjEEEEjS9_jNS7_10__identityEEEvT0_PT3_T1_NS0_13GridEvenShareISN_EET2_T4_E12temp_storage+24];
	selp.b32 	%r440, %r439, 0, %p35;
	add.s32 	%r441, %r438, %r440;
	setp.gt.u32 	%p36, %r6, 160;
	ld.shared.u32 	%r442, [_ZZN3cub18CUB_300001_SM_10006detail6reduce18DeviceReduceKernelINS2_10policy_hubIjjN4cuda3std3__44plusIvEEE10Policy1000EN6thrust24THRUST_300001_SM_1000_NS6detail15normal_iteratorINSD_10device_ptrIjEEEEjS9_jNS7_10__identityEEEvT0_PT3_T1_NS0_13GridEvenShareISN_EET2_T4_E12temp_storage+28];
	selp.b32 	%r443, %r442, 0, %p36;
	add.s32 	%r444, %r441, %r443;
	setp.gt.u32 	%p37, %r6, 192;
	ld.shared.u32 	%r445, [_ZZN3cub18CUB_300001_SM_10006detail6reduce18DeviceReduceKernelINS2_10policy_hubIjjN4cuda3std3__44plusIvEEE10Policy1000EN6thrust24THRUST_300001_SM_1000_NS6detail15normal_iteratorINSD_10device_ptrIjEEEEjS9_jNS7_10__identityEEEvT0_PT3_T1_NS0_13GridEvenShareISN_EET2_T4_E12temp_storage+32];
	selp.b32 	%r446, %r445, 0, %p37;
	add.s32 	%r447, %r444, %r446;
	setp.gt.u32 	%p38, %r6, 224;
	ld.shared.u32 	%r448, [_ZZN3cub18CUB_300001_SM_10006detail6reduce18DeviceReduceKernelINS2_10policy_hubIjjN4cuda3std3__44plusIvEEE10Policy1000EN6thrust24THRUST_300001_SM_1000_NS6detail15normal_iteratorINSD_10device_ptrIjEEEEjS9_jNS7_10__identityEEEvT0_PT3_T1_NS0_13GridEvenShareISN_EET2_T4_E12temp_storage+36];
	selp.b32 	%r449, %r448, 0, %p38;
	add.s32 	%r512, %r447, %r449;
	bra.uni 	$L__BB3_48;
$L__BB3_26:
	mov.u32 	%r54, %tid.x;
	add.s32 	%r110, %r54, %r494;
	mul.wide.u32 	%rd4, %r110, 4;
	add.s64 	%rd5, %rd1, %rd4;
	ld.global.u32 	%r111, [%rd5];
	ld.global.u32 	%r112, [%rd5+1024];
	ld.global.u32 	%r113, [%rd5+2048];
	ld.global.u32 	%r114, [%rd5+3072];
	ld.global.u32 	%r115, [%rd5+4096];
	ld.global.u32 	%r116, [%rd5+5120];
	ld.global.u32 	%r117, [%rd5+6144];
	ld.global.u32 	%r118, [%rd5+7168];
	ld.global.u32 	%r119, [%rd5+8192];
	ld.global.u32 	%r120, [%rd5+9216];
	ld.global.u32 	%r121, [%rd5+10240];
	ld.global.u32 	%r122, [%rd5+11264];
	ld.global.u32 	%r123, [%rd5+12288];
	ld.global.u32 	%r124, [%rd5+13312];
	ld.global.u32 	%r125, [%rd5+14336];
	ld.global.u32 	%r126, [%rd5+15360];
	add.s32 	%r127, %r112, %r111;
	add.s32 	%r128, %r113, %r127;
	add.s32 	%r129, %r114, %r128;
	add.s32 	%r130, %r115, %r129;
	add.s32 	%r131, %r116, %r130;
	add.s32 	%r132, %r117, %r131;
	add.s32 	%r133, %r118, %r132;
	add.s32 	%r134, %r119, %r133;
	add.s32 	%r135, %r120, %r134;
	add.s32 	%r136, %r121, %r135;
	add.s32 	%r137, %r122, %r136;
	add.s32 	%r138, %r123, %r137;
	add.s32 	%r139, %r124, %r138;
	add.s32 	%r140, %r125, %r139;
	add.s32 	%r511, %r126, %r140;
	setp.lt.u32 	%p2, %r6, %r4;
	@%p2 bra 	$L__BB3_44;
	add.s32 	%r56, %r4, %r494;
	not.b32 	%r142, %r54;
	add.s32 	%r143, %r142, %r1;
	sub.s32 	%r144, %r143, %r4;
	sub.s32 	%r490, %r144, %r494;
	add.s32 	%r145, %r56, %r54;
	add.s32 	%r489, %r145, 2048;
	mov.b32 	%r492, 0;
	mov.u32 	%r491, %r56;
$L__BB3_28:
	add.s32 	%r494, %r494, %r4;
	add.s32 	%r147, %r1, -4096;
	setp.gt.u32 	%p3, %r494, %r147;
	@%p3 bra 	$L__BB3_30;
	add.s32 	%r148, %r54, %r494;
	mul.wide.u32 	%rd6, %r148, 4;
	add.s64 	%rd7, %rd1, %rd6;
	ld.global.u32 	%r149, [%rd7];
	ld.global.u32 	%r150, [%rd7+1024];
	ld.global.u32 	%r151, [%rd7+2048];
	ld.global.u32 	%r152, [%rd7+3072];
	ld.global.u32 	%r153, [%rd7+4096];
	ld.global.u32 	%r154, [%rd7+5120];
	ld.global.u32 	%r155, [%rd7+6144];
	ld.global.u32 	%r156, [%rd7+7168];
	ld.global.u32 	%r157, [%rd7+8192];
	ld.global.u32 	%r158, [%rd7+9216];
	ld.global.u32 	%r159, [%rd7+10240];
	ld.global.u32 	%r160, [%rd7+11264];
	ld.global.u32 	%r161, [%rd7+12288];
	ld.global.u32 	%r162, [%rd7+13312];
	ld.global.u32 	%r163, [%rd7+14336];
	ld.global.u32 	%r164, [%rd7+15360];
	add.s32 	%r165, %r149, %r511;
	add.s32 	%r166, %r150, %r165;
	add.s32 	%r167, %r151, %r166;
	add.s32 	%r168, %r152, %r167;
	add.s32 	%r169, %r153, %r168;
	add.s32 	%r170, %r154, %r169;
	add.s32 	%r171, %r155, %r170;
	add.s32 	%r172, %r156, %r171;
	add.s32 	%r173, %r157, %r172;
	add.s32 	%r174, %r158, %r173;
	add.s32 	%r175, %r159, %r174;
	add.s32 	%r176, %r160, %r175;
	add.s32 	%r177, %r161, %r176;
	add.s32 	%r178, %r162, %r177;
	add.s32 	%r179, %r163, %r178;
	add.s32 	%r511, %r164, %r179;
	sub.s32 	%r180, %r1, %r494;
	setp.lt.u32 	%p4, %r180, %r4;
	add.s32 	%r492, %r492, 1;
	add.s32 	%r491, %r491, %r4;
	sub.s32 	%r490, %r490, %r4;
	add.s32 	%r489, %r489, %r4;
	@%p4 bra 	$L__BB3_44;
	bra.uni 	$L__BB3_28;
$L__BB3_30:
	setp.le.u32 	%p5, %r1, %r494;
	sub.s32 	%r182, %r1, %r494;
	setp.ge.s32 	%p6, %r54, %r182;
	or.pred  	%p7, %p5, %p6;
	@%p7 bra 	$L__BB3_44;
	not.b32 	%r185, %r54;
	add.s32 	%r186, %r1, %r185;
	sub.s32 	%r187, %r186, %r56;
	mul.lo.s32 	%r188, %r2, %r492;
	shl.b32 	%r189, %r188, 12;
	sub.s32 	%r190, %r187, %r189;
	shr.u32 	%r191, %r190, 8;
	add.s32 	%r71, %r191, 1;
	and.b32  	%r72, %r71, 15;
	setp.lt.u32 	%p8, %r190, 3840;
	mov.u32 	%r503, %r54;
	@%p8 bra 	$L__BB3_35;
	or.b32  	%r497, %r54, 2048;
	shr.u32 	%r192, %r490, 8;
	add.s32 	%r193, %r192, 1;
	and.b32  	%r194, %r193, 33554416;
	neg.s32 	%r495, %r194;
$L__BB3_33:
	.pragma "nounroll";
	add.s32 	%r195, %r489, -2048;
	mul.wide.u32 	%rd8, %r195, 4;
	add.s64 	%rd9, %rd1, %rd8;
	ld.global.u32 	%r196, [%rd9];
	add.s32 	%r197, %r196, %r511;
	add.s32 	%r198, %r489, -1792;
	mul.wide.u32 	%rd10, %r198, 4;
	add.s64 	%rd11, %rd1, %rd10;
	ld.global.u32 	%r199, [%rd11];
	add.s32 	%r200, %r199, %r197;
	add.s32 	%r201, %r489, -1536;
	mul.wide.u32 	%rd12, %r201, 4;
	add.s64 	%rd13, %rd1, %rd12;
	ld.global.u32 	%r202, [%rd13];
	add.s32 	%r203, %r202, %r200;
	add.s32 	%r204, %r489, -1280;
	mul.wide.u32 	%rd14, %r204, 4;
	add.s64 	%rd15, %rd1, %rd14;
	ld.global.u32 	%r205, [%rd15];
	add.s32 	%r206, %r205, %r203;
	add.s32 	%r207, %r489, -1024;
	mul.wide.u32 	%rd16, %r207, 4;
	add.s64 	%rd17, %rd1, %rd16;
	ld.global.u32 	%r208, [%rd17];
	add.s32 	%r209, %r208, %r206;
	add.s32 	%r210, %r489, -768;
	mul.wide.u32 	%rd18, %r210, 4;
	add.s64 	%rd19, %rd1, %rd18;
	ld.global.u32 	%r211, [%rd19];
	add.s32 	%r212, %r211, %r209;
	add.s32 	%r213, %r489, -512;
	mul.wide.u32 	%rd20, %r213, 4;
	add.s64 	%rd21, %rd1, %rd20;
	ld.global.u32 	%r214, [%rd21];
	add.s32 	%r215, %r214, %r212;
	add.s32 	%r216, %r489, 1792;
	add.s32 	%r217, %r489, -256;
	mul.wide.u32 	%rd22, %r217, 4;
	add.s64 	%rd23, %rd1, %rd22;
	ld.global.u32 	%r218, [%rd23];
	add.s32 	%r219, %r218, %r215;
	mul.wide.u32 	%rd24, %r489, 4;
	add.s64 	%rd25, %rd1, %rd24;
	ld.global.u32 	%r220, [%rd25];
	add.s32 	%r221, %r220, %r219;
	add.s32 	%r222, %r489, 256;
	mul.wide.u32 	%rd26, %r222, 4;
	add.s64 	%rd27, %rd1, %rd26;
	ld.global.u32 	%r223, [%rd27];
	add.s32 	%r224, %r223, %r221;
	add.s32 	%r225, %r489, 512;
	mul.wide.u32 	%rd28, %r225, 4;
	add.s64 	%rd29, %rd1, %rd28;
	ld.global.u32 	%r226, [%rd29];
	add.s32 	%r227, %r226, %r224;
	add.s32 	%r228, %r489, 768;
	mul.wide.u32 	%rd30, %r228, 4;
	add.s64 	%rd31, %rd1, %rd30;
	ld.global.u32 	%r229, [%rd31];
	add.s32 	%r230, %r229, %r227;
	add.s32 	%r231, %r489, 1024;
	mul.wide.u32 	%rd32, %r231, 4;
	add.s64 	%rd33, %rd1, %rd32;
	ld.global.u32 	%r232, [%rd33];
	add.s32 	%r233, %r232, %r230;
	add.s32 	%r234, %r489, 1280;
	mul.wide.u32 	%rd34, %r234, 4;
	add.s64 	%rd35, %rd1, %rd34;
	ld.global.u32 	%r235, [%rd35];
	add.s32 	%r236, %r235, %r233;
	add.s32 	%r237, %r489, 1536;
	mul.wide.u32 	%rd36, %r237, 4;
	add.s64 	%rd37, %rd1, %rd36;
	ld.global.u32 	%r238, [%rd37];
	add.s32 	%r239, %r238, %r236;
	mul.wide.u32 	%rd38, %r216, 4;
	add.s64 	%rd39, %rd1, %rd38;
	ld.global.u32 	%r240, [%rd39];
	add.s32 	%r511, %r240, %r239;
	add.s32 	%r497, %r497, 4096;
	add.s32 	%r489, %r489, 4096;
	add.s32 	%r495, %r495, 16;
	setp.ne.s32 	%p9, %r495, 0;
	@%p9 bra 	$L__BB3_33;
	add.s32 	%r503, %r497, -2048;
$L__BB3_35:
	setp.eq.s32 	%p10, %r72, 0;
	@%p10 bra 	$L__BB3_44;
	and.b32  	%r87, %r71, 7;
	setp.lt.u32 	%p11, %r72, 8;
	@%p11 bra 	$L__BB3_38;
	add.s32 	%r242, %r503, %r494;
	mul.wide.u32 	%rd40, %r242, 4;
	add.s64 	%rd41, %rd1, %rd40;
	ld.global.u32 	%r243, [%rd41];
	add.s32 	%r244, %r243, %r511;
	add.s32 	%r245, %r242, 256;
	mul.wide.u32 	%rd42, %r245, 4;
	add.s64 	%rd43, %rd1, %rd42;
	ld.global.u32 	%r246, [%rd43];
	add.s32 	%r247, %r246, %r244;
	add.s32 	%r248, %r242, 512;
	mul.wide.u32 	%rd44, %r248, 4;
	add.s64 	%rd45, %rd1, %rd44;
	ld.global.u32 	%r249, [%rd45];
	add.s32 	%r250, %r249, %r247;
	add.s32 	%r251, %r242, 768;
	mul.wide.u32 	%rd46, %r251, 4;
	add.s64 	%rd47, %rd1, %rd46;
	ld.global.u32 	%r252, [%rd47];
	add.s32 	%r253, %r252, %r250;
	add.s32 	%r254, %r242, 1024;
	mul.wide.u32 	%rd48, %r254, 4;
	add.s64 	%rd49, %rd1, %rd48;
	ld.global.u32 	%r255, [%rd49];
	add.s32 	%r256, %r255, %r253;
	add.s32 	%r257, %r242, 1280;
	mul.wide.u32 	%rd50, %r257, 4;
	add.s64 	%rd51, %rd1, %rd50;
	ld.global.u32 	%r258, [%rd51];
	add.s32 	%r259, %r258, %r256;
	add.s32 	%r260, %r242, 1536;
	mul.wide.u32 	%rd52, %r260, 4;
	add.s64 	%rd53, %rd1, %rd52;
	ld.global.u32 	%r261, [%rd53];
	add.s32 	%r262, %r261, %r259;
	add.s32 	%r263, %r242, 1792;
	mul.wide.u32 	%rd54, %r263, 4;
	add.s64 	%rd55, %rd1, %rd54;
	ld.global.u32 	%r264, [%rd55];
	add.s32 	%r511, %r264, %r262;
	add.s32 	%r503, %r503, 2048;
$L__BB3_38:
	setp.eq.s32 	%p12, %r87, 0;
	@%p12 bra 	$L__BB3_44;
	setp.lt.u32 	%p13, %r87, 4;
	@%p13 bra 	$L__BB3_41;
	add.s32 	%r266, %r503, %r494;
	mul.wide.u32 	%rd56, %r266, 4;
	add.s64 	%rd57, %rd1, %rd56;
	ld.global.u32 	%r267, [%rd57];
	add.s32 	%r268, %r267, %r511;
	add.s32 	%r269, %r266, 256;
	mul.wide.u32 	%rd58, %r269, 4;
	add.s64 	%rd59, %rd1, %rd58;
	ld.global.u32 	%r270, [%rd59];
	add.s32 	%r271, %r270, %r268;
	add.s32 	%r272, %r266, 512;
	mul.wide.u32 	%rd60, %r272, 4;
	add.s64 	%rd61, %rd1, %rd60;
	ld.global.u32 	%r273, [%rd61];
	add.s32 	%r274, %r273, %r271;
	add.s32 	%r275, %r266, 768;
	mul.wide.u32 	%rd62, %r275, 4;
	add.s64 	%rd63, %rd1, %rd62;
	ld.global.u32 	%r276, [%rd63];
	add.s32 	%r511, %r276, %r274;
	add.s32 	%r503, %r503, 1024;
$L__BB3_41:
	and.b32  	%r277, %r71, 3;
	setp.eq.s32 	%p14, %r277, 0;
	@%p14 bra 	$L__BB3_44;
	add.s32 	%r509, %r503, %r491;
	cvt.u16.u32 	%rs1, %r490;
	shr.u16 	%rs2, %rs1, 8;
	add.s16 	%rs3, %rs2, 1;
	cvt.u32.u16 	%r278, %rs3;
	and.b32  	%r279, %r278, 3;
	neg.s32 	%r508, %r279;
$L__BB3_43:
	.pragma "nounroll";
	mul.wide.u32 	%rd64, %r509, 4;
	add.s64 	%rd65, %rd1, %rd64;
	ld.global.u32 	%r280, [%rd65];
	add.s32 	%r511, %r280, %r511;
	add.s32 	%r509, %r509, 256;
	add.s32 	%r508, %r508, 1;
	setp.ne.s32 	%p15, %r508, 0;
	@%p15 bra 	$L__BB3_43;
$L__BB3_44:
	// begin inline asm
	mov.u32 %r281, %laneid;
	// end inline asm
	mov.b32 	%r282, -1;
	redux.sync.add.u32 %r512, %r511, %r282;
	setp.ne.s32 	%p16, %r281, 0;
	@%p16 bra 	$L__BB3_46;
	shr.u32 	%r283, %r54, 3;
	and.b32  	%r284, %r283, 124;
	mov.u32 	%r285, _ZZN3cub18CUB_300001_SM_10006detail6reduce18DeviceReduceKernelINS2_10policy_hubIjjN4cuda3std3__44plusIvEEE10Policy1000EN6thrust24THRUST_300001_SM_1000_NS6detail15normal_iteratorINSD_10device_ptrIjEEEEjS9_jNS7_10__identityEEEvT0_PT3_T1_NS0_13GridEvenShareISN_EET2_T4_E12temp_storage;
	add.s32 	%r286, %r285, %r284;
	st.shared.u32 	[%r286+8], %r512;
$L__BB3_46:
	bar.sync 	0;
	setp.ne.s32 	%p17, %r54, 0;
	@%p17 bra 	$L__BB3_48;
	ld.shared.u32 	%r287, [_ZZN3cub18CUB_300001_SM_10006detail6reduce18DeviceReduceKernelINS2_10policy_hubIjjN4cuda3std3__44plusIvEEE10Policy1000EN6thrust24THRUST_300001_SM_1000_NS6detail15normal_iteratorINSD_10device_ptrIjEEEEjS9_jNS7_10__identityEEEvT0_PT3_T1_NS0_13GridEvenShareISN_EET2_T4_E12temp_storage+12];
	add.s32 	%r288, %r287, %r512;
	ld.shared.u32 	%r289, [_ZZN3cub18CUB_300001_SM_10006detail6reduce18DeviceReduceKernelINS2_10policy_hubIjjN4cuda3std3__44plusIvEEE10Policy1000EN6thrust24THRUST_300001_SM_1000_NS6detail15normal_iteratorINSD_10device_ptrIjEEEEjS9_jNS7_10__identityEEEvT0_PT3_T1_NS0_13GridEvenShareISN_EET2_T4_E12temp_storage+16];
	add.s32 	%r290, %r288, %r289;
	ld.shared.u32 	%r291, [_ZZN3cub18CUB_300001_SM_10006detail6reduce18DeviceReduceKernelINS2_10policy_hubIjjN4cuda3std3__44plusIvEEE10Policy1000EN6thrust24THRUST_300001_SM_1000_NS6detail15normal_iteratorINSD_10device_ptrIjEEEEjS9_jNS7_10__identityEEEvT0_PT3_T1_NS0_13GridEvenShareISN_EET2_T4_E12temp_storage+20];
	add.s32 	%r292, %r290, %r291;
	ld.shared.u32 	%r293, [_ZZN3cub18CUB_300001_SM_10006detail6reduce18DeviceReduceKernelINS2_10policy_hubIjjN4cuda3std3__44plusIvEEE10Policy1000EN6thrust24THRUST_300001_SM_1000_NS6detail15normal_iteratorINSD_10device_ptrIjEEEEjS9_jNS7_10__identityEEEvT0_PT3_T1_NS0_13GridEvenShareISN_EET2_T4_E12temp_storage+24];
	add.s32 	%r294, %r292, %r293;
	ld.shared.u32 	%r295, [_ZZN3cub18CUB_300001_SM_10006detail6reduce18DeviceReduceKernelINS2_10policy_hubIjjN4cuda3std3__44plusIvEEE10Policy1000EN6thrust24THRUST_300001_SM_1000_NS6detail15normal_iteratorINSD_10device_ptrIjEEEEjS9_jNS7_10__identityEEEvT0_PT3_T1_NS0_13GridEvenShareISN_EET2_T4_E12temp_storage+28];
	add.s32 	%r296, %r294, %r295;
	ld.shared.u32 	%r297, [_ZZN3cub18CUB_300001_SM_10006detail6reduce18DeviceReduceKernelINS2_10policy_hubIjjN4cuda3std3__44plusIvEEE10Policy1000EN6thrust24THRUST_300001_SM_1000_NS6detail15normal_iteratorINSD_10device_ptrIjEEEEjS9_jNS7_10__identityEEEvT0_PT3_T1_NS0_13GridEvenShareISN_EET2_T4_E12temp_storage+32];
	add.s32 	%r298, %r296, %r297;
	ld.shared.u32 	%r299, [_ZZN3cub18CUB_300001_SM_10006detail6reduce18DeviceReduceKernelINS2_10policy_hubIjjN4cuda3std3__44plusIvEEE10Policy1000EN6thrust24THRUST_300001_SM_1000_NS6detail15normal_iteratorINSD_10device_ptrIjEEEEjS9_jNS7_10__identityEEEvT0_PT3_T1_NS0_13GridEvenShareISN_EET2_T4_E12temp_storage+36];
	add.s32 	%r512, %r298, %r299;
$L__BB3_48:
	mov.u32 	%r469, %tid.x;
	setp.ne.s32 	%p41, %r469, 0;
	@%p41 bra 	$L__BB3_50;
	ld.param.u64 	%rd129, [_ZN3cub18CUB_300001_SM_10006detail6reduce18DeviceReduceKernelINS2_10policy_hubIjjN4cuda3std3__44plusIvEEE10Policy1000EN6thrust24THRUST_300001_SM_1000_NS6detail15normal_iteratorINSD_10device_ptrIjEEEEjS9_jNS7_10__identityEEEvT0_PT3_T1_NS0_13GridEvenShareISN_EET2_T4__param_1];
	cvta.to.global.u64 	%rd126, %rd129;
	mul.wide.u32 	%rd127, %r3, 4;
	add.s64 	%rd128, %rd126, %rd127;
	st.global.u32 	[%rd128], %r512;
$L__BB3_50:
	ret;

}
	// .globl	_ZN3cub18CUB_300001_SM_10006detail6reduce28DeviceReduceSingleTileKernelINS2_10policy_hubIjjN4cuda3std3__44plusIvEEE10Policy1000EPjPiiS9_ijNS7_10__identityEEEvT0_T1_T2_T3_T4_T6_
.visible .entry _ZN3cub18CUB_300001_SM_10006detail6reduce28DeviceReduceSingleTileKernelINS2_10policy_hubIjjN4cuda3std3__44plusIvEEE10Policy1000EPjPiiS9_ijNS7_10__identityEEEvT0_T1_T2_T3_T4_T6_(
	.param .u64 .ptr .align 1 _ZN3cub18CUB_300001_SM_10006detail6reduce28DeviceReduceSingleTileKernelINS2_10policy_hubIjjN4cuda3std3__44plusIvEEE10Policy1000EPjPiiS9_ijNS7_10__identityEEEvT0_T1_T2_T3_T4_T6__param_0,
	.param .u64 .ptr .align 1 _ZN3cub18CUB_300001_SM_10006detail6reduce28DeviceReduceSingleTileKernelINS2_10policy_hubIjjN4cuda3std3__44plusIvEEE10Policy1000EPjPiiS9_ijNS7_10__identityEEEvT0_T1_T2_T3_T4_T6__param_1,
	.param .u32 _ZN3cub18CUB_300001_SM_10006detail6reduce28DeviceReduceSingleTileKernelINS2_10policy_hubIjjN4cuda3std3__44plusIvEEE10Policy1000EPjPiiS9_ijNS7_10__identityEEEvT0_T1_T2_T3_T4_T6__param_2,
	.param .align 1 .b8 _ZN3cub18CUB_300001_SM_10006detail6reduce28DeviceReduceSingleTileKernelINS2_10policy_hubIjjN4cuda3std3__44plusIvEEE10Policy1000EPjPiiS9_ijNS7_10__identityEEEvT0_T1_T2_T3_T4_T6__param_3[1],
	.param .u32 _ZN3cub18CUB_300001_SM_10006detail6reduce28DeviceReduceSingleTileKernelINS2_10policy_hubIjjN4cuda3std3__44plusIvEEE10Policy1000EPjPiiS9_ijNS7_10__identityEEEvT0_T1_T2_T3_T4_T6__param_4,
	.param .align 1 .b8 _ZN3cub18CUB_300001_SM_10006detail6reduce28DeviceReduceSingleTileKernelINS2_10policy_hubIjjN4cuda3std3__44plusIvEEE10Policy1000EPjPiiS9_ijNS7_10__identityEEEvT0_T1_T2_T3_T4_T6__param_5[1]
)
.maxntid 256
.minnctapersm 1
{
	.reg .pred 	%p<67>;
	.reg .b32 	%r<563>;
	.reg .b64 	%rd<125>;
	// demoted variable
	.shared .align 4 .b8 _ZZN3cub18CUB_300001_SM_10006detail6reduce28DeviceReduceSingleTileKernelINS2_10policy_hubIjjN4cuda3std3__44plusIvEEE10Policy1000EPjPiiS9_ijNS7_10__identityEEEvT0_T1_T2_T3_T4_T6_E12temp_storage[44];
	ld.param.u64 	%rd16, [_ZN3cub18CUB_300001_SM_10006detail6reduce28DeviceReduceSingleTileKernelINS2_10policy_hubIjjN4cuda3std3__44plusIvEEE10Policy1000EPjPiiS9_ijNS7_10__identityEEEvT0_T1_T2_T3_T4_T6__param_0];
	ld.param.u64 	%rd17, [_ZN3cub18CUB_300001_SM_10006detail6reduce28DeviceReduceSingleTileKernelINS2_10policy_hubIjjN4cuda3std3__44plusIvEEE10Policy1000EPjPiiS9_ijNS7_10__identityEEEvT0_T1_T2_T3_T4_T6__param_1];
	ld.param.u32 	%r120, [_ZN3cub18CUB_300001_SM_10006detail6reduce28DeviceReduceSingleTileKernelINS2_10policy_hubIjjN4cuda3std3__44plusIvEEE10Policy1000EPjPiiS9_ijNS7_10__identityEEEvT0_T1_T2_T3_T4_T6__param_2];
	ld.param.u32 	%r121, [_ZN3cub18CUB_300001_SM_10006detail6reduce28DeviceReduceSingleTileKernelINS2_10policy_hubIjjN4cuda3std3__44plusIvEEE10Policy1000EPjPiiS9_ijNS7_10__identityEEEvT0_T1_T2_T3_T4_T6__param_4];
	cvta.to.global.u64 	%rd1, %rd17;
	setp.ne.s32 	%p1, %r120, 0;
	@%p1 bra 	$L__BB4_3;
	mov.u32 	%r509, %tid.x;
	setp.ne.s32 	%p66, %r509, 0;
	@%p66 bra 	$L__BB4_74;
	st.global.u32 	[%rd1], %r121;
	bra.uni 	$L__BB4_74;
$L__BB4_3:
	and.b64  	%rd18, %rd16, 15;
	setp.ne.s64 	%p2, %rd18, 0;
	@%p2 bra 	$L__BB4_38;
	setp.gt.s32 	%p34, %r120, 4095;
	@%p34 bra 	$L__BB4_22;
	mov.u32 	%r1, %tid.x;
	setp.ge.s32 	%p46, %r1, %r120;
	mov.b32 	%r520, 0;
	mov.u32 	%r515, %r1;
	@%p46 bra 	$L__BB4_7;
	mul.wide.u32 	%rd113, %r1, 4;
	add.s64 	%rd112, %rd16, %rd113;
	// begin inline asm
	ld.global.nc.u32 %r520, [%rd112];
	// end inline asm
	add.s32 	%r515, %r1, 256;
$L__BB4_7:
	setp.ge.s32 	%p47, %r515, %r120;
	@%p47 bra 	$L__BB4_13;
	not.b32 	%r416, %r515;
	add.s32 	%r6, %r120, %r416;
	and.b32  	%r417, %r6, 768;
	setp.eq.s32 	%p48, %r417, 768;
	@%p48 bra 	$L__BB4_11;
	mul.wide.u32 	%rd114, %r515, 4;
	add.s64 	%rd121, %rd16, %rd114;
	shr.u32 	%r418, %r6, 8;
	add.s32 	%r419, %r418, 1;
	and.b32  	%r420, %r419, 3;
	neg.s32 	%r512, %r420;
$L__BB4_10:
	.pragma "nounroll";
	// begin inline asm
	ld.global.nc.u32 %r421, [%rd121];
	// end inline asm
	add.s32 	%r520, %r421, %r520;
	add.s32 	%r515, %r515, 256;
	add.s64 	%rd121, %rd121, 1024;
	add.s32 	%r512, %r512, 1;
	setp.ne.s32 	%p49, %r512, 0;
	@%p49 bra 	$L__BB4_10;
$L__BB4_11:
	setp.lt.u32 	%p50, %r6, 768;
	@%p50 bra 	$L__BB4_13;
$L__BB4_12:
	mul.wide.s32 	%rd120, %r515, 4;
	add.s64 	%rd116, %rd16, %rd120;
	// begin inline asm
	ld.global.nc.u32 %r422, [%rd116];
	// end inline asm
	add.s32 	%r426, %r422, %r520;
	add.s64 	%rd117, %rd116, 1024;
	// begin inline asm
	ld.global.nc.u32 %r423, [%rd117];
	// end inline asm
	add.s32 	%r427, %r423, %r426;
	add.s64 	%rd118, %rd116, 2048;
	// begin inline asm
	ld.global.nc.u32 %r424, [%rd118];
	// end inline asm
	add.s32 	%r428, %r424, %r427;
	add.s64 	%rd119, %rd116, 3072;
	// begin inline asm
	ld.global.nc.u32 %r425, [%rd119];
	// end inline asm
	add.s32 	%r520, %r425, %r428;
	add.s32 	%r515, %r515, 1024;
	setp.lt.s32 	%p51, %r515, %r120;
	@%p51 bra 	$L__BB4_12;
$L__BB4_13:
	setp.lt.s32 	%p52, %r120, 256;
	@%p52 bra 	$L__BB4_18;
	// begin inline asm
	mov.u32 %r488, %laneid;
	// end inline asm
	mov.b32 	%r489, -1;
	redux.sync.add.u32 %r562, %r520, %r489;
	setp.ne.s32 	%p63, %r488, 0;
	@%p63 bra 	$L__BB4_16;
	shr.u32 	%r490, %r1, 3;
	and.b32  	%r491, %r490, 124;
	mov.u32 	%r492, _ZZN3cub18CUB_300001_SM_10006detail6reduce28DeviceReduceSingleTileKernelINS2_10policy_hubIjjN4cuda3std3__44plusIvEEE10Policy1000EPjPiiS9_ijNS7_10__identityEEEvT0_T1_T2_T3_T4_T6_E12temp_storage;
	add.s32 	%r493, %r492, %r491;
	st.shared.u32 	[%r493+8], %r562;
$L__BB4_16:
	bar.sync 	0;
	setp.ne.s32 	%p64, %r1, 0;
	@%p64 bra 	$L__BB4_72;
	ld.shared.u32 	%r494, [_ZZN3cub18CUB_300001_SM_10006detail6reduce28DeviceReduceSingleTileKernelINS2_10policy_hubIjjN4cuda3std3__44plusIvEEE10Policy1000EPjPiiS9_ijNS7_10__identityEEEvT0_T1_T2_T3_T4_T6_E12temp_storage+12];
	add.s32 	%r495, %r494, %r562;
	ld.shared.u32 	%r496, [_ZZN3cub18CUB_300001_SM_10006detail6reduce28DeviceReduceSingleTileKernelINS2_10policy_hubIjjN4cuda3std3__44plusIvEEE10Policy1000EPjPiiS9_ijNS7_10__identityEEEvT0_T1_T2_T3_T4_T6_E12temp_storage+16];
	add.s32 	%r497, %r495, %r496;
	ld.shared.u32 	%r498, [_ZZN3cub18CUB_300001_SM_10006detail6reduce28DeviceReduceSingleTileKernelINS2_10policy_hubIjjN4cuda3std3__44plusIvEEE10Policy1000EPjPiiS9_ijNS7_10__identityEEEvT0_T1_T2_T3_T4_T6_E12temp_storage+20];
	add.s32 	%r499, %r497, %r498;
	ld.shared.u32 	%r500, [_ZZN3cub18CUB_300001_SM_10006detail6reduce28DeviceReduceSingleTileKernelINS2_10policy_hubIjjN4cuda3std3__44plusIvEEE10Policy1000EPjPiiS9_ijNS7_10__identityEEEvT0_T1_T2_T3_T4_T6_E12temp_storage+24];
	add.s32 	%r501, %r499, %r500;
	ld.shared.u32 	%r502, [_ZZN3cub18CUB_300001_SM_10006detail6reduce28DeviceReduceSingleTileKernelINS2_10policy_hubIjjN4cuda3std3__44plusIvEEE10Policy1000EPjPiiS9_ijNS7_10__identityEEEvT0_T1_T2_T3_T4_T6_E12temp_storage+28];
	add.s32 	%r503, %r501, %r502;
	ld.shared.u32 	%r504, [_ZZN3cub18CUB_300001_SM_10006detail6reduce28DeviceReduceSingleTileKernelINS2_10policy_hubIjjN4cuda3std3__44plusIvEEE10Policy1000EPjPiiS9_ijNS7_10__identityEEEvT0_T1_T2_T3_T4_T6_E12temp_storage+32];
	add.s32 	%r505, %r503, %r504;
	ld.shared.u32 	%r506, [_ZZN3cub18CUB_300001_SM_10006detail6reduce28DeviceReduceSingleTileKernelINS2_10policy_hubIjjN4cuda3std3__44plusIvEEE10Policy1000EPjPiiS9_ijNS7_10__identityEEEvT0_T1_T2_T3_T4_T6_E12temp_storage+36];
	add.s32 	%r562, %r505, %r506;
	bra.uni 	$L__BB4_72;
$L__BB4_18:
	// begin inline asm
	mov.u32 %r429, %laneid;
	// end inline asm
	and.b32  	%r460, %r1, 992;
	add.s32 	%r461, %r460, 32;
	setp.gt.s32 	%p53, %r461, %r120;
	not.b32 	%r462, %r460;
	add.s32 	%r463, %r120, %r462;
	selp.b32 	%r457, %r463, 31, %p53;
	mov.b32 	%r432, 1;
	mov.b32 	%r459, -1;
	// begin inline asm
	{  .reg .u32 r0;  .reg .pred p;  shfl.sync.down.b32 r0|p, %r520, %r432, %r457, %r459;  @p add.u32 r0, r0, %r520;  mov.u32 %r430, r0;}
	// end inline asm
	mov.b32 	%r438, 2;
	// begin inline asm
	{  .reg .u32 r0;  .reg .pred p;  shfl.sync.down.b32 r0|p, %r430, %r438, %r457, %r459;  @p add.u32 r0, r0, %r430;  mov.u32 %r436, r0;}
	// end inline asm
	mov.b32 	%r444, 4;
	// begin inline asm
	{  .reg .u32 r0;  .reg .pred p;  shfl.sync.down.b32 r0|p, %r436, %r444, %r457, %r459;  @p add.u32 r0, r0, %r436;  mov.u32 %r442, r0;}
	// end inline asm
	mov.b32 	%r450, 8;
	// begin inline asm
	{  .reg .u32 r0;  .reg .pred p;  shfl.sync.down.b32 r0|p, %r442, %r450, %r457, %r459;  @p add.u32 r0, r0, %r442;  mov.u32 %r448, r0;}
	// end inline asm
	mov.b32 	%r456, 16;
	// begin inline asm
	{  .reg .u32 r0;  .reg .pred p;  shfl.sync.down.b32 r0|p, %r448, %r456, %r457, %r459;  @p add.u32 r0, r0, %r448;  mov.u32 %r562, r0;}
	// end inline asm
	setp.ne.s32 	%p54, %r429, 0;
	@%p54 bra 	$L__BB4_20;
	shr.u32 	%r464, %r1, 3;
	and.b32  	%r465, %r464, 124;
	mov.u32 	%r466, _ZZN3cub18CUB_300001_SM_10006detail6reduce28DeviceReduceSingleTileKernelINS2_10policy_hubIjjN4cuda3std3__44plusIvEEE10Policy1000EPjPiiS9_ijNS7_10__identityEEEvT0_T1_T2_T3_T4_T6_E12temp_storage;
	add.s32 	%r467, %r466, %r465;
	st.shared.u32 	[%r467+8], %r562;
$L__BB4_20:
	bar.sync 	0;
	setp.ne.s32 	%p55, %r1, 0;
	@%p55 bra 	$L__BB4_72;
	setp.gt.s32 	%p56, %r120, 32;
	ld.shared.u32 	%r468, [_ZZN3cub18CUB_300001_SM_10006detail6reduce28DeviceReduceSingleTileKernelINS2_10policy_hubIjjN4cuda3std3__44plusIvEEE10Policy1000EPjPiiS9_ijNS7_10__identityEEEvT0_T1_T2_T3_T4_T6_E12temp_storage+12];
	selp.b32 	%r469, %r468, 0, %p56;
	add.s32 	%r470, %r469, %r562;
	setp.gt.s32 	%p57, %r120, 64;
	ld.shared.u32 	%r471, [_ZZN3cub18CUB_300001_SM_10006detail6reduce28DeviceReduceSingleTileKernelINS2_10policy_hubIjjN4cuda3std3__44plusIvEEE10Policy1000EPjPiiS9_ijNS7_10__identityEEEvT0_T1_T2_T3_T4_T6_E12temp_storage+16];
	selp.b32 	%r472, %r471, 0, %p57;
	add.s32 	%r473, %r470, %r472;
	setp.gt.s32 	%p58, %r120, 96;
	ld.shared.u32 	%r474, [_ZZN3cub18CUB_300001_SM_10006detail6reduce28DeviceReduceSingleTileKernelINS2_10policy_hubIjjN4cuda3std3__44plusIvEEE10Policy1000EPjPiiS9_ijNS7_10__identityEEEvT0_T1_T2_T3_T4_T6_E12temp_storage+20];
	selp.b32 	%r475, %r474, 0, %p58;
	add.s32 	%r476, %r473, %r475;
	setp.gt.s32 	%p59, %r120, 128;
	ld.shared.u32 	%r477, [_ZZN3cub18CUB_300001_SM_10006detail6reduce28DeviceReduceSingleTileKernelINS2_10policy_hubIjjN4cuda3std3__44plusIvEEE10Policy1000EPjPiiS9_ijNS7_10__identityEEEvT0_T1_T2_T3_T4_T6_E12temp_storage+24];
	selp.b32 	%r478, %r477, 0, %p59;
	add.s32 	%r479, %r476, %r478;
	setp.gt.s32 	%p60, %r120, 160;
	ld.shared.u32 	%r480, [_ZZN3cub18CUB_300001_SM_10006detail6reduce28DeviceReduceSingleTileKernelINS2_10policy_hubIjjN4cuda3std3__44plusIvEEE10Policy1000EPjPiiS9_ijNS7_10__identityEEEvT0_T1_T2_T3_T4_T6_E12temp_storage+28];
	selp.b32 	%r481, %r480, 0, %p60;
	add.s32 	%r482, %r479, %r481;
	setp.gt.s32 	%p61, %r120, 192;
	ld.shared.u32 	%r483, [_ZZN3cub18CUB_300001_SM_10006detail6reduce28DeviceReduceSingleTileKernelINS2_10policy_hubIjjN4cuda3std3__44plusIvEEE10Policy1000EPjPiiS9_ijNS7_10__identityEEEvT0_T1_T2_T3_T4_T6_E12temp_storage+32];
	selp.b32 	%r484, %r483, 0, %p61;
	add.s32 	%r485, %r482, %r484;
	setp.gt.s32 	%p62, %r120, 224;
	ld.shared.u32 	%r486, [_ZZN3cub18CUB_300001_SM_10006detail6reduce28DeviceReduceSingleTileKernelINS2_10policy_hubIjjN4cuda3std3__44plusIvEEE10Policy1000EPjPiiS9_ijNS7_10__identityEEEvT0_T1_T2_T3_T4_T6_E12temp_storage+36];
	selp.b32 	%r487, %r486, 0, %p62;
	add.s32 	%r562, %r485, %r487;
	bra.uni 	$L__BB4_72;
$L__BB4_22:
	mov.u32 	%r26, %tid.x;
	shl.b32 	%r315, %r26, 2;
	mul.wide.u32 	%rd86, %r315, 4;
	add.s64 	%rd76, %rd16, %rd86;
	// begin inline asm
	ld.global.nc.v2.u64 {%rd74, %rd75}, [%rd76];
	// end inline asm
	mov.b64 	{%r316, %r317}, %rd75;
	mov.b64 	{%r318, %r319}, %rd74;
	add.s64 	%rd79, %rd76, 4096;
	// begin inline asm
	ld.global.nc.v2.u64 {%rd77, %rd78}, [%rd79];
	// end inline asm
	mov.b64 	{%r320, %r321}, %rd78;
	mov.b64 	{%r322, %r323}, %rd77;
	add.s64 	%rd82, %rd76, 8192;
	// begin inline asm
	ld.global.nc.v2.u64 {%rd80, %rd81}, [%rd82];
	// end inline asm
	mov.b64 	{%r324, %r325}, %rd81;
	mov.b64 	{%r326, %r327}, %rd80;
	add.s64 	%rd85, %rd76, 12288;
	// begin inline asm
	ld.global.nc.v2.u64 {%rd83, %rd84}, [%rd85];
	// end inline asm
	mov.b64 	{%r328, %r329}, %rd84;
	mov.b64 	{%r330, %r331}, %rd83;
	add.s32 	%r332, %r319, %r318;
	add.s32 	%r333, %r316, %r332;
	add.s32 	%r334, %r317, %r333;
	add.s32 	%r335, %r322, %r334;
	add.s32 	%r336, %r323, %r335;
	add.s32 	%r337, %r320, %r336;
	add.s32 	%r338, %r321, %r337;
	add.s32 	%r339, %r326, %r338;
	add.s32 	%r340, %r327, %r339;
	add.s32 	%r341, %r324, %r340;
	add.s32 	%r342, %r325, %r341;
	add.s32 	%r343, %r330, %r342;
	add.s32 	%r344, %r331, %r343;
	add.s32 	%r345, %r328, %r344;
	add.s32 	%r535, %r329, %r345;
	setp.lt.u32 	%p35, %r120, 8192;
	mov.b32 	%r524, 4096;
	@%p35 bra 	$L__BB4_26;
	add.s32 	%r28, %r120, -4096;
	mov.b32 	%r524, 4096;
$L__BB4_24:
	mul.wide.s32 	%rd99, %r524, 4;
	add.s64 	%rd89, %rd76, %rd99;
	// begin inline asm
	ld.global.nc.v2.u64 {%rd87, %rd88}, [%rd89];
	// end inline asm
	mov.b64 	{%r347, %r348}, %rd88;
	mov.b64 	{%r349, %r350}, %rd87;
	add.s64 	%rd92, %rd89, 4096;
	// begin inline asm
	ld.global.nc.v2.u64 {%rd90, %rd91}, [%rd92];
	// end inline asm
	mov.b64 	{%r351, %r352}, %rd91;
	mov.b64 	{%r353, %r354}, %rd90;
	add.s64 	%rd95, %rd89, 8192;
	// begin inline asm
	ld.global.nc.v2.u64 {%rd93, %rd94}, [%rd95];
	// end inline asm
	mov.b64 	{%r355, %r356}, %rd94;
	mov.b64 	{%r357, %r358}, %rd93;
	add.s64 	%rd98, %rd89, 12288;
	// begin inline asm
	ld.global.nc.v2.u64 {%rd96, %rd97}, [%rd98];
	// end inline asm
	mov.b64 	{%r359, %r360}, %rd97;
	mov.b64 	{%r361, %r362}, %rd96;
	add.s32 	%r363, %r349, %r535;
	add.s32 	%r364, %r350, %r363;
	add.s32 	%r365, %r347, %r364;
	add.s32 	%r366, %r348, %r365;
	add.s32 	%r367, %r353, %r366;
	add.s32 	%r368, %r354, %r367;
	add.s32 	%r369, %r351, %r368;
	add.s32 	%r370, %r352, %r369;
	add.s32 	%r371, %r357, %r370;
	add.s32 	%r372, %r358, %r371;
	add.s32 	%r373, %r355, %r372;
	add.s32 	%r374, %r356, %r373;
	add.s32 	%r375, %r361, %r374;
	add.s32 	%r376, %r362, %r375;
	add.s32 	%r377, %r359, %r376;
	add.s32 	%r535, %r360, %r377;
	sub.s32 	%r378, %r120, %r524;
	setp.lt.s32 	%p36, %r378, 4096;
	@%p36 bra 	$L__BB4_34;
	add.s32 	%r524, %r524, 4096;
	setp.le.s32 	%p37, %r524, %r28;
	@%p37 bra 	$L__BB4_24;
$L__BB4_26:
	setp.le.s32 	%p38, %r120, %r524;
	@%p38 bra 	$L__BB4_34;
	sub.s32 	%r35, %r120, %r524;
	setp.ge.s32 	%p39, %r26, %r35;
	@%p39 bra 	$L__BB4_34;
	not.b32 	%r380, %r26;
	add.s32 	%r381, %r120, %r380;
	sub.s32 	%r36, %r381, %r524;
	and.b32  	%r382, %r36, 768;
	setp.eq.s32 	%p40, %r382, 768;
	mov.u32 	%r529, %r26;
	@%p40 bra 	$L__BB4_31;
	add.s32 	%r526, %r26, %r524;
	shr.u32 	%r383, %r36, 8;
	add.s32 	%r384, %r383, 1;
	and.b32  	%r385, %r384, 3;
	neg.s32 	%r525, %r385;
	mov.u32 	%r529, %r26;
$L__BB4_30:
	.pragma "nounroll";
	mul.wide.u32 	%rd101, %r526, 4;
	add.s64 	%rd100, %rd16, %rd101;
	// begin inline asm
	ld.global.nc.u32 %r386, [%rd100];
	// end inline asm
	add.s32 	%r535, %r386, %r535;
	add.s32 	%r529, %r529, 256;
	add.s32 	%r526, %r526, 256;
	add.s32 	%r525, %r525, 1;
	setp.ne.s32 	%p41, %r525, 0;
	@%p41 bra 	$L__BB4_30;
$L__BB4_31:
	setp.lt.u32 	%p42, %r36, 768;
	@%p42 bra 	$L__BB4_34;
	cvt.u64.u32 	%rd102, %r529;
	cvt.u64.u32 	%rd103, %r524;
	add.s64 	%rd104, %rd102, %rd103;
	shl.b64 	%rd105, %rd104, 2;
	add.s64 	%rd106, %rd105, %rd16;
	add.s64 	%rd122, %rd106, 2048;
	add.s32 	%r532, %r529, %r524;
$L__BB4_33:
	mul.wide.u32 	%rd111, %r532, 4;
	add.s64 	%rd107, %rd16, %rd111;
	// begin inline asm
	ld.global.nc.u32 %r387, [%rd107];
	// end inline asm
	add.s32 	%r391, %r387, %r535;
	add.s64 	%rd108, %rd122, -1024;
	// begin inline asm
	ld.global.nc.u32 %r388, [%rd108];
	// end inline asm
	add.s32 	%r392, %r388, %r391;
	// begin inline asm
	ld.global.nc.u32 %r389, [%rd122];
	// end inline asm
	add.s32 	%r393, %r389, %r392;
	add.s64 	%rd110, %rd122, 1024;
	// begin inline asm
	ld.global.nc.u32 %r390, [%rd110];
	// end inline asm
	add.s32 	%r535, %r390, %r393;
	add.s32 	%r529, %r529, 1024;
	add.s64 	%rd122, %rd122, 4096;
	add.s32 	%r532, %r532, 1024;
	setp.lt.s32 	%p43, %r529, %r35;
	@%p43 bra 	$L__BB4_33;
$L__BB4_34:
	// begin inline asm
	mov.u32 %r394, %laneid;
	// end inline asm
	mov.b32 	%r395, -1;
	redux.sync.add.u32 %r562, %r535, %r395;
	setp.ne.s32 	%p44, %r394, 0;
	@%p44 bra 	$L__BB4_36;
	shr.u32 	%r396, %r26, 3;
	and.b32  	%r397, %r396, 124;
	mov.u32 	%r398, _ZZN3cub18CUB_300001_SM_10006detail6reduce28DeviceReduceSingleTileKernelINS2_10policy_hubIjjN4cuda3std3__44plusIvEEE10Policy1000EPjPiiS9_ijNS7_10__identityEEEvT0_T1_T2_T3_T4_T6_E12temp_storage;
	add.s32 	%r399, %r398, %r397;
	st.shared.u32 	[%r399+8], %r562;
$L__BB4_36:
	bar.sync 	0;
	setp.ne.s32 	%p45, %r26, 0;
	@%p45 bra 	$L__BB4_72;
	ld.shared.u32 	%r400, [_ZZN3cub18CUB_300001_SM_10006detail6reduce28DeviceReduceSingleTileKernelINS2_10policy_hubIjjN4cuda3std3__44plusIvEEE10Policy1000EPjPiiS9_ijNS7_10__identityEEEvT0_T1_T2_T3_T4_T6_E12temp_storage+12];
	add.s32 	%r401, %r400, %r562;
	ld.shared.u32 	%r402, [_ZZN3cub18CUB_300001_SM_10006detail6reduce28DeviceReduceSingleTileKernelINS2_10policy_hubIjjN4cuda3std3__44plusIvEEE10Policy1000EPjPiiS9_ijNS7_10__identityEEEvT0_T1_T2_T3_T4_T6_E12temp_storage+16];
	add.s32 	%r403, %r401, %r402;
	ld.shared.u32 	%r404, [_ZZN3cub18CUB_300001_SM_10006detail6reduce28DeviceReduceSingleTileKernelINS2_10policy_hubIjjN4cuda3std3__44plusIvEEE10Policy1000EPjPiiS9_ijNS7_10__identityEEEvT0_T1_T2_T3_T4_T6_E12temp_storage+20];
	add.s32 	%r405, %r403, %r404;
	ld.shared.u32 	%r406, [_ZZN3cub18CUB_300001_SM_10006detail6reduce28DeviceReduceSingleTileKernelINS2_10policy_hubIjjN4cuda3std3__44plusIvEEE10Policy1000EPjPiiS9_ijNS7_10__identityEEEvT0_T1_T2_T3_T4_T6_E12temp_storage+24];
	add.s32 	%r407, %r405, %r406;
	ld.shared.u32 	%r408, [_ZZN3cub18CUB_300001_SM_10006detail6reduce28DeviceReduceSingleTileKernelINS2_10policy_hubIjjN4cuda3std3__44plusIvEEE10Policy1000EPjPiiS9_ijNS7_10__identityEEEvT0_T1_T2_T3_T4_T6_E12temp_storage+28];
	add.s32 	%r409, %r407, %r408;
	ld.shared.u32 	%r410, [_ZZN3cub18CUB_300001_SM_10006detail6reduce28DeviceReduceSingleTileKernelINS2_10policy_hubIjjN4cuda3std3__44plusIvEEE10Policy1000EPjPiiS9_ijNS7_10__identityEEEvT0_T1_T2_T3_T4_T6_E12temp_storage+32];
	add.s32 	%r411, %r409, %r410;
	ld.shared.u32 	%r412, [_ZZN3cub18CUB_300001_SM_10006detail6reduce28DeviceReduceSingleTileKernelINS2_10policy_hubIjjN4cuda3std3__44plusIvEEE10Policy1000EPjPiiS9_ijNS7_10__identityEEEvT0_T1_T2_T3_T4_T6_E12temp_storage+36];
	add.s32 	%r562, %r411, %r412;
	bra.uni 	$L__BB4_72;
$L__BB4_38:
	setp.gt.s32 	%p3, %r120, 4095;
	@%p3 bra 	$L__BB4_56;
	mov.u32 	%r60, %tid.x;
	setp.ge.s32 	%p15, %r60, %r120;
	mov.b32 	%r546, 0;
	mov.u32 	%r541, %r60;
	@%p15 bra 	$L__BB4_41;
	mul.wide.u32 	%rd66, %r60, 4;
	add.s64 	%rd65, %rd16, %rd66;
	// begin inline asm
	ld.global.nc.u32 %r546, [%rd65];
	// end inline asm
	add.s32 	%r541, %r60, 256;
$L__BB4_41:
	setp.ge.s32 	%p16, %r541, %r120;
	@%p16 bra 	$L__BB4_47;
	not.b32 	%r223, %r541;
	add.s32 	%r65, %r120, %r223;
	and.b32  	%r224, %r65, 768;
	setp.eq.s32 	%p17, %r224, 768;
	@%p17 bra 	$L__BB4_45;
	mul.wide.u32 	%rd67, %r541, 4;
	add.s64 	%rd123, %rd16, %rd67;
	shr.u32 	%r225, %r65, 8;
	add.s32 	%r226, %r225, 1;
	and.b32  	%r227, %r226, 3;
	neg.s32 	%r538, %r227;
$L__BB4_44:
	.pragma "nounroll";
	// begin inline asm
	ld.global.nc.u32 %r228, [%rd123];
	// end inline asm
	add.s32 	%r546, %r228, %r546;
	add.s32 	%r541, %r541, 256;
	add.s64 	%rd123, %rd123, 1024;
	add.s32 	%r538, %r538, 1;
	setp.ne.s32 	%p18, %r538, 0;
	@%p18 bra 	$L__BB4_44;
$L__BB4_45:
	setp.lt.u32 	%p19, %r65, 768;
	@%p19 bra 	$L__BB4_47;
$L__BB4_46:
	mul.wide.s32 	%rd73, %r541, 4;
	add.s64 	%rd69, %rd16, %rd73;
	// begin inline asm
	ld.global.nc.u32 %r229, [%rd69];
	// end inline asm
	add.s32 	%r233, %r229, %r546;
	add.s64 	%rd70, %rd69, 1024;
	// begin inline asm
	ld.global.nc.u32 %r230, [%rd70];
	// end inline asm
	add.s32 	%r234, %r230, %r233;
	add.s64 	%rd71, %rd69, 2048;
	// begin inline asm
	ld.global.nc.u32 %r231, [%rd71];
	// end inline asm
	add.s32 	%r235, %r231, %r234;
	add.s64 	%rd72, %rd69, 3072;
	// begin inline asm
	ld.global.nc.u32 %r232, [%rd72];
	// end inline asm
	add.s32 	%r546, %r232, %r235;
	add.s32 	%r541, %r541, 1024;
	setp.lt.s32 	%p20, %r541, %r120;
	@%p20 bra 	$L__BB4_46;
$L__BB4_47:
	setp.lt.s32 	%p21, %r120, 256;
	@%p21 bra 	$L__BB4_52;
	// begin inline asm
	mov.u32 %r295, %laneid;
	// end inline asm
	mov.b32 	%r296, -1;
	redux.sync.add.u32 %r562, %r546, %r296;
	setp.ne.s32 	%p32, %r295, 0;
	@%p32 bra 	$L__BB4_50;
	shr.u32 	%r297, %r60, 3;
	and.b32  	%r298, %r297, 124;
	mov.u32 	%r299, _ZZN3cub18CUB_300001_SM_10006detail6reduce28DeviceReduceSingleTileKernelINS2_10policy_hubIjjN4cuda3std3__44plusIvEEE10Policy1000EPjPiiS9_ijNS7_10__identityEEEvT0_T1_T2_T3_T4_T6_E12temp_storage;
	add.s32 	%r300, %r299, %r298;
	st.shared.u32 	[%r300+8], %r562;
$L__BB4_50:
	bar.sync 	0;
	setp.ne.s32 	%p33, %r60, 0;
	@%p33 bra 	$L__BB4_72;
	ld.shared.u32 	%r301, [_ZZN3cub18CUB_300001_SM_10006detail6reduce28DeviceReduceSingleTileKernelINS2_10policy_hubIjjN4cuda3std3__44plusIvEEE10Policy1000EPjPiiS9_ijNS7_10__identityEEEvT0_T1_T2_T3_T4_T6_E12temp_storage+12];
	add.s32 	%r302, %r301, %r562;
	ld.shared.u32 	%r303, [_ZZN3cub18CUB_300001_SM_10006detail6reduce28DeviceReduceSingleTileKernelINS2_10policy_hubIjjN4cuda3std3__44plusIvEEE10Policy1000EPjPiiS9_ijNS7_10__identityEEEvT0_T1_T2_T3_T4_T6_E12temp_storage+16];
	add.s32 	%r304, %r302, %r303;
	ld.shared.u32 	%r305, [_ZZN3cub18CUB_300001_SM_10006detail6reduce28DeviceReduceSingleTileKernelINS2_10policy_hubIjjN4cuda3std3__44plusIvEEE10Policy1000EPjPiiS9_ijNS7_10__identityEEEvT0_T1_T2_T3_T4_T6_E12temp_storage+20];
	add.s32 	%r306, %r304, %r305;
	ld.shared.u32 	%r307, [_ZZN3cub18CUB_300001_SM_10006detail6reduce28DeviceReduceSingleTileKernelINS2_10policy_hubIjjN4cuda3std3__44plusIvEEE10Policy1000EPjPiiS9_ijNS7_10__identityEEEvT0_T1_T2_T3_T4_T6_E12temp_storage+24];
	add.s32 	%r308, %r306, %r307;
	ld.shared.u32 	%r309, [_ZZN3cub18CUB_300001_SM_10006detail6reduce28DeviceReduceSingleTileKernelINS2_10policy_hubIjjN4cuda3std3__44plusIvEEE10Policy1000EPjPiiS9_ijNS7_10__identityEEEvT0_T1_T2_T3_T4_T6_E12temp_storage+28];
	add.s32 	%r310, %r308, %r309;
	ld.shared.u32 	%r311, [_ZZN3cub18CUB_300001_SM_10006detail6reduce28DeviceReduceSingleTileKernelINS2_10policy_hubIjjN4cuda3std3__44plusIvEEE10Policy1000EPjPiiS9_ijNS7_10__identityEEEvT0_T1_T2_T3_T4_T6_E12temp_storage+32];
	add.s32 	%r312, %r310, %r311;
	ld.shared.u32 	%r313, [_ZZN3cub18CUB_300001_SM_10006detail6reduce28DeviceReduceSingleTileKernelINS2_10policy_hubIjjN4cuda3std3__44plusIvEEE10Policy1000EPjPiiS9_ijNS7_10__identityEEEvT0_T1_T2_T3_T4_T6_E12temp_storage+36];
	add.s32 	%r562, %r312, %r313;
	bra.uni 	$L__BB4_72;
$L__BB4_52:
	// begin inline asm
	mov.u32 %r236, %laneid;
	// end inline asm
	and.b32  	%r267, %r60, 992;
	add.s32 	%r268, %r267, 32;
	setp.gt.s32 	%p22, %r268, %r120;
	not.b32 	%r269, %r267;
	add.s32 	%r270, %r120, %r269;
	selp.b32 	%r264, %r270, 31, %p22;
	mov.b32 	%r239, 1;
	mov.b32 	%r266, -1;
	// begin inline asm
	{  .reg .u32 r0;  .reg .pred p;  shfl.sync.down.b32 r0|p, %r546, %r239, %r264, %r266;  @p add.u32 r0, r0, %r546;  mov.u32 %r237, r0;}
	// end inline asm
	mov.b32 	%r245, 2;
	// begin inline asm
	{  .reg .u32 r0;  .reg .pred p;  shfl.sync.down.b32 r0|p, %r237, %r245, %r264, %r266;  @p add.u32 r0, r0, %r237;  mov.u32 %r243, r0;}
	// end inline asm
	mov.b32 	%r251, 4;
	// begin inline asm
	{  .reg .u32 r0;  .reg .pred p;  shfl.sync.down.b32 r0|p, %r243, %r251, %r264, %r266;  @p add.u32 r0, r0, %r243;  mov.u32 %r249, r0;}
	// end inline asm
	mov.b32 	%r257, 8;
	// begin inline asm
	{  .reg .u32 r0;  .reg .pred p;  shfl.sync.down.b32 r0|p, %r249, %r257, %r264, %r266;  @p add.u32 r0, r0, %r249;  mov.u32 %r255, r0;}
	// end inline asm
	mov.b32 	%r263, 16;
	// begin inline asm
	{  .reg .u32 r0;  .reg .pred p;  shfl.sync.down.b32 r0|p, %r255, %r263, %r264, %r266;  @p add.u32 r0, r0, %r255;  mov.u32 %r562, r0;}
	// end inline asm
	setp.ne.s32 	%p23, %r236, 0;
	@%p23 bra 	$L__BB4_54;
	shr.u32 	%r271, %r60, 3;
	and.b32  	%r272, %r271, 124;
	mov.u32 	%r273, _ZZN3cub18CUB_300001_SM_10006detail6reduce28DeviceReduceSingleTileKernelINS2_10policy_hubIjjN4cuda3std3__44plusIvEEE10Policy1000EPjPiiS9_ijNS7_10__identityEEEvT0_T1_T2_T3_T4_T6_E12temp_storage;
	add.s32 	%r274, %r273, %r272;
	st.shared.u32 	[%r274+8], %r562;
$L__BB4_54:
	bar.sync 	0;
	setp.ne.s32 	%p24, %r60, 0;
	@%p24 bra 	$L__BB4_72;
	setp.gt.s32 	%p25, %r120, 32;
	ld.shared.u32 	%r275, [_ZZN3cub18CUB_300001_SM_10006detail6reduce28DeviceReduceSingleTileKernelINS2_10policy_hubIjjN4cuda3std3__44plusIvEEE10Policy1000EPjPiiS9_ijNS7_10__identityEEEvT0_T1_T2_T3_T4_T6_E12temp_storage+12];
	selp.b32 	%r276, %r275, 0, %p25;
	add.s32 	%r277, %r276, %r562;
	setp.gt.s32 	%p26, %r120, 64;
	ld.shared.u32 	%r278, [_ZZN3cub18CUB_300001_SM_10006detail6reduce28DeviceReduceSingleTileKernelINS2_10policy_hubIjjN4cuda3std3__44plusIvEEE10Policy1000EPjPiiS9_ijNS7_10__identityEEEvT0_T1_T2_T3_T4_T6_E12temp_storage+16];
	selp.b32 	%r279, %r278, 0, %p26;
	add.s32 	%r280, %r277, %r279;
	setp.gt.s32 	%p27, %r120, 96;
	ld.shared.u32 	%r281, [_ZZN3cub18CUB_300001_SM_10006detail6reduce28DeviceReduceSingleTileKernelINS2_10policy_hubIjjN4cuda3std3__44plusIvEEE10Policy1000EPjPiiS9_ijNS7_10__identityEEEvT0_T1_T2_T3_T4_T6_E12temp_storage+20];
	selp.b32 	%r282, %r281, 0, %p27;
	add.s32 	%r283, %r280, %r282;
	setp.gt.s32 	%p28, %r120, 128;
	ld.shared.u32 	%r284, [_ZZN3cub18CUB_300001_SM_10006detail6reduce28DeviceReduceSingleTileKernelINS2_10policy_hubIjjN4cuda3std3__44plusIvEEE10Policy1000EPjPiiS9_ijNS7_10__identityEEEvT0_T1_T2_T3_T4_T6_E12temp_storage+24];
	selp.b32 	%r285, %r284, 0, %p28;
	add.s32 	%r286, %r283, %r285;
	setp.gt.s32 	%p29, %r120, 160;
	ld.shared.u32 	%r287, [_ZZN3cub18CUB_300001_SM_10006detail6reduce28DeviceReduceSingleTileKernelINS2_10policy_hubIjjN4cuda3std3__44plusIvEEE10Policy1000EPjPiiS9_ijNS7_10__identityEEEvT0_T1_T2_T3_T4_T6_E12temp_storage+28];
	selp.b32 	%r288, %r287, 0, %p29;
	add.s32 	%r289, %r286, %r288;
	setp.gt.s32 	%p30, %r120, 192;
	ld.shared.u32 	%r290, [_ZZN3cub18CUB_300001_SM_10006detail6reduce28DeviceReduceSingleTileKernelINS2_10policy_hubIjjN4cuda3std3__44plusIvEEE10Policy1000EPjPiiS9_ijNS7_10__identityEEEvT0_T1_T2_T3_T4_T6_E12temp_storage+32];
	selp.b32 	%r291, %r290, 0, %p30;
	add.s32 	%r292, %r289, %r291;
	setp.gt.s32 	%p31, %r120, 224;
	ld.shared.u32 	%r293, [_ZZN3cub18CUB_300001_SM_10006detail6reduce28DeviceReduceSingleTileKernelINS2_10policy_hubIjjN4cuda3std3__44plusIvEEE10Policy1000EPjPiiS9_ijNS7_10__identityEEEvT0_T1_T2_T3_T4_T6_E12temp_storage+36];
	selp.b32 	%r294, %r293, 0, %p31;
	add.s32 	%r562, %r292, %r294;
	bra.uni 	$L__BB4_72;
$L__BB4_56:
	mov.u32 	%r85, %tid.x;
	mul.wide.u32 	%rd35, %r85, 4;
	add.s64 	%rd19, %rd16, %rd35;
	// begin inline asm
	ld.global.nc.u32 %r122, [%rd19];
	// end inline asm
	add.s64 	%rd20, %rd19, 1024;
	// begin inline asm
	ld.global.nc.u32 %r123, [%rd20];
	// end inline asm
	add.s64 	%rd21, %rd19, 2048;
	// begin inline asm
	ld.global.nc.u32 %r124, [%rd21];
	// end inline asm
	add.s64 	%rd22, %rd19, 3072;
	// begin inline asm
	ld.global.nc.u32 %r125, [%rd22];
	// end inline asm
	add.s64 	%rd23, %rd19, 4096;
	// begin inline asm
	ld.global.nc.u32 %r126, [%rd23];
	// end inline asm
	add.s64 	%rd24, %rd19, 5120;
	// begin inline asm
	ld.global.nc.u32 %r127, [%rd24];
	// end inline asm
	add.s64 	%rd25, %rd19, 6144;
	// begin inline asm
	ld.global.nc.u32 %r128, [%rd25];
	// end inline asm
	add.s64 	%rd26, %rd19, 7168;
	// begin inline asm
	ld.global.nc.u32 %r129, [%rd26];
	// end inline asm
	add.s64 	%rd27, %rd19, 8192;
	// begin inline asm
	ld.global.nc.u32 %r130, [%rd27];
	// end inline asm
	add.s64 	%rd28, %rd19, 9216;
	// begin inline asm
	ld.global.nc.u32 %r131, [%rd28];
	// end inline asm
	add.s64 	%rd29, %rd19, 10240;
	// begin inline asm
	ld.global.nc.u32 %r132, [%rd29];
	// end inline asm
	add.s64 	%rd30, %rd19, 11264;
	// begin inline asm
	ld.global.nc.u32 %r133, [%rd30];
	// end inline asm
	add.s64 	%rd31, %rd19, 12288;
	// begin inline asm
	ld.global.nc.u32 %r134, [%rd31];
	// end inline asm
	add.s64 	%rd32, %rd19, 13312;
	// begin inline asm
	ld.global.nc.u32 %r135, [%rd32];
	// end inline asm
	add.s64 	%rd33, %rd19, 14336;
	// begin inline asm
	ld.global.nc.u32 %r136, [%rd33];
	// end inline asm
	add.s64 	%rd34, %rd19, 15360;
	// begin inline asm
	ld.global.nc.u32 %r137, [%rd34];
	// end inline asm
	add.s32 	%r139, %r123, %r122;
	add.s32 	%r140, %r124, %r139;
	add.s32 	%r141, %r125, %r140;
	add.s32 	%r142, %r126, %r141;
	add.s32 	%r143, %r127, %r142;
	add.s32 	%r144, %r128, %r143;
	add.s32 	%r145, %r129, %r144;
	add.s32 	%r146, %r130, %r145;
	add.s32 	%r147, %r131, %r146;
	add.s32 	%r148, %r132, %r147;
	add.s32 	%r149, %r133, %r148;
	add.s32 	%r150, %r134, %r149;
	add.s32 	%r151, %r135, %r150;
	add.s32 	%r152, %r136, %r151;
	add.s32 	%r561, %r137, %r152;
	setp.lt.u32 	%p4, %r120, 8192;
	mov.b32 	%r550, 4096;
	@%p4 bra 	$L__BB4_60;
	add.s32 	%r87, %r120, -4096;
	mov.b32 	%r550, 4096;
$L__BB4_58:
	mul.wide.s32 	%rd52, %r550, 4;
	add.s64 	%rd36, %rd19, %rd52;
	// begin inline asm
	ld.global.nc.u32 %r154, [%rd36];
	// end inline asm
	add.s64 	%rd37, %rd36, 1024;
	// begin inline asm
	ld.global.nc.u32 %r155, [%rd37];
	// end inline asm
	add.s64 	%rd38, %rd36, 2048;
	// begin inline asm
	ld.global.nc.u32 %r156, [%rd38];
	// end inline asm
	add.s64 	%rd39, %rd36, 3072;
	// begin inline asm
	ld.global.nc.u32 %r157, [%rd39];
	// end inline asm
	add.s64 	%rd40, %rd36, 4096;
	// begin inline asm
	ld.global.nc.u32 %r158, [%rd40];
	// end inline asm
	add.s64 	%rd41, %rd36, 5120;
	// begin inline asm
	ld.global.nc.u32 %r159, [%rd41];
	// end inline asm
	add.s64 	%rd42, %rd36, 6144;
	// begin inline asm
	ld.global.nc.u32 %r160, [%rd42];
	// end inline asm
	add.s64 	%rd43, %rd36, 7168;
	// begin inline asm
	ld.global.nc.u32 %r161, [%rd43];
	// end inline asm
	add.s64 	%rd44, %rd36, 8192;
	// begin inline asm
	ld.global.nc.u32 %r162, [%rd44];
	// end inline asm
	add.s64 	%rd45, %rd36, 9216;
	// begin inline asm
	ld.global.nc.u32 %r163, [%rd45];
	// end inline asm
	add.s64 	%rd46, %rd36, 10240;
	// begin inline asm
	ld.global.nc.u32 %r164, [%rd46];
	// end inline asm
	add.s64 	%rd47, %rd36, 11264;
	// begin inline asm
	ld.global.nc.u32 %r165, [%rd47];
	// end inline asm
	add.s64 	%rd48, %rd36, 12288;
	// begin inline asm
	ld.global.nc.u32 %r166, [%rd48];
	// end inline asm
	add.s64 	%rd49, %rd36, 13312;
	// begin inline asm
	ld.global.nc.u32 %r167, [%rd49];
	// end inline asm
	add.s64 	%rd50, %rd36, 14336;
	// begin inline asm
	ld.global.nc.u32 %r168, [%rd50];
	// end inline asm
	add.s64 	%rd51, %rd36, 15360;
	// begin inline asm
	ld.global.nc.u32 %r169, [%rd51];
	// end inline asm
	add.s32 	%r170, %r154, %r561;
	add.s32 	%r171, %r155, %r170;
	add.s32 	%r172, %r156, %r171;
	add.s32 	%r173, %r157, %r172;
	add.s32 	%r174, %r158, %r173;
	add.s32 	%r175, %r159, %r174;
	add.s32 	%r176, %r160, %r175;
	add.s32 	%r177, %r161, %r176;
	add.s32 	%r178, %r162, %r177;
	add.s32 	%r179, %r163, %r178;
	add.s32 	%r180, %r164, %r179;
	add.s32 	%r181, %r165, %r180;
	add.s32 	%r182, %r166, %r181;
	add.s32 	%r183, %r167, %r182;
	add.s32 	%r184, %r168, %r183;
	add.s32 	%r561, %r169, %r184;
	sub.s32 	%r185, %r120, %r550;
	setp.lt.s32 	%p5, %r185, 4096;
	@%p5 bra 	$L__BB4_68;
	add.s32 	%r550, %r550, 4096;
	setp.le.s32 	%p6, %r550, %r87;
	@%p6 bra 	$L__BB4_58;
$L__BB4_60:
	setp.le.s32 	%p7, %r120, %r550;
	@%p7 bra 	$L__BB4_68;
	sub.s32 	%r94, %r120, %r550;
	setp.ge.s32 	%p8, %r85, %r94;
	@%p8 bra 	$L__BB4_68;
	not.b32 	%r187, %r85;
	add.s32 	%r188, %r120, %r187;
	sub.s32 	%r95, %r188, %r550;
	and.b32  	%r189, %r95, 768;
	setp.eq.s32 	%p9, %r189, 768;
	mov.u32 	%r555, %r85;
	@%p9 bra 	$L__BB4_65;
	add.s32 	%r552, %r85, %r550;
	shr.u32 	%r190, %r95, 8;
	add.s32 	%r191, %r190, 1;
	and.b32  	%r192, %r191, 3;
	neg.s32 	%r551, %r192;
	mov.u32 	%r555, %r85;
$L__BB4_64:
	.pragma "nounroll";
	mul.wide.u32 	%rd54, %r552, 4;
	add.s64 	%rd53, %rd16, %rd54;
	// begin inline asm
	ld.global.nc.u32 %r193, [%rd53];
	// end inline asm
	add.s32 	%r561, %r193, %r561;
	add.s32 	%r555, %r555, 256;
	add.s32 	%r552, %r552, 256;
	add.s32 	%r551, %r551, 1;
	setp.ne.s32 	%p10, %r551, 0;
	@%p10 bra 	$L__BB4_64;
$L__BB4_65:
	setp.lt.u32 	%p11, %r95, 768;
	@%p11 bra 	$L__BB4_68;
	cvt.u64.u32 	%rd55, %r555;
	cvt.u64.u32 	%rd56, %r550;
	add.s64 	%rd57, %rd55, %rd56;
	shl.b64 	%rd58, %rd57, 2;
	add.s64 	%rd59, %rd58, %rd16;
	add.s64 	%rd124, %rd59, 2048;
	add.s32 	%r558, %r555, %r550;
$L__BB4_67:
	mul.wide.u32 	%rd64, %r558, 4;
	add.s64 	%rd60, %rd16, %rd64;
	// begin inline asm
	ld.global.nc.u32 %r194, [%rd60];
	// end inline asm
	add.s32 	%r198, %r194, %r561;
	add.s64 	%rd61, %rd124, -1024;
	// begin inline asm
	ld.global.nc.u32 %r195, [%rd61];
	// end inline asm
	add.s32 	%r199, %r195, %r198;
	// begin inline asm
	ld.global.nc.u32 %r196, [%rd124];
	// end inline asm
	add.s32 	%r200, %r196, %r199;
	add.s64 	%rd63, %rd124, 1024;
	// begin inline asm
	ld.global.nc.u32 %r197, [%rd63];
	// end inline asm
	add.s32 	%r561, %r197, %r200;
	add.s32 	%r555, %r555, 1024;
	add.s64 	%rd124, %rd124, 4096;
	add.s32 	%r558, %r558, 1024;
	setp.lt.s32 	%p12, %r555, %r94;
	@%p12 bra 	$L__BB4_67;
$L__BB4_68:
	// begin inline asm
	mov.u32 %r201, %laneid;
	// end inline asm
	mov.b32 	%r202, -1;
	redux.sync.add.u32 %r562, %r561, %r202;
	setp.ne.s32 	%p13, %r201, 0;
	@%p13 bra 	$L__BB4_70;
	shr.u32 	%r203, %r85, 3;
	and.b32  	%r204, %r203, 124;
	mov.u32 	%r205, _ZZN3cub18CUB_300001_SM_10006detail6reduce28DeviceReduceSingleTileKernelINS2_10policy_hubIjjN4cuda3std3__44plusIvEEE10Policy1000EPjPiiS9_ijNS7_10__identityEEEvT0_T1_T2_T3_T4_T6_E12temp_storage;
	add.s32 	%r206, %r205, %r204;
	st.shared.u32 	[%r206+8], %r562;
$L__BB4_70:
	bar.sync 	0;
	setp.ne.s32 	%p14, %r85, 0;
	@%p14 bra 	$L__BB4_72;
	ld.shared.u32 	%r207, [_ZZN3cub18CUB_300001_SM_10006detail6reduce28DeviceReduceSingleTileKernelINS2_10policy_hubIjjN4cuda3std3__44plusIvEEE10Policy1000EPjPiiS9_ijNS7_10__identityEEEvT0_T1_T2_T3_T4_T6_E12temp_storage+12];
	add.s32 	%r208, %r207, %r562;
	ld.shared.u32 	%r209, [_ZZN3cub18CUB_300001_SM_10006detail6reduce28DeviceReduceSingleTileKernelINS2_10policy_hubIjjN4cuda3std3__44plusIvEEE10Policy1000EPjPiiS9_ijNS7_10__identityEEEvT0_T1_T2_T3_T4_T6_E12temp_storage+16];
	add.s32 	%r210, %r208, %r209;
	ld.shared.u32 	%r211, [_ZZN3cub18CUB_300001_SM_10006detail6reduce28DeviceReduceSingleTileKernelINS2_10policy_hubIjjN4cuda3std3__44plusIvEEE10Policy1000EPjPiiS9_ijNS7_10__identityEEEvT0_T1_T2_T3_T4_T6_E12temp_storage+20];
	add.s32 	%r212, %r210, %r211;
	ld.shared.u32 	%r213, [_ZZN3cub18CUB_300001_SM_10006detail6reduce28DeviceReduceSingleTileKernelINS2_10policy_hubIjjN4cuda3std3__44plusIvEEE10Policy1000EPjPiiS9_ijNS7_10__identityEEEvT0_T1_T2_T3_T4_T6_E12temp_storage+24];
	add.s32 	%r214, %r212, %r213;
	ld.shared.u32 	%r215, [_ZZN3cub18CUB_300001_SM_10006detail6reduce28DeviceReduceSingleTileKernelINS2_10policy_hubIjjN4cuda3std3__44plusIvEEE10Policy1000EPjPiiS9_ijNS7_10__identityEEEvT0_T1_T2_T3_T4_T6_E12temp_storage+28];
	add.s32 	%r216, %r214, %r215;
	ld.shared.u32 	%r217, [_ZZN3cub18CUB_300001_SM_10006detail6reduce28DeviceReduceSingleTileKernelINS2_10policy_hubIjjN4cuda3std3__44plusIvEEE10Policy1000EPjPiiS9_ijNS7_10__identityEEEvT0_T1_T2_T3_T4_T6_E12temp_storage+32];
	add.s32 	%r218, %r216, %r217;
	ld.shared.u32 	%r219, [_ZZN3cub18CUB_300001_SM_10006detail6reduce28DeviceReduceSingleTileKernelINS2_10policy_hubIjjN4cuda3std3__44plusIvEEE10Policy1000EPjPiiS9_ijNS7_10__identityEEEvT0_T1_T2_T3_T4_T6_E12temp_storage+36];
	add.s32 	%r562, %r218, %r219;
$L__BB4_72:
	mov.u32 	%r507, %tid.x;
	setp.ne.s32 	%p65, %r507, 0;
	@%p65 bra 	$L__BB4_74;
	add.s32 	%r508, %r562, %r121;
	st.global.u32 	[%rd1], %r508;
$L__BB4_74:
	ret;

}
	// .globl	_ZN3cub18CUB_300001_SM_10006detail6reduce28DeviceReduceSingleTileKernelINS2_10policy_hubIjyN4cuda3std3__44plusIvEEE10Policy1000EN6thrust24THRUST_300001_SM_1000_NS6detail15normal_iteratorINSD_10device_ptrIjEEEEPiyS9_ijNS7_10__identityEEEvT0_T1_T2_T3_T4_T6_
.visible .entry _ZN3cub18CUB_300001_SM_10006detail6reduce28DeviceReduceSingleTileKernelINS2_10policy_hubIjyN4cuda3std3__44plusIvEEE10Policy1000EN6thrust24THRUST_300001_SM_1000_NS6detail15normal_iteratorINSD_10device_ptrIjEEEEPiyS9_ijNS7_10__identityEEEvT0_T1_T2_T3_T4_T6_(
	.param .align 8 .b8 _ZN3cub18CUB_300001_SM_10006detail6reduce28DeviceReduceSingleTileKernelINS2_10policy_hubIjyN4cuda3std3__44plusIvEEE10Policy1000EN6thrust24THRUST_300001_SM_1000_NS6detail15normal_iteratorINSD_10device_ptrIjEEEEPiyS9_ijNS7_10__identityEEEvT0_T1_T2_T3_T4_T6__param_0[8],
	.param .u64 .ptr .align 1 _ZN3cub18CUB_300001_SM_10006detail6reduce28DeviceReduceSingleTileKernelINS2_10policy_hubIjyN4cuda3std3__44plusIvEEE10Policy1000EN6thrust24THRUST_300001_SM_1000_NS6detail15normal_iteratorINSD_10device_ptrIjEEEEPiyS9_ijNS7_10__identityEEEvT0_T1_T2_T3_T4_T6__param_1,
	.param .u64 _ZN3cub18CUB_300001_SM_10006detail6reduce28DeviceReduceSingleTileKernelINS2_10policy_hubIjyN4cuda3std3__44plusIvEEE10Policy1000EN6thrust24THRUST_300001_SM_1000_NS6detail15normal_iteratorINSD_10device_ptrIjEEEEPiyS9_ijNS7_10__identityEEEvT0_T1_T2_T3_T4_T6__param_2,
	.param .align 1 .b8 _ZN3cub18CUB_300001_SM_10006detail6reduce28DeviceReduceSingleTileKernelINS2_10policy_hubIjyN4cuda3std3__44plusIvEEE10Policy1000EN6thrust24THRUST_300001_SM_1000_NS6detail15normal_iteratorINSD_10device_ptrIjEEEEPiyS9_ijNS7_10__identityEEEvT0_T1_T2_T3_T4_T6__param_3[1],
	.param .u32 _ZN3cub18CUB_300001_SM_10006detail6reduce28DeviceReduceSingleTileKernelINS2_10policy_hubIjyN4cuda3std3__44plusIvEEE10Policy1000EN6thrust24THRUST_300001_SM_1000_NS6detail15normal_iteratorINSD_10device_ptrIjEEEEPiyS9_ijNS7_10__identityEEEvT0_T1_T2_T3_T4_T6__param_4,
	.param .align 1 .b8 _ZN3cub18CUB_300001_SM_10006detail6reduce28DeviceReduceSingleTileKernelINS2_10policy_hubIjyN4cuda3std3__44plusIvEEE10Policy1000EN6thrust24THRUST_300001_SM_1000_NS6detail15normal_iteratorINSD_10device_ptrIjEEEEPiyS9_ijNS7_10__identityEEEvT0_T1_T2_T3_T4_T6__param_5[1]
)
.maxntid 256
.minnctapersm 1
{
	.reg .pred 	%p<44>;
	.reg .b32 	%r<409>;
	.reg .b64 	%rd<56>;
	// demoted variable
	.shared .align 4 .b8 _ZZN3cub18CUB_300001_SM_10006detail6reduce28DeviceReduceSingleTileKernelINS2_10policy_hubIjyN4cuda3std3__44plusIvEEE10Policy1000EN6thrust24THRUST_300001_SM_1000_NS6detail15normal_iteratorINSD_10device_ptrIjEEEEPiyS9_ijNS7_10__identityEEEvT0_T1_T2_T3_T4_T6_E12temp_storage[44];
	ld.param.u64 	%rd18, [_ZN3cub18CUB_300001_SM_10006detail6reduce28DeviceReduceSingleTileKernelINS2_10policy_hubIjyN4cuda3std3__44plusIvEEE10Policy1000EN6thrust24THRUST_300001_SM_1000_NS6detail15normal_iteratorINSD_10device_ptrIjEEEEPiyS9_ijNS7_10__identityEEEvT0_T1_T2_T3_T4_T6__param_0];
	ld.param.u64 	%rd20, [_ZN3cub18CUB_300001_SM_10006detail6reduce28DeviceReduceSingleTileKernelINS2_10policy_hubIjyN4cuda3std3__44plusIvEEE10Policy1000EN6thrust24THRUST_300001_SM_1000_NS6detail15normal_iteratorINSD_10device_ptrIjEEEEPiyS9_ijNS7_10__identityEEEvT0_T1_T2_T3_T4_T6__param_1];
	ld.param.u64 	%rd19, [_ZN3cub18CUB_300001_SM_10006detail6reduce28DeviceReduceSingleTileKernelINS2_10policy_hubIjyN4cuda3std3__44plusIvEEE10Policy1000EN6thrust24THRUST_300001_SM_1000_NS6detail15normal_iteratorINSD_10device_ptrIjEEEEPiyS9_ijNS7_10__identityEEEvT0_T1_T2_T3_T4_T6__param_2];
	ld.param.u32 	%r81, [_ZN3cub18CUB_300001_SM_10006detail6reduce28DeviceReduceSingleTileKernelINS2_10policy_hubIjyN4cuda3std3__44plusIvEEE10Policy1000EN6thrust24THRUST_300001_SM_1000_NS6detail15normal_iteratorINSD_10device_ptrIjEEEEPiyS9_ijNS7_10__identityEEEvT0_T1_T2_T3_T4_T6__param_4];
	cvta.to.global.u64 	%rd1, %rd20;
	setp.ne.s64 	%p1, %rd19, 0;
	@%p1 bra 	$L__BB5_3;
	mov.u32 	%r372, %tid.x;
	setp.ne.s32 	%p43, %r372, 0;
	@%p43 bra 	$L__BB5_51;
	st.global.u32 	[%rd1], %r81;
	bra.uni 	$L__BB5_51;
$L__BB5_3:
	cvta.to.global.u64 	%rd2, %rd18;
	setp.gt.u64 	%p2, %rd19, 4095;
	@%p2 bra 	$L__BB5_28;
	cvt.u32.u64 	%r1, %rd19;
	mov.u32 	%r2, %tid.x;
	setp.ge.u32 	%p19, %r2, %r1;
	mov.b32 	%r390, 0;
	mov.u32 	%r379, %r2;
	@%p19 bra 	$L__BB5_6;
	mul.wide.u32 	%rd41, %r2, 4;
	add.s64 	%rd42, %rd2, %rd41;
	ld.global.u32 	%r390, [%rd42];
	add.s32 	%r379, %r2, 256;
$L__BB5_6:
	setp.ge.u32 	%p20, %r379, %r1;
	@%p20 bra 	$L__BB5_19;
	not.b32 	%r232, %r379;
	add.s32 	%r233, %r232, %r1;
	shr.u32 	%r234, %r233, 8;
	add.s32 	%r7, %r234, 1;
	and.b32  	%r8, %r7, 15;
	setp.lt.u32 	%p21, %r233, 3840;
	@%p21 bra 	$L__BB5_10;
	and.b32  	%r235, %r7, 33554416;
	neg.s32 	%r375, %r235;
	mul.wide.u32 	%rd43, %r379, 4;
	add.s64 	%rd44, %rd43, %rd2;
	add.s64 	%rd51, %rd44, 8192;
$L__BB5_9:
	.pragma "nounroll";
	ld.global.u32 	%r236, [%rd51+-8192];
	add.s32 	%r237, %r236, %r390;
	ld.global.u32 	%r238, [%rd51+-7168];
	add.s32 	%r239, %r238, %r237;
	ld.global.u32 	%r240, [%rd51+-6144];
	add.s32 	%r241, %r240, %r239;
	ld.global.u32 	%r242, [%rd51+-5120];
	add.s32 	%r243, %r242, %r241;
	ld.global.u32 	%r244, [%rd51+-4096];
	add.s32 	%r245, %r244, %r243;
	ld.global.u32 	%r246, [%rd51+-3072];
	add.s32 	%r247, %r246, %r245;
	ld.global.u32 	%r248, [%rd51+-2048];
	add.s32 	%r249, %r248, %r247;
	ld.global.u32 	%r250, [%rd51+-1024];
	add.s32 	%r251, %r250, %r249;
	ld.global.u32 	%r252, [%rd51];
	add.s32 	%r253, %r252, %r251;
	ld.global.u32 	%r254, [%rd51+1024];
	add.s32 	%r255, %r254, %r253;
	ld.global.u32 	%r256, [%rd51+2048];
	add.s32 	%r257, %r256, %r255;
	ld.global.u32 	%r258, [%rd51+3072];
	add.s32 	%r259, %r258, %r257;
	ld.global.u32 	%r260, [%rd51+4096];
	add.s32 	%r261, %r260, %r259;
	ld.global.u32 	%r262, [%rd51+5120];
	add.s32 	%r263, %r262, %r261;
	ld.global.u32 	%r264, [%rd51+6144];
	add.s32 	%r265, %r264, %r263;
	ld.global.u32 	%r266, [%rd51+7168];
	add.s32 	%r390, %r266, %r265;
	add.s32 	%r379, %r379, 4096;
	add.s32 	%r375, %r375, 16;
	add.s64 	%rd51, %rd51, 16384;
	setp.ne.s32 	%p22, %r375, 0;
	@%p22 bra 	$L__BB5_9;
$L__BB5_10:
	setp.eq.s32 	%p23, %r8, 0;
	@%p23 bra 	$L__BB5_19;
	and.b32  	%r19, %r7, 7;
	setp.lt.u32 	%p24, %r8, 8;
	@%p24 bra 	$L__BB5_13;
	mul.wide.s32 	%rd45, %r379, 4;
	add.s64 	%rd46, %rd2, %rd45;
	ld.global.u32 	%r268, [%rd46];
	add.s32 	%r269, %r268, %r390;
	ld.global.u32 	%r270, [%rd46+1024];
	add.s32 	%r271, %r270, %r269;
	ld.global.u32 	%r272, [%rd46+2048];
	add.s32 	%r273, %r272, %r271;
	ld.global.u32 	%r274, [%rd46+3072];
	add.s32 	%r275, %r274, %r273;
	ld.global.u32 	%r276, [%rd46+4096];
	add.s32 	%r277, %r276, %r275;
	ld.global.u32 	%r278, [%rd46+5120];
	add.s32 	%r279, %r278, %r277;
	ld.global.u32 	%r280, [%rd46+6144];
	add.s32 	%r281, %r280, %r279;
	ld.global.u32 	%r282, [%rd46+7168];
	add.s32 	%r390, %r282, %r281;
	add.s32 	%r379, %r379, 2048;
$L__BB5_13:
	setp.eq.s32 	%p25, %r19, 0;
	@%p25 bra 	$L__BB5_19;
	and.b32  	%r25, %r7, 3;
	setp.lt.u32 	%p26, %r19, 4;
	@%p26 bra 	$L__BB5_16;
	mul.wide.s32 	%rd47, %r379, 4;
	add.s64 	%rd48, %rd2, %rd47;
	ld.global.u32 	%r284, [%rd48];
	add.s32 	%r285, %r284, %r390;
	ld.global.u32 	%r286, [%rd48+1024];
	add.s32 	%r287, %r286, %r285;
	ld.global.u32 	%r288, [%rd48+2048];
	add.s32 	%r289, %r288, %r287;
	ld.global.u32 	%r290, [%rd48+3072];
	add.s32 	%r390, %r290, %r289;
	add.s32 	%r379, %r379, 1024;
$L__BB5_16:
	setp.eq.s32 	%p27, %r25, 0;
	@%p27 bra 	$L__BB5_19;
	neg.s32 	%r387, %r25;
$L__BB5_18:
	.pragma "nounroll";
	mul.wide.s32 	%rd49, %r379, 4;
	add.s64 	%rd50, %rd2, %rd49;
	ld.global.u32 	%r291, [%rd50];
	add.s32 	%r390, %r291, %r390;
	add.s32 	%r379, %r379, 256;
	add.s32 	%r387, %r387, 1;
	setp.ne.s32 	%p28, %r387, 0;
	@%p28 bra 	$L__BB5_18;
$L__BB5_19:
	setp.lt.u64 	%p29, %rd19, 256;
	@%p29 bra 	$L__BB5_24;
	// begin inline asm
	mov.u32 %r351, %laneid;
	// end inline asm
	mov.b32 	%r352, -1;
	redux.sync.add.u32 %r408, %r390, %r352;
	setp.ne.s32 	%p40, %r351, 0;
	@%p40 bra 	$L__BB5_22;
	shr.u32 	%r353, %r2, 3;
	and.b32  	%r354, %r353, 124;
	mov.u32 	%r355, _ZZN3cub18CUB_300001_SM_10006detail6reduce28DeviceReduceSingleTileKernelINS2_10policy_hubIjyN4cuda3std3__44plusIvEEE10Policy1000EN6thrust24THRUST_300001_SM_1000_NS6detail15normal_iteratorINSD_10device_ptrIjEEEEPiyS9_ijNS7_10__identityEEEvT0_T1_T2_T3_T4_T6_E12temp_storage;
	add.s32 	%r356, %r355, %r354;
	st.shared.u32 	[%r356+8], %r408;
$L__BB5_22:
	bar.sync 	0;
	setp.ne.s32 	%p41, %r2, 0;
	@%p41 bra 	$L__BB5_49;
	ld.shared.u32 	%r357, [_ZZN3cub18CUB_300001_SM_10006detail6reduce28DeviceReduceSingleTileKernelINS2_10policy_hubIjyN4cuda3std3__44plusIvEEE10Policy1000EN6thrust24THRUST_300001_SM_1000_NS6detail15normal_iteratorINSD_10device_ptrIjEEEEPiyS9_ijNS7_10__identityEEEvT0_T1_T2_T3_T4_T6_E12temp_storage+12];
	add.s32 	%r358, %r357, %r408;
	ld.shared.u32 	%r359, [_ZZN3cub18CUB_300001_SM_10006detail6reduce28DeviceReduceSingleTileKernelINS2_10policy_hubIjyN4cuda3std3__44plusIvEEE10Policy1000EN6thrust24THRUST_300001_SM_1000_NS6detail15normal_iteratorINSD_10device_ptrIjEEEEPiyS9_ijNS7_10__identityEEEvT0_T1_T2_T3_T4_T6_E12temp_storage+16];
	add.s32 	%r360, %r358, %r359;
	ld.shared.u32 	%r361, [_ZZN3cub18CUB_300001_SM_10006detail6reduce28DeviceReduceSingleTileKernelINS2_10policy_hubIjyN4cuda3std3__44plusIvEEE10Policy1000EN6thrust24THRUST_300001_SM_1000_NS6detail15normal_iteratorINSD_10device_ptrIjEEEEPiyS9_ijNS7_10__identityEEEvT0_T1_T2_T3_T4_T6_E12temp_storage+20];
	add.s32 	%r362, %r360, %r361;
	ld.shared.u32 	%r363, [_ZZN3cub18CUB_300001_SM_10006detail6reduce28DeviceReduceSingleTileKernelINS2_10policy_hubIjyN4cuda3std3__44plusIvEEE10Policy1000EN6thrust24THRUST_300001_SM_1000_NS6detail15normal_iteratorINSD_10device_ptrIjEEEEPiyS9_ijNS7_10__identityEEEvT0_T1_T2_T3_T4_T6_E12temp_storage+24];
	add.s32 	%r364, %r362, %r363;
	ld.shared.u32 	%r365, [_ZZN3cub18CUB_300001_SM_10006detail6reduce28DeviceReduceSingleTileKernelINS2_10policy_hubIjyN4cuda3std3__44plusIvEEE10Policy1000EN6thrust24THRUST_300001_SM_1000_NS6detail15normal_iteratorINSD_10device_ptrIjEEEEPiyS9_ijNS7_10__identityEEEvT0_T1_T2_T3_T4_T6_E12temp_storage+28];
	add.s32 	%r366, %r364, %r365;
	ld.shared.u32 	%r367, [_ZZN3cub18CUB_300001_SM_10006detail6reduce28DeviceReduceSingleTileKernelINS2_10policy_hubIjyN4cuda3std3__44plusIvEEE10Policy1000EN6thrust24THRUST_300001_SM_1000_NS6detail15normal_iteratorINSD_10device_ptrIjEEEEPiyS9_ijNS7_10__identityEEEvT0_T1_T2_T3_T4_T6_E12temp_storage+32];
	add.s32 	%r368, %r366, %r367;
	ld.shared.u32 	%r369, [_ZZN3cub18CUB_300001_SM_10006detail6reduce28DeviceReduceSingleTileKernelINS2_10policy_hubIjyN4cuda3std3__44plusIvEEE10Policy1000EN6thrust24THRUST_300001_SM_1000_NS6detail15normal_iteratorINSD_10device_ptrIjEEEEPiyS9_ijNS7_10__identityEEEvT0_T1_T2_T3_T4_T6_E12temp_storage+36];
	add.s32 	%r408, %r368, %r369;
	bra.uni 	$L__BB5_49;
$L__BB5_24:
	// begin inline asm
	mov.u32 %r292, %laneid;
	// end inline asm
	and.b32  	%r323, %r2, 992;
	add.s32 	%r324, %r323, 32;
	setp.gt.u32 	%p30, %r324, %r1;
	not.b32 	%r325, %r323;
	add.s32 	%r326, %r1, %r325;
	selp.b32 	%r320, %r326, 31, %p30;
	mov.b32 	%r295, 1;
	mov.b32 	%r322, -1;
	// begin inline asm
	{  .reg .u32 r0;  .reg .pred p;  shfl.sync.down.b32 r0|p, %r390, %r295, %r320, %r322;  @p add.u32 r0, r0, %r390;  mov.u32 %r293, r0;}
	// end inline asm
	mov.b32 	%r301, 2;
	// begin inline asm
	{  .reg .u32 r0;  .reg .pred p;  shfl.sync.down.b32 r0|p, %r293, %r301, %r320, %r322;  @p add.u32 r0, r0, %r293;  mov.u32 %r299, r0;}
	// end inline asm
	mov.b32 	%r307, 4;
	// begin inline asm
	{  .reg .u32 r0;  .reg .pred p;  shfl.sync.down.b32 r0|p, %r299, %r307, %r320, %r322;  @p add.u32 r0, r0, %r299;  mov.u32 %r305, r0;}
	// end inline asm
	mov.b32 	%r313, 8;
	// begin inline asm
	{  .reg .u32 r0;  .reg .pred p;  shfl.sync.down.b32 r0|p, %r305, %r313, %r320, %r322;  @p add.u32 r0, r0, %r305;  mov.u32 %r311, r0;}
	// end inline asm
	mov.b32 	%r319, 16;
	// begin inline asm
	{  .reg .u32 r0;  .reg .pred p;  shfl.sync.down.b32 r0|p, %r311, %r319, %r320, %r322;  @p add.u32 r0, r0, %r311;  mov.u32 %r408, r0;}
	// end inline asm
	setp.ne.s32 	%p31, %r292, 0;
	@%p31 bra 	$L__BB5_26;
	shr.u32 	%r327, %r2, 3;
	and.b32  	%r328, %r327, 124;
	mov.u32 	%r329, _ZZN3cub18CUB_300001_SM_10006detail6reduce28DeviceReduceSingleTileKernelINS2_10policy_hubIjyN4cuda3std3__44plusIvEEE10Policy1000EN6thrust24THRUST_300001_SM_1000_NS6detail15normal_iteratorINSD_10device_ptrIjEEEEPiyS9_ijNS7_10__identityEEEvT0_T1_T2_T3_T4_T6_E12temp_storage;
	add.s32 	%r330, %r329, %r328;
	st.shared.u32 	[%r330+8], %r408;
$L__BB5_26:
	bar.sync 	0;
	setp.ne.s32 	%p32, %r2, 0;
	@%p32 bra 	$L__BB5_49;
	setp.gt.u64 	%p33, %rd19, 32;
	ld.shared.u32 	%r331, [_ZZN3cub18CUB_300001_SM_10006detail6reduce28DeviceReduceSingleTileKernelINS2_10policy_hubIjyN4cuda3std3__44plusIvEEE10Policy1000EN6thrust24THRUST_300001_SM_1000_NS6detail15normal_iteratorINSD_10device_ptrIjEEEEPiyS9_ijNS7_10__identityEEEvT0_T1_T2_T3_T4_T6_E12temp_storage+12];
	selp.b32 	%r332, %r331, 0, %p33;
	add.s32 	%r333, %r332, %r408;
	setp.gt.u64 	%p34, %rd19, 64;
	ld.shared.u32 	%r334, [_ZZN3cub18CUB_300001_SM_10006detail6reduce28DeviceReduceSingleTileKernelINS2_10policy_hubIjyN4cuda3std3__44plusIvEEE10Policy1000EN6thrust24THRUST_300001_SM_1000_NS6detail15normal_iteratorINSD_10device_ptrIjEEEEPiyS9_ijNS7_10__identityEEEvT0_T1_T2_T3_T4_T6_E12temp_storage+16];
	selp.b32 	%r335, %r334, 0, %p34;
	add.s32 	%r336, %r333, %r335;
	setp.gt.u64 	%p35, %rd19, 96;
	ld.shared.u32 	%r337, [_ZZN3cub18CUB_300001_SM_10006detail6reduce28DeviceReduceSingleTileKernelINS2_10policy_hubIjyN4cuda3std3__44plusIvEEE10Policy1000EN6thrust24THRUST_300001_SM_1000_NS6detail15normal_iteratorINSD_10device_ptrIjEEEEPiyS9_ijNS7_10__identityEEEvT0_T1_T2_T3_T4_T6_E12temp_storage+20];
	selp.b32 	%r338, %r337, 0, %p35;
	add.s32 	%r339, %r336, %r338;
	setp.gt.u64 	%p36, %rd19, 128;
	ld.shared.u32 	%r340, [_ZZN3cub18CUB_300001_SM_10006detail6reduce28DeviceReduceSingleTileKernelINS2_10policy_hubIjyN4cuda3std3__44plusIvEEE10Policy1000EN6thrust24THRUST_300001_SM_1000_NS6detail15normal_iteratorINSD_10device_ptrIjEEEEPiyS9_ijNS7_10__identityEEEvT0_T1_T2_T3_T4_T6_E12temp_storage+24];
	selp.b32 	%r341, %r340, 0, %p36;
	add.s32 	%r342, %r339, %r341;
	setp.gt.u64 	%p37, %rd19, 160;
	ld.shared.u32 	%r343, [_ZZN3cub18CUB_300001_SM_10006detail6reduce28DeviceReduceSingleTileKernelINS2_10policy_hubIjyN4cuda3std3__44plusIvEEE10Policy1000EN6thrust24THRUST_300001_SM_1000_NS6detail15normal_iteratorINSD_10device_ptrIjEEEEPiyS9_ijNS7_10__identityEEEvT0_T1_T2_T3_T4_T6_E12temp_storage+28];
	selp.b32 	%r344, %r343, 0, %p37;
	add.s32 	%r345, %r342, %r344;
	setp.gt.u64 	%p38, %rd19, 192;
	ld.shared.u32 	%r346, [_ZZN3cub18CUB_300001_SM_10006detail6reduce28DeviceReduceSingleTileKernelINS2_10policy_hubIjyN4cuda3std3__44plusIvEEE10Policy1000EN6thrust24THRUST_300001_SM_1000_NS6detail15normal_iteratorINSD_10device_ptrIjEEEEPiyS9_ijNS7_10__identityEEEvT0_T1_T2_T3_T4_T6_E12temp_storage+32];
	selp.b32 	%r347, %r346, 0, %p38;
	add.s32 	%r348, %r345, %r347;
	setp.gt.u64 	%p39, %rd19, 224;
	ld.shared.u32 	%r349, [_ZZN3cub18CUB_300001_SM_10006detail6reduce28DeviceReduceSingleTileKernelINS2_10policy_hubIjyN4cuda3std3__44plusIvEEE10Policy1000EN6thrust24THRUST_300001_SM_1000_NS6detail15normal_iteratorINSD_10device_ptrIjEEEEPiyS9_ijNS7_10__identityEEEvT0_T1_T2_T3_T4_T6_E12temp_storage+36];
	selp.b32 	%r350, %r349, 0, %p39;
	add.s32 	%r408, %r348, %r350;
	bra.uni 	$L__BB5_49;
$L__BB5_28:
	mov.u32 	%r43, %tid.x;
	cvt.u64.u32 	%rd6, %r43;
	mul.wide.u32 	%rd22, %r43, 4;
	add.s64 	%rd7, %rd2, %rd22;
	ld.global.u32 	%r82, [%rd7];
	ld.global.u32 	%r83, [%rd7+1024];
	ld.global.u32 	%r84, [%rd7+2048];
	ld.global.u32 	%r85, [%rd7+3072];
	ld.global.u32 	%r86, [%rd7+4096];
	ld.global.u32 	%r87, [%rd7+5120];
	ld.global.u32 	%r88, [%rd7+6144];
	ld.global.u32 	%r89, [%rd7+7168];
	ld.global.u32 	%r90, [%rd7+8192];
	ld.global.u32 	%r91, [%rd7+9216];
	ld.global.u32 	%r92, [%rd7+10240];
	ld.global.u32 	%r93, [%rd7+11264];
	ld.global.u32 	%r94, [%rd7+12288];
	ld.global.u32 	%r95, [%rd7+13312];
	ld.global.u32 	%r96, [%rd7+14336];
	ld.global.u32 	%r97, [%rd7+15360];
	add.s32 	%r98, %r83, %r82;
	add.s32 	%r99, %r84, %r98;
	add.s32 	%r100, %r85, %r99;
	add.s32 	%r101, %r86, %r100;
	add.s32 	%r102, %r87, %r101;
	add.s32 	%r103, %r88, %r102;
	add.s32 	%r104, %r89, %r103;
	add.s32 	%r105, %r90, %r104;
	add.s32 	%r106, %r91, %r105;
	add.s32 	%r107, %r92, %r106;
	add.s32 	%r108, %r93, %r107;
	add.s32 	%r109, %r94, %r108;
	add.s32 	%r110, %r95, %r109;
	add.s32 	%r111, %r96, %r110;
	add.s32 	%r407, %r97, %r111;
	add.s64 	%rd8, %rd19, -4096;
	setp.lt.u64 	%p3, %rd8, 4096;
	mov.b64 	%rd53, 4096;
	@%p3 bra 	$L__BB5_32;
	mov.b64 	%rd53, 4096;
$L__BB5_30:
	shl.b64 	%rd24, %rd53, 2;
	add.s64 	%rd25, %rd7, %rd24;
	ld.global.u32 	%r112, [%rd25];
	ld.global.u32 	%r113, [%rd25+1024];
	ld.global.u32 	%r114, [%rd25+2048];
	ld.global.u32 	%r115, [%rd25+3072];
	ld.global.u32 	%r116, [%rd25+4096];
	ld.global.u32 	%r117, [%rd25+5120];
	ld.global.u32 	%r118, [%rd25+6144];
	ld.global.u32 	%r119, [%rd25+7168];
	ld.global.u32 	%r120, [%rd25+8192];
	ld.global.u32 	%r121, [%rd25+9216];
	ld.global.u32 	%r122, [%rd25+10240];
	ld.global.u32 	%r123, [%rd25+11264];
	ld.global.u32 	%r124, [%rd25+12288];
	ld.global.u32 	%r125, [%rd25+13312];
	ld.global.u32 	%r126, [%rd25+14336];
	ld.global.u32 	%r127, [%rd25+15360];
	add.s32 	%r128, %r112, %r407;
	add.s32 	%r129, %r113, %r128;
	add.s32 	%r130, %r114, %r129;
	add.s32 	%r131, %r115, %r130;
	add.s32 	%r132, %r116, %r131;
	add.s32 	%r133, %r117, %r132;
	add.s32 	%r134, %r118, %r133;
	add.s32 	%r135, %r119, %r134;
	add.s32 	%r136, %r120, %r135;
	add.s32 	%r137, %r121, %r136;
	add.s32 	%r138, %r122, %r137;
	add.s32 	%r139, %r123, %r138;
	add.s32 	%r140, %r124, %r139;
	add.s32 	%r141, %r125, %r140;
	add.s32 	%r142, %r126, %r141;
	add.s32 	%r407, %r127, %r142;
	sub.s64 	%rd26, %rd19, %rd53;
	setp.lt.u64 	%p4, %rd26, 4096;
	@%p4 bra 	$L__BB5_45;
	add.s64 	%rd53, %rd53, 4096;
	setp.le.u64 	%p5, %rd53, %rd8;
	@%p5 bra 	$L__BB5_30;
$L__BB5_32:
	setp.le.u64 	%p6, %rd19, %rd53;
	cvt.u32.u64 	%r143, %rd53;
	cvt.u32.u64 	%r144, %rd19;
	sub.s32 	%r145, %r144, %r143;
	setp.ge.s32 	%p7, %r43, %r145;
	or.pred  	%p8, %p6, %p7;
	@%p8 bra 	$L__BB5_45;
	not.b32 	%r149, %r43;
	add.s32 	%r150, %r149, %r144;
	sub.s32 	%r152, %r150, %r143;
	shr.u32 	%r153, %r152, 8;
	add.s32 	%r48, %r153, 1;
	and.b32  	%r49, %r48, 15;
	setp.lt.u32 	%p9, %r152, 3840;
	mov.u32 	%r397, %r43;
	@%p9 bra 	$L__BB5_36;
	and.b32  	%r154, %r48, 33554416;
	neg.s32 	%r393, %r154;
	add.s64 	%rd27, %rd53, %rd6;
	shl.b64 	%rd28, %rd27, 2;
	add.s64 	%rd29, %rd28, %rd2;
	add.s64 	%rd54, %rd29, 8192;
	mov.u32 	%r397, %r43;
$L__BB5_35:
	.pragma "nounroll";
	ld.global.u32 	%r155, [%rd54+-8192];
	add.s32 	%r156, %r155, %r407;
	ld.global.u32 	%r157, [%rd54+-7168];
	add.s32 	%r158, %r157, %r156;
	ld.global.u32 	%r159, [%rd54+-6144];
	add.s32 	%r160, %r159, %r158;
	ld.global.u32 	%r161, [%rd54+-5120];
	add.s32 	%r162, %r161, %r160;
	ld.global.u32 	%r163, [%rd54+-4096];
	add.s32 	%r164, %r163, %r162;
	ld.global.u32 	%r165, [%rd54+-3072];
	add.s32 	%r166, %r165, %r164;
	ld.global.u32 	%r167, [%rd54+-2048];
	add.s32 	%r168, %r167, %r166;
	ld.global.u32 	%r169, [%rd54+-1024];
	add.s32 	%r170, %r169, %r168;
	ld.global.u32 	%r171, [%rd54];
	add.s32 	%r172, %r171, %r170;
	ld.global.u32 	%r173, [%rd54+1024];
	add.s32 	%r174, %r173, %r172;
	ld.global.u32 	%r175, [%rd54+2048];
	add.s32 	%r176, %r175, %r174;
	ld.global.u32 	%r177, [%rd54+3072];
	add.s32 	%r178, %r177, %r176;
	ld.global.u32 	%r179, [%rd54+4096];
	add.s32 	%r180, %r179, %r178;
	ld.global.u32 	%r181, [%rd54+5120];
	add.s32 	%r182, %r181, %r180;
	ld.global.u32 	%r183, [%rd54+6144];
	add.s32 	%r184, %r183, %r182;
	ld.global.u32 	%r185, [%rd54+7168];
	add.s32 	%r407, %r185, %r184;
	add.s32 	%r397, %r397, 4096;
	add.s32 	%r393, %r393, 16;
	add.s64 	%rd54, %rd54, 16384;
	setp.ne.s32 	%p10, %r393, 0;
	@%p10 bra 	$L__BB5_35;
$L__BB5_36:
	setp.eq.s32 	%p11, %r49, 0;
	@%p11 bra 	$L__BB5_45;
	and.b32  	%r60, %r48, 7;
	setp.lt.u32 	%p12, %r49, 8;
	@%p12 bra 	$L__BB5_39;
	cvt.u64.u32 	%rd30, %r397;
	add.s64 	%rd31, %rd53, %rd30;
	shl.b64 	%rd32, %rd31, 2;
	add.s64 	%rd33, %rd2, %rd32;
	ld.global.u32 	%r187, [%rd33];
	add.s32 	%r188, %r187, %r407;
	ld.global.u32 	%r189, [%rd33+1024];
	add.s32 	%r190, %r189, %r188;
	ld.global.u32 	%r191, [%rd33+2048];
	add.s32 	%r192, %r191, %r190;
	ld.global.u32 	%r193, [%rd33+3072];
	add.s32 	%r194, %r193, %r192;
	ld.global.u32 	%r195, [%rd33+4096];
	add.s32 	%r196, %r195, %r194;
	ld.global.u32 	%r197, [%rd33+5120];
	add.s32 	%r198, %r197, %r196;
	ld.global.u32 	%r199, [%rd33+6144];
	add.s32 	%r200, %r199, %r198;
	ld.global.u32 	%r201, [%rd33+7168];
	add.s32 	%r407, %r201, %r200;
	add.s32 	%r397, %r397, 2048;
$L__BB5_39:
	setp.eq.s32 	%p13, %r60, 0;
	@%p13 bra 	$L__BB5_45;
	and.b32  	%r66, %r48, 3;
	setp.lt.u32 	%p14, %r60, 4;
	@%p14 bra 	$L__BB5_42;
	cvt.u64.u32 	%rd34, %r397;
	add.s64 	%rd35, %rd53, %rd34;
	shl.b64 	%rd36, %rd35, 2;
	add.s64 	%rd37, %rd2, %rd36;
	ld.global.u32 	%r203, [%rd37];
	add.s32 	%r204, %r203, %r407;
	ld.global.u32 	%r205, [%rd37+1024];
	add.s32 	%r206, %r205, %r204;
	ld.global.u32 	%r207, [%rd37+2048];
	add.s32 	%r208, %r207, %r206;
	ld.global.u32 	%r209, [%rd37+3072];
	add.s32 	%r407, %r209, %r208;
	add.s32 	%r397, %r397, 1024;
$L__BB5_42:
	setp.eq.s32 	%p15, %r66, 0;
	@%p15 bra 	$L__BB5_45;
	cvt.u64.u32 	%rd38, %r397;
	add.s64 	%rd39, %rd53, %rd38;
	shl.b64 	%rd40, %rd39, 2;
	add.s64 	%rd55, %rd2, %rd40;
	neg.s32 	%r405, %r66;
$L__BB5_44:
	.pragma "nounroll";
	ld.global.u32 	%r210, [%rd55];
	add.s32 	%r407, %r210, %r407;
	add.s64 	%rd55, %rd55, 1024;
	add.s32 	%r405, %r405, 1;
	setp.ne.s32 	%p16, %r405, 0;
	@%p16 bra 	$L__BB5_44;
$L__BB5_45:
	// begin inline asm
	mov.u32 %r211, %laneid;
	// end inline asm
	mov.b32 	%r212, -1;
	redux.sync.add.u32 %r408, %r407, %r212;
	setp.ne.s32 	%p17, %r211, 0;
	@%p17 bra 	$L__BB5_47;
	shr.u32 	%r213, %r43, 3;
	and.b32  	%r214, %r213, 124;
	mov.u32 	%r215, _ZZN3cub18CUB_300001_SM_10006detail6reduce28DeviceReduceSingleTileKernelINS2_10policy_hubIjyN4cuda3std3__44plusIvEEE10Policy1000EN6thrust24THRUST_300001_SM_1000_NS6detail15normal_iteratorINSD_10device_ptrIjEEEEPiyS9_ijNS7_10__identityEEEvT0_T1_T2_T3_T4_T6_E12temp_storage;
	add.s32 	%r216, %r215, %r214;
	st.shared.u32 	[%r216+8], %r408;
$L__BB5_47:
	bar.sync 	0;
	setp.ne.s32 	%p18, %r43, 0;
	@%p18 bra 	$L__BB5_49;
	ld.shared.u32 	%r217, [_ZZN3cub18CUB_300001_SM_10006detail6reduce28DeviceReduceSingleTileKernelINS2_10policy_hubIjyN4cuda3std3__44plusIvEEE10Policy1000EN6thrust24THRUST_300001_SM_1000_NS6detail15normal_iteratorINSD_10device_ptrIjEEEEPiyS9_ijNS7_10__identityEEEvT0_T1_T2_T3_T4_T6_E12temp_storage+12];
	add.s32 	%r218, %r217, %r408;
	ld.shared.u32 	%r219, [_ZZN3cub18CUB_300001_SM_10006detail6reduce28DeviceReduceSingleTileKernelINS2_10policy_hubIjyN4cuda3std3__44plusIvEEE10Policy1000EN6thrust24THRUST_300001_SM_1000_NS6detail15normal_iteratorINSD_10device_ptrIjEEEEPiyS9_ijNS7_10__identityEEEvT0_T1_T2_T3_T4_T6_E12temp_storage+16];
	add.s32 	%r220, %r218, %r219;
	ld.shared.u32 	%r221, [_ZZN3cub18CUB_300001_SM_10006detail6reduce28DeviceReduceSingleTileKernelINS2_10policy_hubIjyN4cuda3std3__44plusIvEEE10Policy1000EN6thrust24THRUST_300001_SM_1000_NS6detail15normal_iteratorINSD_10device_ptrIjEEEEPiyS9_ijNS7_10__identityEEEvT0_T1_T2_T3_T4_T6_E12temp_storage+20];
	add.s32 	%r222, %r220, %r221;
	ld.shared.u32 	%r223, [_ZZN3cub18CUB_300001_SM_10006detail6reduce28DeviceReduceSingleTileKernelINS2_10policy_hubIjyN4cuda3std3__44plusIvEEE10Policy1000EN6thrust24THRUST_300001_SM_1000_NS6detail15normal_iteratorINSD_10device_ptrIjEEEEPiyS9_ijNS7_10__identityEEEvT0_T1_T2_T3_T4_T6_E12temp_storage+24];
	add.s32 	%r224, %r222, %r223;
	ld.shared.u32 	%r225, [_ZZN3cub18CUB_300001_SM_10006detail6reduce28DeviceReduceSingleTileKernelINS2_10policy_hubIjyN4cuda3std3__44plusIvEEE10Policy1000EN6thrust24THRUST_300001_SM_1000_NS6detail15normal_iteratorINSD_10device_ptrIjEEEEPiyS9_ijNS7_10__identityEEEvT0_T1_T2_T3_T4_T6_E12temp_storage+28];
	add.s32 	%r226, %r224, %r225;
	ld.shared.u32 	%r227, [_ZZN3cub18CUB_300001_SM_10006detail6reduce28DeviceReduceSingleTileKernelINS2_10policy_hubIjyN4cuda3std3__44plusIvEEE10Policy1000EN6thrust24THRUST_300001_SM_1000_NS6detail15normal_iteratorINSD_10device_ptrIjEEEEPiyS9_ijNS7_10__identityEEEvT0_T1_T2_T3_T4_T6_E12temp_storage+32];
	add.s32 	%r228, %r226, %r227;
	ld.shared.u32 	%r229, [_ZZN3cub18CUB_300001_SM_10006detail6reduce28DeviceReduceSingleTileKernelINS2_10policy_hubIjyN4cuda3std3__44plusIvEEE10Policy1000EN6thrust24THRUST_300001_SM_1000_NS6detail15normal_iteratorINSD_10device_ptrIjEEEEPiyS9_ijNS7_10__identityEEEvT0_T1_T2_T3_T4_T6_E12temp_storage+36];
	add.s32 	%r408, %r228, %r229;
$L__BB5_49:
	mov.u32 	%r370, %tid.x;
	setp.ne.s32 	%p42, %r370, 0;
	@%p42 bra 	$L__BB5_51;
	add.s32 	%r371, %r408, %r81;
	st.global.u32 	[%rd1], %r371;
$L__BB5_51:
	ret;

}
	// .globl	_ZN3cub18CUB_300001_SM_10006detail6reduce18DeviceReduceKernelINS2_10policy_hubIjyN4cuda3std3__44plusIvEEE10Policy1000EN6thrust24THRUST_300001_SM_1000_NS6detail15normal_iteratorINSD_10device_ptrIjEEEEyS9_jNS7_10__identityEEEvT0_PT3_T1_NS0_13GridEvenShareISN_EET2_T4_
.visible .entry _ZN3cub18CUB_300001_SM_10006detail6reduce18DeviceReduceKernelINS2_10policy_hubIjyN4cuda3std3__44plusIvEEE10Policy1000EN6thrust24THRUST_300001_SM_1000_NS6detail15normal_iteratorINSD_10device_ptrIjEEEEyS9_jNS7_10__identityEEEvT0_PT3_T1_NS0_13GridEvenShareISN_EET2_T4_(
	.param .align 8 .b8 _ZN3cub18CUB_300001_SM_10006detail6reduce18DeviceReduceKernelINS2_10policy_hubIjyN4cuda3std3__44plusIvEEE10Policy1000EN6thrust24THRUST_300001_SM_1000_NS6detail15normal_iteratorINSD_10device_ptrIjEEEEyS9_jNS7_10__identityEEEvT0_PT3_T1_NS0_13GridEvenShareISN_EET2_T4__param_0[8],
	.param .u64 .ptr .align 1 _ZN3cub18CUB_300001_SM_10006detail6reduce18DeviceReduceKernelINS2_10policy_hubIjyN4cuda3std3__44plusIvEEE10Policy1000EN6thrust24THRUST_300001_SM_1000_NS6detail15normal_iteratorINSD_10device_ptrIjEEEEyS9_jNS7_10__identityEEEvT0_PT3_T1_NS0_13GridEvenShareISN_EET2_T4__param_1,
	.param .u64 _ZN3cub18CUB_300001_SM_10006detail6reduce18DeviceReduceKernelINS2_10policy_hubIjyN4cuda3std3__44plusIvEEE10Policy1000EN6thrust24THRUST_300001_SM_1000_NS6detail15normal_iteratorINSD_10device_ptrIjEEEEyS9_jNS7_10__identityEEEvT0_PT3_T1_NS0_13GridEvenShareISN_EET2_T4__param_2,
	.param .align 8 .b8 _ZN3cub18CUB_300001_SM_10006detail6reduce18DeviceReduceKernelINS2_10policy_hubIjyN4cuda3std3__44plusIvEEE10Policy1000EN6thrust24THRUST_300001_SM_1000_NS6detail15normal_iteratorINSD_10device_ptrIjEEEEyS9_jNS7_10__identityEEEvT0_PT3_T1_NS0_13GridEvenShareISN_EET2_T4__param_3[72],
	.param .align 1 .b8 _ZN3cub18CUB_300001_SM_10006detail6reduce18DeviceReduceKernelINS2_10policy_hubIjyN4cuda3std3__44plusIvEEE10Policy1000EN6thrust24THRUST_300001_SM_1000_NS6detail15normal_iteratorINSD_10device_ptrIjEEEEyS9_jNS7_10__identityEEEvT0_PT3_T1_NS0_13GridEvenShareISN_EET2_T4__param_4[1],
	.param .align 1 .b8 _ZN3cub18CUB_300001_SM_10006detail6reduce18DeviceReduceKernelINS2_10policy_hubIjyN4cuda3std3__44plusIvEEE10Policy1000EN6thrust24THRUST_300001_SM_1000_NS6detail15normal_iteratorINSD_10device_ptrIjEEEEyS9_jNS7_10__identityEEEvT0_PT3_T1_NS0_13GridEvenShareISN_EET2_T4__param_5[1]
)
.maxntid 256
{
	.reg .pred 	%p<42>;
	.reg .b16 	%rs<4>;
	.reg .b32 	%r<440>;
	.reg .b64 	%rd<78>;
	// demoted variable
	.shared .align 4 .b8 _ZZN3cub18CUB_300001_SM_10006detail6reduce18DeviceReduceKernelINS2_10policy_hubIjyN4cuda3std3__44plusIvEEE10Policy1000EN6thrust24THRUST_300001_SM_1000_NS6detail15normal_iteratorINSD_10device_ptrIjEEEEyS9_jNS7_10__identityEEEvT0_PT3_T1_NS0_13GridEvenShareISN_EET2_T4_E12temp_storage[44];
	ld.param.u64 	%rd1, [_ZN3cub18CUB_300001_SM_10006detail6reduce18DeviceReduceKernelINS2_10policy_hubIjyN4cuda3std3__44plusIvEEE10Policy1000EN6thrust24THRUST_300001_SM_1000_NS6detail15normal_iteratorINSD_10device_ptrIjEEEEyS9_jNS7_10__identityEEEvT0_PT3_T1_NS0_13GridEvenShareISN_EET2_T4__param_3+32];
	ld.param.u32 	%r1, [_ZN3cub18CUB_300001_SM_10006detail6reduce18DeviceReduceKernelINS2_10policy_hubIjyN4cuda3std3__44plusIvEEE10Policy1000EN6thrust24THRUST_300001_SM_1000_NS6detail15normal_iteratorINSD_10device_ptrIjEEEEyS9_jNS7_10__identityEEEvT0_PT3_T1_NS0_13GridEvenShareISN_EET2_T4__param_3+40];
	ld.param.u64 	%rd25, [_ZN3cub18CUB_300001_SM_10006detail6reduce18DeviceReduceKernelINS2_10policy_hubIjyN4cuda3std3__44plusIvEEE10Policy1000EN6thrust24THRUST_300001_SM_1000_NS6detail15normal_iteratorINSD_10device_ptrIjEEEEyS9_jNS7_10__identityEEEvT0_PT3_T1_NS0_13GridEvenShareISN_EET2_T4__param_0];
	cvta.to.global.u64 	%rd2, %rd25;
	mov.u32 	%r2, %ctaid.x;
	shl.b32 	%r88, %r1, 12;
	cvt.s64.s32 	%rd3, %r88;
	shl.b32 	%r89, %r2, 12;
	cvt.u64.u32 	%rd4, %r89;
	sub.s64 	%rd5, %rd1, %rd4;
	setp.gt.u64 	%p1, %rd5, 4095;
	@%p1 bra 	$L__BB6_25;
	cvt.u32.u64 	%r258, %rd4;
	cvt.u32.u64 	%r3, %rd1;
	sub.s32 	%r4, %r3, %r258;
	mov.u32 	%r5, %tid.x;
	setp.ge.s32 	%p18, %r5, %r4;
	mov.b32 	%r420, 0;
	mov.u32 	%r409, %r5;
	@%p18 bra 	$L__BB6_3;
	add.s32 	%r260, %r258, %r5;
	mul.wide.u32 	%rd51, %r260, 4;
	add.s64 	%rd52, %rd2, %rd51;
	ld.global.u32 	%r420, [%rd52];
	add.s32 	%r409, %r5, 256;
$L__BB6_3:
	setp.ge.s32 	%p19, %r409, %r4;
	@%p19 bra 	$L__BB6_16;
	not.b32 	%r263, %r409;
	add.s32 	%r264, %r263, %r3;
	sub.s32 	%r265, %r264, %r258;
	shr.u32 	%r266, %r265, 8;
	add.s32 	%r10, %r266, 1;
	and.b32  	%r11, %r10, 15;
	setp.lt.u32 	%p20, %r265, 3840;
	@%p20 bra 	$L__BB6_7;
	and.b32  	%r267, %r10, 33554416;
	neg.s32 	%r405, %r267;
	mul.wide.u32 	%rd53, %r2, 16384;
	mul.wide.u32 	%rd54, %r409, 4;
	or.b64  	%rd55, %rd53, %rd54;
	add.s64 	%rd56, %rd55, %rd2;
	add.s64 	%rd72, %rd56, 8192;
$L__BB6_6:
	.pragma "nounroll";
	ld.global.u32 	%r268, [%rd72+-8192];
	add.s32 	%r269, %r268, %r420;
	ld.global.u32 	%r270, [%rd72+-7168];
	add.s32 	%r271, %r270, %r269;
	ld.global.u32 	%r272, [%rd72+-6144];
	add.s32 	%r273, %r272, %r271;
	ld.global.u32 	%r274, [%rd72+-5120];
	add.s32 	%r275, %r274, %r273;
	ld.global.u32 	%r276, [%rd72+-4096];
	add.s32 	%r277, %r276, %r275;
	ld.global.u32 	%r278, [%rd72+-3072];
	add.s32 	%r279, %r278, %r277;
	ld.global.u32 	%r280, [%rd72+-2048];
	add.s32 	%r281, %r280, %r279;
	ld.global.u32 	%r282, [%rd72+-1024];
	add.s32 	%r283, %r282, %r281;
	ld.global.u32 	%r284, [%rd72];
	add.s32 	%r285, %r284, %r283;
	ld.global.u32 	%r286, [%rd72+1024];
	add.s32 	%r287, %r286, %r285;
	ld.global.u32 	%r288, [%rd72+2048];
	add.s32 	%r289, %r288, %r287;
	ld.global.u32 	%r290, [%rd72+3072];
	add.s32 	%r291, %r290, %r289;
	ld.global.u32 	%r292, [%rd72+4096];
	add.s32 	%r293, %r292, %r291;
	ld.global.u32 	%r294, [%rd72+5120];
	add.s32 	%r295, %r294, %r293;
	ld.global.u32 	%r296, [%rd72+6144];
	add.s32 	%r297, %r296, %r295;
	ld.global.u32 	%r298, [%rd72+7168];
	add.s32 	%r420, %r298, %r297;
	add.s32 	%r409, %r409, 4096;
	add.s32 	%r405, %r405, 16;
	add.s64 	%rd72, %rd72, 16384;
	setp.ne.s32 	%p21, %r405, 0;
	@%p21 bra 	$L__BB6_6;
$L__BB6_7:
	setp.eq.s32 	%p22, %r11, 0;
	@%p22 bra 	$L__BB6_16;
	and.b32  	%r22, %r10, 7;
	setp.lt.u32 	%p23, %r11, 8;
	@%p23 bra 	$L__BB6_10;
	cvt.s64.s32 	%rd57, %r409;
	add.s64 	%rd58, %rd57, %rd4;
	shl.b64 	%rd59, %rd58, 2;
	add.s64 	%rd60, %rd2, %rd59;
	ld.global.u32 	%r300, [%rd60];
	add.s32 	%r301, %r300, %r420;
	ld.global.u32 	%r302, [%rd60+1024];
	add.s32 	%r303, %r302, %r301;
	ld.global.u32 	%r304, [%rd60+2048];
	add.s32 	%r305, %r304, %r303;
	ld.global.u32 	%r306, [%rd60+3072];
	add.s32 	%r307, %r306, %r305;
	ld.global.u32 	%r308, [%rd60+4096];
	add.s32 	%r309, %r308, %r307;
	ld.global.u32 	%r310, [%rd60+5120];
	add.s32 	%r311, %r310, %r309;
	ld.global.u32 	%r312, [%rd60+6144];
	add.s32 	%r313, %r312, %r311;
	ld.global.u32 	%r314, [%rd60+7168];
	add.s32 	%r420, %r314, %r313;
	add.s32 	%r409, %r409, 2048;
$L__BB6_10:
	setp.eq.s32 	%p24, %r22, 0;
	@%p24 bra 	$L__BB6_16;
	and.b32  	%r28, %r10, 3;
	setp.lt.u32 	%p25, %r22, 4;
	@%p25 bra 	$L__BB6_13;
	cvt.s64.s32 	%rd61, %r409;
	add.s64 	%rd62, %rd61, %rd4;
	shl.b64 	%rd63, %rd62, 2;
	add.s64 	%rd64, %rd2, %rd63;
	ld.global.u32 	%r316, [%rd64];
	add.s32 	%r317, %r316, %r420;
	ld.global.u32 	%r318, [%rd64+1024];
	add.s32 	%r319, %r318, %r317;
	ld.global.u32 	%r320, [%rd64+2048];
	add.s32 	%r321, %r320, %r319;
	ld.global.u32 	%r322, [%rd64+3072];
	add.s32 	%r420, %r322, %r321;
	add.s32 	%r409, %r409, 1024;
$L__BB6_13:
	setp.eq.s32 	%p26, %r28, 0;
	@%p26 bra 	$L__BB6_16;
	mul.wide.u32 	%rd65, %r2, 16384;
	add.s64 	%rd9, %rd2, %rd65;
	neg.s32 	%r417, %r28;
$L__BB6_15:
	.pragma "nounroll";
	mul.wide.s32 	%rd66, %r409, 4;
	add.s64 	%rd67, %rd9, %rd66;
	ld.global.u32 	%r323, [%rd67];
	add.s32 	%r420, %r323, %r420;
	add.s32 	%r409, %r409, 256;
	add.s32 	%r417, %r417, 1;
	setp.ne.s32 	%p27, %r417, 0;
	@%p27 bra 	$L__BB6_15;
$L__BB6_16:
	setp.lt.s32 	%p28, %r4, 256;
	@%p28 bra 	$L__BB6_21;
	// begin inline asm
	mov.u32 %r383, %laneid;
	// end inline asm
	mov.b32 	%r384, -1;
	redux.sync.add.u32 %r439, %r420, %r384;
	setp.ne.s32 	%p39, %r383, 0;
	@%p39 bra 	$L__BB6_19;
	shr.u32 	%r385, %r5, 3;
	and.b32  	%r386, %r385, 124;
	mov.u32 	%r387, _ZZN3cub18CUB_300001_SM_10006detail6reduce18DeviceReduceKernelINS2_10policy_hubIjyN4cuda3std3__44plusIvEEE10Policy1000EN6thrust24THRUST_300001_SM_1000_NS6detail15normal_iteratorINSD_10device_ptrIjEEEEyS9_jNS7_10__identityEEEvT0_PT3_T1_NS0_13GridEvenShareISN_EET2_T4_E12temp_storage;
	add.s32 	%r388, %r387, %r386;
	st.shared.u32 	[%r388+8], %r439;
$L__BB6_19:
	bar.sync 	0;
	setp.ne.s32 	%p40, %r5, 0;
	@%p40 bra 	$L__BB6_46;
	ld.shared.u32 	%r389, [_ZZN3cub18CUB_300001_SM_10006detail6reduce18DeviceReduceKernelINS2_10policy_hubIjyN4cuda3std3__44plusIvEEE10Policy1000EN6thrust24THRUST_300001_SM_1000_NS6detail15normal_iteratorINSD_10device_ptrIjEEEEyS9_jNS7_10__identityEEEvT0_PT3_T1_NS0_13GridEvenShareISN_EET2_T4_E12temp_storage+12];
	add.s32 	%r390, %r389, %r439;
	ld.shared.u32 	%r391, [_ZZN3cub18CUB_300001_SM_10006detail6reduce18DeviceReduceKernelINS2_10policy_hubIjyN4cuda3std3__44plusIvEEE10Policy1000EN6thrust24THRUST_300001_SM_1000_NS6detail15normal_iteratorINSD_10device_ptrIjEEEEyS9_jNS7_10__identityEEEvT0_PT3_T1_NS0_13GridEvenShareISN_EET2_T4_E12temp_storage+16];
	add.s32 	%r392, %r390, %r391;
	ld.shared.u32 	%r393, [_ZZN3cub18CUB_300001_SM_10006detail6reduce18DeviceReduceKernelINS2_10policy_hubIjyN4cuda3std3__44plusIvEEE10Policy1000EN6thrust24THRUST_300001_SM_1000_NS6detail15normal_iteratorINSD_10device_ptrIjEEEEyS9_jNS7_10__identityEEEvT0_PT3_T1_NS0_13GridEvenShareISN_EET2_T4_E12temp_storage+20];
	add.s32 	%r394, %r392, %r393;
	ld.shared.u32 	%r395, [_ZZN3cub18CUB_300001_SM_10006detail6reduce18DeviceReduceKernelINS2_10policy_hubIjyN4cuda3std3__44plusIvEEE10Policy1000EN6thrust24THRUST_300001_SM_1000_NS6detail15normal_iteratorINSD_10device_ptrIjEEEEyS9_jNS7_10__identityEEEvT0_PT3_T1_NS0_13GridEvenShareISN_EET2_T4_E12temp_storage+24];
	add.s32 	%r396, %r394, %r395;
	ld.shared.u32 	%r397, [_ZZN3cub18CUB_300001_SM_10006detail6reduce18DeviceReduceKernelINS2_10policy_hubIjyN4cuda3std3__44plusIvEEE10Policy1000EN6thrust24THRUST_300001_SM_1000_NS6detail15normal_iteratorINSD_10device_ptrIjEEEEyS9_jNS7_10__identityEEEvT0_PT3_T1_NS0_13GridEvenShareISN_EET2_T4_E12temp_storage+28];
	add.s32 	%r398, %r396, %r397;
	ld.shared.u32 	%r399, [_ZZN3cub18CUB_300001_SM_10006detail6reduce18DeviceReduceKernelINS2_10policy_hubIjyN4cuda3std3__44plusIvEEE10Policy1000EN6thrust24THRUST_300001_SM_1000_NS6detail15normal_iteratorINSD_10device_ptrIjEEEEyS9_jNS7_10__identityEEEvT0_PT3_T1_NS0_13GridEvenShareISN_EET2_T4_E12temp_storage+32];
	add.s32 	%r400, %r398, %r399;
	ld.shared.u32 	%r401, [_ZZN3cub18CUB_300001_SM_10006detail6reduce18DeviceReduceKernelINS2_10policy_hubIjyN4cuda3std3__44plusIvEEE10Policy1000EN6thrust24THRUST_300001_SM_1000_NS6detail15normal_iteratorINSD_10device_ptrIjEEEEyS9_jNS7_10__identityEEEvT0_PT3_T1_NS0_13GridEvenShareISN_EET2_T4_E12temp_storage+36];
	add.s32 	%r439, %r400, %r401;
	bra.uni 	$L__BB6_46;
$L__BB6_21:
	// begin inline asm
	mov.u32 %r324, %laneid;
	// end inline asm
	and.b32  	%r355, %r5, 992;
	add.s32 	%r356, %r355, 32;
	setp.gt.s32 	%p29, %r356, %r4;
	not.b32 	%r357, %r355;
	add.s32 	%r358, %r4, %r357;
	selp.b32 	%r352, %r358, 31, %p29;
	mov.b32 	%r327, 1;
	mov.b32 	%r354, -1;
	// begin inline asm
	{  .reg .u32 r0;  .reg .pred p;  shfl.sync.down.b32 r0|p, %r420, %r327, %r352, %r354;  @p add.u32 r0, r0, %r420;  mov.u32 %r325, r0;}
	// end inline asm
	mov.b32 	%r333, 2;
	// begin inline asm
	{  .reg .u32 r0;  .reg .pred p;  shfl.sync.down.b32 r0|p, %r325, %r333, %r352, %r354;  @p add.u32 r0, r0, %r325;  mov.u32 %r331, r0;}
	// end inline asm
	mov.b32 	%r339, 4;
	// begin inline asm
	{  .reg .u32 r0;  .reg .pred p;  shfl.sync.down.b32 r0|p, %r331, %r339, %r352, %r354;  @p add.u32 r0, r0, %r331;  mov.u32 %r337, r0;}
	// end inline asm
	mov.b32 	%r345, 8;
	// begin inline asm
	{  .reg .u32 r0;  .reg .pred p;  shfl.sync.down.b32 r0|p, %r337, %r345, %r352, %r354;  @p add.u32 r0, r0, %r337;  mov.u32 %r343, r0;}
	// end inline asm
	mov.b32 	%r351, 16;
	// begin inline asm
	{  .reg .u32 r0;  .reg .pred p;  shfl.sync.down.b32 r0|p, %r343, %r351, %r352, %r354;  @p add.u32 r0, r0, %r343;  mov.u32 %r439, r0;}
	// end inline asm
	setp.ne.s32 	%p30, %r324, 0;
	@%p30 bra 	$L__BB6_23;
	shr.u32 	%r359, %r5, 3;
	and.b32  	%r360, %r359, 124;
	mov.u32 	%r361, _ZZN3cub18CUB_300001_SM_10006detail6reduce18DeviceReduceKernelINS2_10policy_hubIjyN4cuda3std3__44plusIvEEE10Policy1000EN6thrust24THRUST_300001_SM_1000_NS6detail15normal_iteratorINSD_10device_ptrIjEEEEyS9_jNS7_10__identityEEEvT0_PT3_T1_NS0_13GridEvenShareISN_EET2_T4_E12temp_storage;
	add.s32 	%r362, %r361, %r360;
	st.shared.u32 	[%r362+8], %r439;
$L__BB6_23:
	bar.sync 	0;
	setp.ne.s32 	%p31, %r5, 0;
	@%p31 bra 	$L__BB6_46;
	setp.gt.s32 	%p32, %r4, 32;
	ld.shared.u32 	%r363, [_ZZN3cub18CUB_300001_SM_10006detail6reduce18DeviceReduceKernelINS2_10policy_hubIjyN4cuda3std3__44plusIvEEE10Policy1000EN6thrust24THRUST_300001_SM_1000_NS6detail15normal_iteratorINSD_10device_ptrIjEEEEyS9_jNS7_10__identityEEEvT0_PT3_T1_NS0_13GridEvenShareISN_EET2_T4_E12temp_storage+12];
	selp.b32 	%r364, %r363, 0, %p32;
	add.s32 	%r365, %r364, %r439;
	setp.gt.s32 	%p33, %r4, 64;
	ld.shared.u32 	%r366, [_ZZN3cub18CUB_300001_SM_10006detail6reduce18DeviceReduceKernelINS2_10policy_hubIjyN4cuda3std3__44plusIvEEE10Policy1000EN6thrust24THRUST_300001_SM_1000_NS6detail15normal_iteratorINSD_10device_ptrIjEEEEyS9_jNS7_10__identityEEEvT0_PT3_T1_NS0_13GridEvenShareISN_EET2_T4_E12temp_storage+16];
	selp.b32 	%r367, %r366, 0, %p33;
	add.s32 	%r368, %r365, %r367;
	setp.gt.s32 	%p34, %r4, 96;
	ld.shared.u32 	%r369, [_ZZN3cub18CUB_300001_SM_10006detail6reduce18DeviceReduceKernelINS2_10policy_hubIjyN4cuda3std3__44plusIvEEE10Policy1000EN6thrust24THRUST_300001_SM_1000_NS6detail15normal_iteratorINSD_10device_ptrIjEEEEyS9_jNS7_10__identityEEEvT0_PT3_T1_NS0_13GridEvenShareISN_EET2_T4_E12temp_storage+20];
	selp.b32 	%r370, %r369, 0, %p34;
	add.s32 	%r371, %r368, %r370;
	setp.gt.s32 	%p35, %r4, 128;
	ld.shared.u32 	%r372, [_ZZN3cub18CUB_300001_SM_10006detail6reduce18DeviceReduceKernelINS2_10policy_hubIjyN4cuda3std3__44plusIvEEE10Policy1000EN6thrust24THRUST_300001_SM_1000_NS6detail15normal_iteratorINSD_10device_ptrIjEEEEyS9_jNS7_10__identityEEEvT0_PT3_T1_NS0_13GridEvenShareISN_EET2_T4_E12temp_storage+24];
	selp.b32 	%r373, %r372, 0, %p35;
	add.s32 	%r374, %r371, %r373;
	setp.gt.s32 	%p36, %r4, 160;
	ld.shared.u32 	%r375, [_ZZN3cub18CUB_300001_SM_10006detail6reduce18DeviceReduceKernelINS2_10policy_hubIjyN4cuda3std3__44plusIvEEE10Policy1000EN6thrust24THRUST_300001_SM_1000_NS6detail15normal_iteratorINSD_10device_ptrIjEEEEyS9_jNS7_10__identityEEEvT0_PT3_T1_NS0_13GridEvenShareISN_EET2_T4_E12temp_storage+28];
	selp.b32 	%r376, %r375, 0, %p36;
	add.s32 	%r377, %r374, %r376;
	setp.gt.s32 	%p37, %r4, 192;
	ld.shared.u32 	%r378, [_ZZN3cub18CUB_300001_SM_10006detail6reduce18DeviceReduceKernelINS2_10policy_hubIjyN4cuda3std3__44plusIvEEE10Policy1000EN6thrust24THRUST_300001_SM_1000_NS6detail15normal_iteratorINSD_10device_ptrIjEEEEyS9_jNS7_10__identityEEEvT0_PT3_T1_NS0_13GridEvenShareISN_EET2_T4_E12temp_storage+32];
	selp.b32 	%r379, %r378, 0, %p37;
	add.s32 	%r380, %r377, %r379;
	setp.gt.s32 	%p38, %r4, 224;
	ld.shared.u32 	%r381, [_ZZN3cub18CUB_300001_SM_10006detail6reduce18DeviceReduceKernelINS2_10policy_hubIjyN4cuda3std3__44plusIvEEE10Policy1000EN6thrust24THRUST_300001_SM_1000_NS6detail15normal_iteratorINSD_10device_ptrIjEEEEyS9_jNS7_10__identityEEEvT0_PT3_T1_NS0_13GridEvenShareISN_EET2_T4_E12temp_storage+36];
	selp.b32 	%r382, %r381, 0, %p38;
	add.s32 	%r439, %r380, %r382;
	bra.uni 	$L__BB6_46;
$L__BB6_25:
	cvt.u32.u64 	%r90, %rd4;
	mov.u32 	%r46, %tid.x;
	add.s32 	%r91, %r46, %r90;
	mul.wide.u32 	%rd26, %r91, 4;
	add.s64 	%rd27, %rd2, %rd26;
	ld.global.u32 	%r92, [%rd27];
	ld.global.u32 	%r93, [%rd27+1024];
	ld.global.u32 	%r94, [%rd27+2048];
	ld.global.u32 	%r95, [%rd27+3072];
	ld.global.u32 	%r96, [%rd27+4096];
	ld.global.u32 	%r97, [%rd27+5120];
	ld.global.u32 	%r98, [%rd27+6144];
	ld.global.u32 	%r99, [%rd27+7168];
	ld.global.u32 	%r100, [%rd27+8192];
	ld.global.u32 	%r101, [%rd27+9216];
	ld.global.u32 	%r102, [%rd27+10240];
	ld.global.u32 	%r103, [%rd27+11264];
	ld.global.u32 	%r104, [%rd27+12288];
	ld.global.u32 	%r105, [%rd27+13312];
	ld.global.u32 	%r106, [%rd27+14336];
	ld.global.u32 	%r107, [%rd27+15360];
	add.s32 	%r108, %r93, %r92;
	add.s32 	%r109, %r94, %r108;
	add.s32 	%r110, %r95, %r109;
	add.s32 	%r111, %r96, %r110;
	add.s32 	%r112, %r97, %r111;
	add.s32 	%r113, %r98, %r112;
	add.s32 	%r114, %r99, %r113;
	add.s32 	%r115, %r100, %r114;
	add.s32 	%r116, %r101, %r115;
	add.s32 	%r117, %r102, %r116;
	add.s32 	%r118, %r103, %r117;
	add.s32 	%r119, %r104, %r118;
	add.s32 	%r120, %r105, %r119;
	add.s32 	%r121, %r106, %r120;
	add.s32 	%r438, %r107, %r121;
	setp.lt.u64 	%p2, %rd5, %rd3;
	@%p2 bra 	$L__BB6_42;
	cvt.u32.u64 	%r123, %rd3;
	cvt.u64.u32 	%rd28, %r46;
	add.s64 	%rd74, %rd4, %rd3;
	cvt.u32.u64 	%r48, %rd1;
	not.b32 	%r125, %r46;
	add.s32 	%r126, %r125, %r48;
	sub.s32 	%r127, %r126, %r123;
	sub.s32 	%r421, %r127, %r90;
	add.s64 	%rd29, %rd74, %rd28;
	shl.b64 	%rd30, %rd29, 2;
	add.s64 	%rd31, %rd30, %rd2;
	add.s64 	%rd73, %rd31, 8192;
	mov.b32 	%r422, 0;
	shl.b32 	%r128, %r1, 12;
	mov.u64 	%rd75, %rd4;
$L__BB6_27:
	cvt.s64.s32 	%rd15, %r128;
	add.s64 	%rd75, %rd75, %rd15;
	add.s64 	%rd32, %rd1, -4096;
	setp.gt.u64 	%p3, %rd75, %rd32;
	@%p3 bra 	$L__BB6_29;
	shl.b32 	%r129, %r1, 12;
	cvt.s64.s32 	%rd33, %r129;
	cvt.u64.u32 	%rd34, %r46;
	add.s64 	%rd35, %rd75, %rd34;
	shl.b64 	%rd36, %rd35, 2;
	add.s64 	%rd37, %rd2, %rd36;
	ld.global.u32 	%r130, [%rd37];
	ld.global.u32 	%r131, [%rd37+1024];
	ld.global.u32 	%r132, [%rd37+2048];
	ld.global.u32 	%r133, [%rd37+3072];
	ld.global.u32 	%r134, [%rd37+4096];
	ld.global.u32 	%r135, [%rd37+5120];
	ld.global.u32 	%r136, [%rd37+6144];
	ld.global.u32 	%r137, [%rd37+7168];
	ld.global.u32 	%r138, [%rd37+8192];
	ld.global.u32 	%r139, [%rd37+9216];
	ld.global.u32 	%r140, [%rd37+10240];
	ld.global.u32 	%r141, [%rd37+11264];
	ld.global.u32 	%r142, [%rd37+12288];
	ld.global.u32 	%r143, [%rd37+13312];
	ld.global.u32 	%r144, [%rd37+14336];
	ld.global.u32 	%r145, [%rd37+15360];
	add.s32 	%r146, %r130, %r438;
	add.s32 	%r147, %r131, %r146;
	add.s32 	%r148, %r132, %r147;
	add.s32 	%r149, %r133, %r148;
	add.s32 	%r150, %r134, %r149;
	add.s32 	%r151, %r135, %r150;
	add.s32 	%r152, %r136, %r151;
	add.s32 	%r153, %r137, %r152;
	add.s32 	%r154, %r138, %r153;
	add.s32 	%r155, %r139, %r154;
	add.s32 	%r156, %r140, %r155;
	add.s32 	%r157, %r141, %r156;
	add.s32 	%r158, %r142, %r157;
	add.s32 	%r159, %r143, %r158;
	add.s32 	%r160, %r144, %r159;
	add.s32 	%r438, %r145, %r160;
	sub.s64 	%rd38, %rd1, %rd75;
	setp.lt.u64 	%p4, %rd38, %rd33;
	add.s32 	%r422, %r422, 1;
	add.s64 	%rd74, %rd74, %rd33;
	sub.s32 	%r421, %r421, %r129;
	mul.wide.s32 	%rd39, %r129, 4;
	add.s64 	%rd73, %rd73, %rd39;
	@%p4 bra 	$L__BB6_42;
	bra.uni 	$L__BB6_27;
$L__BB6_29:
	setp.le.u64 	%p5, %rd1, %rd75;
	cvt.u32.u64 	%r161, %rd75;
	cvt.u32.u64 	%r162, %rd1;
	sub.s32 	%r163, %r162, %r161;
	setp.ge.s32 	%p6, %r46, %r163;
	or.pred  	%p7, %p5, %p6;
	@%p7 bra 	$L__BB6_42;
	cvt.u32.u64 	%r166, %rd15;
	cvt.u32.u64 	%r167, %rd4;
	not.b32 	%r168, %r46;
	add.s32 	%r169, %r168, %r48;
	add.s32 	%r170, %r166, %r167;
	sub.s32 	%r171, %r169, %r170;
	mul.lo.s32 	%r172, %r1, %r422;
	shl.b32 	%r173, %r172, 12;
	sub.s32 	%r174, %r171, %r173;
	shr.u32 	%r175, %r174, 8;
	add.s32 	%r56, %r175, 1;
	and.b32  	%r57, %r56, 15;
	setp.lt.u32 	%p8, %r174, 3840;
	mov.u32 	%r428, %r46;
	@%p8 bra 	$L__BB6_33;
	shr.u32 	%r176, %r421, 8;
	add.s32 	%r177, %r176, 1;
	and.b32  	%r178, %r177, 33554416;
	neg.s32 	%r424, %r178;
	mov.u32 	%r428, %r46;
$L__BB6_32:
	.pragma "nounroll";
	ld.global.u32 	%r179, [%rd73+-8192];
	add.s32 	%r180, %r179, %r438;
	ld.global.u32 	%r181, [%rd73+-7168];
	add.s32 	%r182, %r181, %r180;
	ld.global.u32 	%r183, [%rd73+-6144];
	add.s32 	%r184, %r183, %r182;
	ld.global.u32 	%r185, [%rd73+-5120];
	add.s32 	%r186, %r185, %r184;
	ld.global.u32 	%r187, [%rd73+-4096];
	add.s32 	%r188, %r187, %r186;
	ld.global.u32 	%r189, [%rd73+-3072];
	add.s32 	%r190, %r189, %r188;
	ld.global.u32 	%r191, [%rd73+-2048];
	add.s32 	%r192, %r191, %r190;
	ld.global.u32 	%r193, [%rd73+-1024];
	add.s32 	%r194, %r193, %r192;
	ld.global.u32 	%r195, [%rd73];
	add.s32 	%r196, %r195, %r194;
	ld.global.u32 	%r197, [%rd73+1024];
	add.s32 	%r198, %r197, %r196;
	ld.global.u32 	%r199, [%rd73+2048];
	add.s32 	%r200, %r199, %r198;
	ld.global.u32 	%r201, [%rd73+3072];
	add.s32 	%r202, %r201, %r200;
	ld.global.u32 	%r203, [%rd73+4096];
	add.s32 	%r204, %r203, %r202;
	ld.global.u32 	%r205, [%rd73+5120];
	add.s32 	%r206, %r205, %r204;
	ld.global.u32 	%r207, [%rd73+6144];
	add.s32 	%r208, %r207, %r206;
	ld.global.u32 	%r209, [%rd73+7168];
	add.s32 	%r438, %r209, %r208;
	add.s32 	%r428, %r428, 4096;
	add.s32 	%r424, %r424, 16;
	add.s64 	%rd73, %rd73, 16384;
	setp.ne.s32 	%p9, %r424, 0;
	@%p9 bra 	$L__BB6_32;
$L__BB6_33:
	setp.eq.s32 	%p10, %r57, 0;
	@%p10 bra 	$L__BB6_42;
	and.b32  	%r68, %r56, 7;
	setp.lt.u32 	%p11, %r57, 8;
	@%p11 bra 	$L__BB6_36;
	cvt.u64.u32 	%rd40, %r428;
	add.s64 	%rd41, %rd75, %rd40;
	shl.b64 	%rd42, %rd41, 2;
	add.s64 	%rd43, %rd2, %rd42;
	ld.global.u32 	%r211, [%rd43];
	add.s32 	%r212, %r211, %r438;
	ld.global.u32 	%r213, [%rd43+1024];
	add.s32 	%r214, %r213, %r212;
	ld.global.u32 	%r215, [%rd43+2048];
	add.s32 	%r216, %r215, %r214;
	ld.global.u32 	%r217, [%rd43+3072];
	add.s32 	%r218, %r217, %r216;
	ld.global.u32 	%r219, [%rd43+4096];
	add.s32 	%r220, %r219, %r218;
	ld.global.u32 	%r221, [%rd43+5120];
	add.s32 	%r222, %r221, %r220;
	ld.global.u32 	%r223, [%rd43+6144];
	add.s32 	%r224, %r223, %r222;
	ld.global.u32 	%r225, [%rd43+7168];
	add.s32 	%r438, %r225, %r224;
	add.s32 	%r428, %r428, 2048;
$L__BB6_36:
	setp.eq.s32 	%p12, %r68, 0;
	@%p12 bra 	$L__BB6_42;
	setp.lt.u32 	%p13, %r68, 4;
	@%p13 bra 	$L__BB6_39;
	cvt.u64.u32 	%rd44, %r428;
	add.s64 	%rd45, %rd75, %rd44;
	shl.b64 	%rd46, %rd45, 2;
	add.s64 	%rd47, %rd2, %rd46;
	ld.global.u32 	%r227, [%rd47];
	add.s32 	%r228, %r227, %r438;
	ld.global.u32 	%r229, [%rd47+1024];
	add.s32 	%r230, %r229, %r228;
	ld.global.u32 	%r231, [%rd47+2048];
	add.s32 	%r232, %r231, %r230;
	ld.global.u32 	%r233, [%rd47+3072];
	add.s32 	%r438, %r233, %r232;
	add.s32 	%r428, %r428, 1024;
$L__BB6_39:
	and.b32  	%r234, %r56, 3;
	setp.eq.s32 	%p14, %r234, 0;
	@%p14 bra 	$L__BB6_42;
	cvt.u64.u32 	%rd48, %r428;
	add.s64 	%rd49, %rd48, %rd74;
	shl.b64 	%rd50, %rd49, 2;
	add.s64 	%rd77, %rd2, %rd50;
	cvt.u16.u32 	%rs1, %r421;
	shr.u16 	%rs2, %rs1, 8;
	add.s16 	%rs3, %rs2, 1;
	cvt.u32.u16 	%r235, %rs3;
	and.b32  	%r236, %r235, 3;
	neg.s32 	%r436, %r236;
$L__BB6_41:
	.pragma "nounroll";
	ld.global.u32 	%r237, [%rd77];
	add.s32 	%r438, %r237, %r438;
	add.s64 	%rd77, %rd77, 1024;
	add.s32 	%r436, %r436, 1;
	setp.ne.s32 	%p15, %r436, 0;
	@%p15 bra 	$L__BB6_41;
$L__BB6_42:
	// begin inline asm
	mov.u32 %r238, %laneid;
	// end inline asm
	mov.b32 	%r239, -1;
	redux.sync.add.u32 %r439, %r438, %r239;
	setp.ne.s32 	%p16, %r238, 0;
	@%p16 bra 	$L__BB6_44;
	shr.u32 	%r240, %r46, 3;
	and.b32  	%r241, %r240, 124;
	mov.u32 	%r242, _ZZN3cub18CUB_300001_SM_10006detail6reduce18DeviceReduceKernelINS2_10policy_hubIjyN4cuda3std3__44plusIvEEE10Policy1000EN6thrust24THRUST_300001_SM_1000_NS6detail15normal_iteratorINSD_10device_ptrIjEEEEyS9_jNS7_10__identityEEEvT0_PT3_T1_NS0_13GridEvenShareISN_EET2_T4_E12temp_storage;
	add.s32 	%r243, %r242, %r241;
	st.shared.u32 	[%r243+8], %r439;
$L__BB6_44:
	bar.sync 	0;
	setp.ne.s32 	%p17, %r46, 0;
	@%p17 bra 	$L__BB6_46;
	ld.shared.u32 	%r244, [_ZZN3cub18CUB_300001_SM_10006detail6reduce18DeviceReduceKernelINS2_10policy_hubIjyN4cuda3std3__44plusIvEEE10Policy1000EN6thrust24THRUST_300001_SM_1000_NS6detail15normal_iteratorINSD_10device_ptrIjEEEEyS9_jNS7_10__identityEEEvT0_PT3_T1_NS0_13GridEvenShareISN_EET2_T4_E12temp_storage+12];
	add.s32 	%r245, %r244, %r439;
	ld.shared.u32 	%r246, [_ZZN3cub18CUB_300001_SM_10006detail6reduce18DeviceReduceKernelINS2_10policy_hubIjyN4cuda3std3__44plusIvEEE10Policy1000EN6thrust24THRUST_300001_SM_1000_NS6detail15normal_iteratorINSD_10device_ptrIjEEEEyS9_jNS7_10__identityEEEvT0_PT3_T1_NS0_13GridEvenShareISN_EET2_T4_E12temp_storage+16];
	add.s32 	%r247, %r245, %r246;
	ld.shared.u32 	%r248, [_ZZN3cub18CUB_300001_SM_10006detail6reduce18DeviceReduceKernelINS2_10policy_hubIjyN4cuda3std3__44plusIvEEE10Policy1000EN6thrust24THRUST_300001_SM_1000_NS6detail15normal_iteratorINSD_10device_ptrIjEEEEyS9_jNS7_10__identityEEEvT0_PT3_T1_NS0_13GridEvenShareISN_EET2_T4_E12temp_storage+20];
	add.s32 	%r249, %r247, %r248;
	ld.shared.u32 	%r250, [_ZZN3cub18CUB_300001_SM_10006detail6reduce18DeviceReduceKernelINS2_10policy_hubIjyN4cuda3std3__44plusIvEEE10Policy1000EN6thrust24THRUST_300001_SM_1000_NS6detail15normal_iteratorINSD_10device_ptrIjEEEEyS9_jNS7_10__identityEEEvT0_PT3_T1_NS0_13GridEvenShareISN_EET2_T4_E12temp_storage+24];
	add.s32 	%r251, %r249, %r250;
	ld.shared.u32 	%r252, [_ZZN3cub18CUB_300001_SM_10006detail6reduce18DeviceReduceKernelINS2_10policy_hubIjyN4cuda3std3__44plusIvEEE10Policy1000EN6thrust24THRUST_300001_SM_1000_NS6detail15normal_iteratorINSD_10device_ptrIjEEEEyS9_jNS7_10__identityEEEvT0_PT3_T1_NS0_13GridEvenShareISN_EET2_T4_E12temp_storage+28];
	add.s32 	%r253, %r251, %r252;
	ld.shared.u32 	%r254, [_ZZN3cub18CUB_300001_SM_10006detail6reduce18DeviceReduceKernelINS2_10policy_hubIjyN4cuda3std3__44plusIvEEE10Policy1000EN6thrust24THRUST_300001_SM_1000_NS6detail15normal_iteratorINSD_10device_ptrIjEEEEyS9_jNS7_10__identityEEEvT0_PT3_T1_NS0_13GridEvenShareISN_EET2_T4_E12temp_storage+32];
	add.s32 	%r255, %r253, %r254;
	ld.shared.u32 	%r256, [_ZZN3cub18CUB_300001_SM_10006detail6reduce18DeviceReduceKernelINS2_10policy_hubIjyN4cuda3std3__44plusIvEEE10Policy1000EN6thrust24THRUST_300001_SM_1000_NS6detail15normal_iteratorINSD_10device_ptrIjEEEEyS9_jNS7_10__identityEEEvT0_PT3_T1_NS0_13GridEvenShareISN_EET2_T4_E12temp_storage+36];
	add.s32 	%r439, %r255, %r256;
$L__BB6_46:
	mov.u32 	%r402, %tid.x;
	setp.ne.s32 	%p41, %r402, 0;
	@%p41 bra 	$L__BB6_48;
	ld.param.u64 	%rd71, [_ZN3cub18CUB_300001_SM_10006detail6reduce18DeviceReduceKernelINS2_10policy_hubIjyN4cuda3std3__44plusIvEEE10Policy1000EN6thrust24THRUST_300001_SM_1000_NS6detail15normal_iteratorINSD_10device_ptrIjEEEEyS9_jNS7_10__identityEEEvT0_PT3_T1_NS0_13GridEvenShareISN_EET2_T4__param_1];
	cvta.to.global.u64 	%rd68, %rd71;
	mul.wide.u32 	%rd69, %r2, 4;
	add.s64 	%rd70, %rd68, %rd69;
	st.global.u32 	[%rd70], %r439;
$L__BB6_48:
	ret;

}
	// .globl	_ZN3cub18CUB_300001_SM_10006detail6reduce28DeviceReduceSingleTileKernelINS2_10policy_hubIjyN4cuda3std3__44plusIvEEE10Policy1000EPjPiiS9_ijNS7_10__identityEEEvT0_T1_T2_T3_T4_T6_
.visible .entry _ZN3cub18CUB_300001_SM_10006detail6reduce28DeviceReduceSingleTileKernelINS2_10policy_hubIjyN4cuda3std3__44plusIvEEE10Policy1000EPjPiiS9_ijNS7_10__identityEEEvT0_T1_T2_T3_T4_T6_(
	.param .u64 .ptr .align 1 _ZN3cub18CUB_300001_SM_10006detail6reduce28DeviceReduceSingleTileKernelINS2_10policy_hubIjyN4cuda3std3__44plusIvEEE10Policy1000EPjPiiS9_ijNS7_10__identityEEEvT0_T1_T2_T3_T4_T6__param_0,
	.param .u64 .ptr .align 1 _ZN3cub18CUB_300001_SM_10006detail6reduce28DeviceReduceSingleTileKernelINS2_10policy_hubIjyN4cuda3std3__44plusIvEEE10Policy1000EPjPiiS9_ijNS7_10__identityEEEvT0_T1_T2_T3_T4_T6__param_1,
	.param .u32 _ZN3cub18CUB_300001_SM_10006detail6reduce28DeviceReduceSingleTileKernelINS2_10policy_hubIjyN4cuda3std3__44plusIvEEE10Policy1000EPjPiiS9_ijNS7_10__identityEEEvT0_T1_T2_T3_T4_T6__param_2,
	.param .align 1 .b8 _ZN3cub18CUB_300001_SM_10006detail6reduce28DeviceReduceSingleTileKernelINS2_10policy_hubIjyN4cuda3std3__44plusIvEEE10Policy1000EPjPiiS9_ijNS7_10__identityEEEvT0_T1_T2_T3_T4_T6__param_3[1],
	.param .u32 _ZN3cub18CUB_300001_SM_10006detail6reduce28DeviceReduceSingleTileKernelINS2_10policy_hubIjyN4cuda3std3__44plusIvEEE10Policy1000EPjPiiS9_ijNS7_10__identityEEEvT0_T1_T2_T3_T4_T6__param_4,
	.param .align 1 .b8 _ZN3cub18CUB_300001_SM_10006detail6reduce28DeviceReduceSingleTileKernelINS2_10policy_hubIjyN4cuda3std3__44plusIvEEE10Policy1000EPjPiiS9_ijNS7_10__identityEEEvT0_T1_T2_T3_T4_T6__param_5[1]
)
.maxntid 256
.minnctapersm 1
{
	.reg .pred 	%p<67>;
	.reg .b32 	%r<563>;
	.reg .b64 	%rd<125>;
	// demoted variable
	.shared .align 4 .b8 _ZZN3cub18CUB_300001_SM_10006detail6reduce28DeviceReduceSingleTileKernelINS2_10policy_hubIjyN4cuda3std3__44plusIvEEE10Policy1000EPjPiiS9_ijNS7_10__identityEEEvT0_T1_T2_T3_T4_T6_E12temp_storage[44];
	ld.param.u64 	%rd16, [_ZN3cub18CUB_300001_SM_10006detail6reduce28DeviceReduceSingleTileKernelINS2_10policy_hubIjyN4cuda3std3__44plusIvEEE10Policy1000EPjPiiS9_ijNS7_10__identityEEEvT0_T1_T2_T3_T4_T6__param_0];
	ld.param.u64 	%rd17, [_ZN3cub18CUB_300001_SM_10006detail6reduce28DeviceReduceSingleTileKernelINS2_10policy_hubIjyN4cuda3std3__44plusIvEEE10Policy1000EPjPiiS9_ijNS7_10__identityEEEvT0_T1_T2_T3_T4_T6__param_1];
	ld.param.u32 	%r120, [_ZN3cub18CUB_300001_SM_10006detail6reduce28DeviceReduceSingleTileKernelINS2_10policy_hubIjyN4cuda3std3__44plusIvEEE10Policy1000EPjPiiS9_ijNS7_10__identityEEEvT0_T1_T2_T3_T4_T6__param_2];
	ld.param.u32 	%r121, [_ZN3cub18CUB_300001_SM_10006detail6reduce28DeviceReduceSingleTileKernelINS2_10policy_hubIjyN4cuda3std3__44plusIvEEE10Policy1000EPjPiiS9_ijNS7_10__identityEEEvT0_T1_T2_T3_T4_T6__param_4];
	cvta.to.global.u64 	%rd1, %rd17;
	setp.ne.s32 	%p1, %r120, 0;
	@%p1 bra 	$L__BB7_3;
	mov.u32 	%r509, %tid.x;
	setp.ne.s32 	%p66, %r509, 0;
	@%p66 bra 	$L__BB7_74;
	st.global.u32 	[%rd1], %r121;
	bra.uni 	$L__BB7_74;
$L__BB7_3:
	and.b64  	%rd18, %rd16, 15;
	setp.ne.s64 	%p2, %rd18, 0;
	@%p2 bra 	$L__BB7_38;
	setp.gt.s32 	%p34, %r120, 4095;
	@%p34 bra 	$L__BB7_22;
	mov.u32 	%r1, %tid.x;
	setp.ge.s32 	%p46, %r1, %r120;
	mov.b32 	%r520, 0;
	mov.u32 	%r515, %r1;
	@%p46 bra 	$L__BB7_7;
	mul.wide.u32 	%rd113, %r1, 4;
	add.s64 	%rd112, %rd16, %rd113;
	// begin inline asm
	ld.global.nc.u32 %r520, [%rd112];
	// end inline asm
	add.s32 	%r515, %r1, 256;
$L__BB7_7:
	setp.ge.s32 	%p47, %r515, %r120;
	@%p47 bra 	$L__BB7_13;
	not.b32 	%r416, %r515;
	add.s32 	%r6, %r120, %r416;
	and.b32  	%r417, %r6, 768;
	setp.eq.s32 	%p48, %r417, 768;
	@%p48 bra 	$L__BB7_11;
	mul.wide.u32 	%rd114, %r515, 4;
	add.s64 	%rd121, %rd16, %rd114;
	shr.u32 	%r418, %r6, 8;
	add.s32 	%r419, %r418, 1;
	and.b32  	%r420, %r419, 3;
	neg.s32 	%r512, %r420;
$L__BB7_10:
	.pragma "nounroll";
	// begin inline asm
	ld.global.nc.u32 %r421, [%rd121];
	// end inline asm
	add.s32 	%r520, %r421, %r520;
	add.s32 	%r515, %r515, 256;
	add.s64 	%rd121, %rd121, 1024;
	add.s32 	%r512, %r512, 1;
	setp.ne.s32 	%p49, %r512, 0;
	@%p49 bra 	$L__BB7_10;
$L__BB7_11:
	setp.lt.u32 	%p50, %r6, 768;
	@%p50 bra 	$L__BB7_13;
$L__BB7_12:
	mul.wide.s32 	%rd120, %r515, 4;
	add.s64 	%rd116, %rd16, %rd120;
	// begin inline asm
	ld.global.nc.u32 %r422, [%rd116];
	// end inline asm
	add.s32 	%r426, %r422, %r520;
	add.s64 	%rd117, %rd116, 1024;
	// begin inline asm
	ld.global.nc.u32 %r423, [%rd117];
	// end inline asm
	add.s32 	%r427, %r423, %r426;
	add.s64 	%rd118, %rd116, 2048;
	// begin inline asm
	ld.global.nc.u32 %r424, [%rd118];
	// end inline asm
	add.s32 	%r428, %r424, %r427;
	add.s64 	%rd119, %rd116, 3072;
	// begin inline asm
	ld.global.nc.u32 %r425, [%rd119];
	// end inline asm
	add.s32 	%r520, %r425, %r428;
	add.s32 	%r515, %r515, 1024;
	setp.lt.s32 	%p51, %r515, %r120;
	@%p51 bra 	$L__BB7_12;
$L__BB7_13:
	setp.lt.s32 	%p52, %r120, 256;
	@%p52 bra 	$L__BB7_18;
	// begin inline asm
	mov.u32 %r488, %laneid;
	// end inline asm
	mov.b32 	%r489, -1;
	redux.sync.add.u32 %r562, %r520, %r489;
	setp.ne.s32 	%p63, %r488, 0;
	@%p63 bra 	$L__BB7_16;
	shr.u32 	%r490, %r1, 3;
	and.b32  	%r491, %r490, 124;
	mov.u32 	%r492, _ZZN3cub18CUB_300001_SM_10006detail6reduce28DeviceReduceSingleTileKernelINS2_10policy_hubIjyN4cuda3std3__44plusIvEEE10Policy1000EPjPiiS9_ijNS7_10__identityEEEvT0_T1_T2_T3_T4_T6_E12temp_storage;
	add.s32 	%r493, %r492, %r491;
	st.shared.u32 	[%r493+8], %r562;
$L__BB7_16:
	bar.sync 	0;
	setp.ne.s32 	%p64, %r1, 0;
	@%p64 bra 	$L__BB7_72;
	ld.shared.u32 	%r494, [_ZZN3cub18CUB_300001_SM_10006detail6reduce28DeviceReduceSingleTileKernelINS2_10policy_hubIjyN4cuda3std3__44plusIvEEE10Policy1000EPjPiiS9_ijNS7_10__identityEEEvT0_T1_T2_T3_T4_T6_E12temp_storage+12];
	add.s32 	%r495, %r494, %r562;
	ld.shared.u32 	%r496, [_ZZN3cub18CUB_300001_SM_10006detail6reduce28DeviceReduceSingleTileKernelINS2_10policy_hubIjyN4cuda3std3__44plusIvEEE10Policy1000EPjPiiS9_ijNS7_10__identityEEEvT0_T1_T2_T3_T4_T6_E12temp_storage+16];
	add.s32 	%r497, %r495, %r496;
	ld.shared.u32 	%r498, [_ZZN3cub18CUB_300001_SM_10006detail6reduce28DeviceReduceSingleTileKernelINS2_10policy_hubIjyN4cuda3std3__44plusIvEEE10Policy1000EPjPiiS9_ijNS7_10__identityEEEvT0_T1_T2_T3_T4_T6_E12temp_storage+20];
	add.s32 	%r499, %r497, %r498;
	ld.shared.u32 	%r500, [_ZZN3cub18CUB_300001_SM_10006detail6reduce28DeviceReduceSingleTileKernelINS2_10policy_hubIjyN4cuda3std3__44plusIvEEE10Policy1000EPjPiiS9_ijNS7_10__identityEEEvT0_T1_T2_T3_T4_T6_E12temp_storage+24];
	add.s32 	%r501, %r499, %r500;
	ld.shared.u32 	%r502, [_ZZN3cub18CUB_300001_SM_10006detail6reduce28DeviceReduceSingleTileKernelINS2_10policy_hubIjyN4cuda3std3__44plusIvEEE10Policy1000EPjPiiS9_ijNS7_10__identityEEEvT0_T1_T2_T3_T4_T6_E12temp_storage+28];
	add.s32 	%r503, %r501, %r502;
	ld.shared.u32 	%r504, [_ZZN3cub18CUB_300001_SM_10006detail6reduce28DeviceReduceSingleTileKernelINS2_10policy_hubIjyN4cuda3std3__44plusIvEEE10Policy1000EPjPiiS9_ijNS7_10__identityEEEvT0_T1_T2_T3_T4_T6_E12temp_storage+32];
	add.s32 	%r505, %r503, %r504;
	ld.shared.u32 	%r506, [_ZZN3cub18CUB_300001_SM_10006detail6reduce28DeviceReduceSingleTileKernelINS2_10policy_hubIjyN4cuda3std3__44plusIvEEE10Policy1000EPjPiiS9_ijNS7_10__identityEEEvT0_T1_T2_T3_T4_T6_E12temp_storage+36];
	add.s32 	%r562, %r505, %r506;
	bra.uni 	$L__BB7_72;
$L__BB7_18:
	// begin inline asm
	mov.u32 %r429, %laneid;
	// end inline asm
	and.b32  	%r460, %r1, 992;
	add.s32 	%r461, %r460, 32;
	setp.gt.s32 	%p53, %r461, %r120;
	not.b32 	%r462, %r460;
	add.s32 	%r463, %r120, %r462;
	selp.b32 	%r457, %r463, 31, %p53;
	mov.b32 	%r432, 1;
	mov.b32 	%r459, -1;
	// begin inline asm
	{  .reg .u32 r0;  .reg .pred p;  shfl.sync.down.b32 r0|p, %r520, %r432, %r457, %r459;  @p add.u32 r0, r0, %r520;  mov.u32 %r430, r0;}
	// end inline asm
	mov.b32 	%r438, 2;
	// begin inline asm
	{  .reg .u32 r0;  .reg .pred p;  shfl.sync.down.b32 r0|p, %r430, %r438, %r457, %r459;  @p add.u32 r0, r0, %r430;  mov.u32 %r436, r0;}
	// end inline asm
	mov.b32 	%r444, 4;
	// begin inline asm
	{  .reg .u32 r0;  .reg .pred p;  shfl.sync.down.b32 r0|p, %r436, %r444, %r457, %r459;  @p add.u32 r0, r0, %r436;  mov.u32 %r442, r0;}
	// end inline asm
	mov.b32 	%r450, 8;
	// begin inline asm
	{  .reg .u32 r0;  .reg .pred p;  shfl.sync.down.b32 r0|p, %r442, %r450, %r457, %r459;  @p add.u32 r0, r0, %r442;  mov.u32 %r448, r0;}
	// end inline asm
	mov.b32 	%r456, 16;
	// begin inline asm
	{  .reg .u32 r0;  .reg .pred p;  shfl.sync.down.b32 r0|p, %r448, %r456, %r457, %r459;  @p add.u32 r0, r0, %r448;  mov.u32 %r562, r0;}
	// end inline asm
	setp.ne.s32 	%p54, %r429, 0;
	@%p54 bra 	$L__BB7_20;
	shr.u32 	%r464, %r1, 3;
	and.b32  	%r465, %r464, 124;
	mov.u32 	%r466, _ZZN3cub18CUB_300001_SM_10006detail6reduce28DeviceReduceSingleTileKernelINS2_10policy_hubIjyN4cuda3std3__44plusIvEEE10Policy1000EPjPiiS9_ijNS7_10__identityEEEvT0_T1_T2_T3_T4_T6_E12temp_storage;
	add.s32 	%r467, %r466, %r465;
	st.shared.u32 	[%r467+8], %r562;
$L__BB7_20:
	bar.sync 	0;
	setp.ne.s32 	%p55, %r1, 0;
	@%p55 bra 	$L__BB7_72;
	setp.gt.s32 	%p56, %r120, 32;
	ld.shared.u32 	%r468, [_ZZN3cub18CUB_300001_SM_10006detail6reduce28DeviceReduceSingleTileKernelINS2_10policy_hubIjyN4cuda3std3__44plusIvEEE10Policy1000EPjPiiS9_ijNS7_10__identityEEEvT0_T1_T2_T3_T4_T6_E12temp_storage+12];
	selp.b32 	%r469, %r468, 0, %p56;
	add.s32 	%r470, %r469, %r562;
	setp.gt.s32 	%p57, %r120, 64;
	ld.shared.u32 	%r471, [_ZZN3cub18CUB_300001_SM_10006detail6reduce28DeviceReduceSingleTileKernelINS2_10policy_hubIjyN4cuda3std3__44plusIvEEE10Policy1000EPjPiiS9_ijNS7_10__identityEEEvT0_T1_T2_T3_T4_T6_E12temp_storage+16];
	selp.b32 	%r472, %r471, 0, %p57;
	add.s32 	%r473, %r470, %r472;
	setp.gt.s32 	%p58, %r120, 96;
	ld.shared.u32 	%r474, [_ZZN3cub18CUB_300001_SM_10006detail6reduce28DeviceReduceSingleTileKernelINS2_10policy_hubIjyN4cuda3std3__44plusIvEEE10Policy1000EPjPiiS9_ijNS7_10__identityEEEvT0_T1_T2_T3_T4_T6_E12temp_storage+20];
	selp.b32 	%r475, %r474, 0, %p58;
	add.s32 	%r476, %r473, %r475;
	setp.gt.s32 	%p59, %r120, 128;
	ld.shared.u32 	%r477, [_ZZN3cub18CUB_300001_SM_10006detail6reduce28DeviceReduceSingleTileKernelINS2_10policy_hubIjyN4cuda3std3__44plusIvEEE10Policy1000EPjPiiS9_ijNS7_10__identityEEEvT0_T1_T2_T3_T4_T6_E12temp_storage+24];
	selp.b32 	%r478, %r477, 0, %p59;
	add.s32 	%r479, %r476, %r478;
	setp.gt.s32 	%p60, %r120, 160;
	ld.shared.u32 	%r480, [_ZZN3cub18CUB_300001_SM_10006detail6reduce28DeviceReduceSingleTileKernelINS2_10policy_hubIjyN4cuda3std3__44plusIvEEE10Policy1000EPjPiiS9_ijNS7_10__identityEEEvT0_T1_T2_T3_T4_T6_E12temp_storage+28];
	selp.b32 	%r481, %r480, 0, %p60;
	add.s32 	%r482, %r479, %r481;
	setp.gt.s32 	%p61, %r120, 192;
	ld.shared.u32 	%r483, [_ZZN3cub18CUB_300001_SM_10006detail6reduce28DeviceReduceSingleTileKernelINS2_10policy_hubIjyN4cuda3std3__44plusIvEEE10Policy1000EPjPiiS9_ijNS7_10__identityEEEvT0_T1_T2_T3_T4_T6_E12temp_storage+32];
	selp.b32 	%r484, %r483, 0, %p61;
	add.s32 	%r485, %r482, %r484;
	setp.gt.s32 	%p62, %r120, 224;
	ld.shared.u32 	%r486, [_ZZN3cub18CUB_300001_SM_10006detail6reduce28DeviceReduceSingleTileKernelINS2_10policy_hubIjyN4cuda3std3__44plusIvEEE10Policy1000EPjPiiS9_ijNS7_10__identityEEEvT0_T1_T2_T3_T4_T6_E12temp_storage+36];
	selp.b32 	%r487, %r486, 0, %p62;
	add.s32 	%r562, %r485, %r487;
	bra.uni 	$L__BB7_72;
$L__BB7_22:
	mov.u32 	%r26, %tid.x;
	shl.b32 	%r315, %r26, 2;
	mul.wide.u32 	%rd86, %r315, 4;
	add.s64 	%rd76, %rd16, %rd86;
	// begin inline asm
	ld.global.nc.v2.u64 {%rd74, %rd75}, [%rd76];
	// end inline asm
	mov.b64 	{%r316, %r317}, %rd75;
	mov.b64 	{%r318, %r319}, %rd74;
	add.s64 	%rd79, %rd76, 4096;
	// begin inline asm
	ld.global.nc.v2.u64 {%rd77, %rd78}, [%rd79];
	// end inline asm
	mov.b64 	{%r320, %r321}, %rd78;
	mov.b64 	{%r322, %r323}, %rd77;
	add.s64 	%rd82, %rd76, 8192;
	// begin inline asm
	ld.global.nc.v2.u64 {%rd80, %rd81}, [%rd82];
	// end inline asm
	mov.b64 	{%r324, %r325}, %rd81;
	mov.b64 	{%r326, %r327}, %rd80;
	add.s64 	%rd85, %rd76, 12288;
	// begin inline asm
	ld.global.nc.v2.u64 {%rd83, %rd84}, [%rd85];
	// end inline asm
	mov.b64 	{%r328, %r329}, %rd84;
	mov.b64 	{%r330, %r331}, %rd83;
	add.s32 	%r332, %r319, %r318;
	add.s32 	%r333, %r316, %r332;
	add.s32 	%r334, %r317, %r333;
	add.s32 	%r335, %r322, %r334;
	add.s32 	%r336, %r323, %r335;
	add.s32 	%r337, %r320, %r336;
	add.s32 	%r338, %r321, %r337;
	add.s32 	%r339, %r326, %r338;
	add.s32 	%r340, %r327, %r339;
	add.s32 	%r341, %r324, %r340;
	add.s32 	%r342, %r325, %r341;
	add.s32 	%r343, %r330, %r342;
	add.s32 	%r344, %r331, %r343;
	add.s32 	%r345, %r328, %r344;
	add.s32 	%r535, %r329, %r345;
	setp.lt.u32 	%p35, %r120, 8192;
	mov.b32 	%r524, 4096;
	@%p35 bra 	$L__BB7_26;
	add.s32 	%r28, %r120, -4096;
	mov.b32 	%r524, 4096;
$L__BB7_24:
	mul.wide.s32 	%rd99, %r524, 4;
	add.s64 	%rd89, %rd76, %rd99;
	// begin inline asm
	ld.global.nc.v2.u64 {%rd87, %rd88}, [%rd89];
	// end inline asm
	mov.b64 	{%r347, %r348}, %rd88;
	mov.b64 	{%r349, %r350}, %rd87;
	add.s64 	%rd92, %rd89, 4096;
	// begin inline asm
	ld.global.nc.v2.u64 {%rd90, %rd91}, [%rd92];
	// end inline asm
	mov.b64 	{%r351, %r352}, %rd91;
	mov.b64 	{%r353, %r354}, %rd90;
	add.s64 	%rd95, %rd89, 8192;
	// begin inline asm
	ld.global.nc.v2.u64 {%rd93, %rd94}, [%rd95];
	// end inline asm
	mov.b64 	{%r355, %r356}, %rd94;
	mov.b64 	{%r357, %r358}, %rd93;
	add.s64 	%rd98, %rd89, 12288;
	// begin inline asm
	ld.global.nc.v2.u64 {%rd96, %rd97}, [%rd98];
	// end inline asm
	mov.b64 	{%r359, %r360}, %rd97;
	mov.b64 	{%r361, %r362}, %rd96;
	add.s32 	%r363, %r349, %r535;
	add.s32 	%r364, %r350, %r363;
	add.s32 	%r365, %r347, %r364;
	add.s32 	%r366, %r348, %r365;
	add.s32 	%r367, %r353, %r366;
	add.s32 	%r368, %r354, %r367;
	add.s32 	%r369, %r351, %r368;
	add.s32 	%r370, %r352, %r369;
	add.s32 	%r371, %r357, %r370;
	add.s32 	%r372, %r358, %r371;
	add.s32 	%r373, %r355, %r372;
	add.s32 	%r374, %r356, %r373;
	add.s32 	%r375, %r361, %r374;
	add.s32 	%r376, %r362, %r375;
	add.s32 	%r377, %r359, %r376;
	add.s32 	%r535, %r360, %r377;
	sub.s32 	%r378, %r120, %r524;
	setp.lt.s32 	%p36, %r378, 4096;
	@%p36 bra 	$L__BB7_34;
	add.s32 	%r524, %r524, 4096;
	setp.le.s32 	%p37, %r524, %r28;
	@%p37 bra 	$L__BB7_24;
$L__BB7_26:
	setp.le.s32 	%p38, %r120, %r524;
	@%p38 bra 	$L__BB7_34;
	sub.s32 	%r35, %r120, %r524;
	setp.ge.s32 	%p39, %r26, %r35;
	@%p39 bra 	$L__BB7_34;
	not.b32 	%r380, %r26;
	add.s32 	%r381, %r120, %r380;
	sub.s32 	%r36, %r381, %r524;
	and.b32  	%r382, %r36, 768;
	setp.eq.s32 	%p40, %r382, 768;
	mov.u32 	%r529, %r26;
	@%p40 bra 	$L__BB7_31;
	add.s32 	%r526, %r26, %r524;
	shr.u32 	%r383, %r36, 8;
	add.s32 	%r384, %r383, 1;
	and.b32  	%r385, %r384, 3;
	neg.s32 	%r525, %r385;
	mov.u32 	%r529, %r26;
$L__BB7_30:
	.pragma "nounroll";
	mul.wide.u32 	%rd101, %r526, 4;
	add.s64 	%rd100, %rd16, %rd101;
	// begin inline asm
	ld.global.nc.u32 %r386, [%rd100];
	// end inline asm
	add.s32 	%r535, %r386, %r535;
	add.s32 	%r529, %r529, 256;
	add.s32 	%r526, %r526, 256;
	add.s32 	%r525, %r525, 1;
	setp.ne.s32 	%p41, %r525, 0;
	@%p41 bra 	$L__BB7_30;
$L__BB7_31:
	setp.lt.u32 	%p42, %r36, 768;
	@%p42 bra 	$L__BB7_34;
	cvt.u64.u32 	%rd102, %r529;
	cvt.u64.u32 	%rd103, %r524;
	add.s64 	%rd104, %rd102, %rd103;
	shl.b64 	%rd105, %rd104, 2;
	add.s64 	%rd106, %rd105, %rd16;
	add.s64 	%rd122, %rd106, 2048;
	add.s32 	%r532, %r529, %r524;
$L__BB7_33:
	mul.wide.u32 	%rd111, %r532, 4;
	add.s64 	%rd107, %rd16, %rd111;
	// begin inline asm
	ld.global.nc.u32 %r387, [%rd107];
	// end inline asm
	add.s32 	%r391, %r387, %r535;
	add.s64 	%rd108, %rd122, -1024;
	// begin inline asm
	ld.global.nc.u32 %r388, [%rd108];
	// end inline asm
	add.s32 	%r392, %r388, %r391;
	// begin inline asm
	ld.global.nc.u32 %r389, [%rd122];
	// end inline asm
	add.s32 	%r393, %r389, %r392;
	add.s64 	%rd110, %rd122, 1024;
	// begin inline asm
	ld.global.nc.u32 %r390, [%rd110];
	// end inline asm
	add.s32 	%r535, %r390, %r393;
	add.s32 	%r529, %r529, 1024;
	add.s64 	%rd122, %rd122, 4096;
	add.s32 	%r532, %r532, 1024;
	setp.lt.s32 	%p43, %r529, %r35;
	@%p43 bra 	$L__BB7_33;
$L__BB7_34:
	// begin inline asm
	mov.u32 %r394, %laneid;
	// end inline asm
	mov.b32 	%r395, -1;
	redux.sync.add.u32 %r562, %r535, %r395;
	setp.ne.s32 	%p44, %r394, 0;
	@%p44 bra 	$L__BB7_36;
	shr.u32 	%r396, %r26, 3;
	and.b32  	%r397, %r396, 124;
	mov.u32 	%r398, _ZZN3cub18CUB_300001_SM_10006detail6reduce28DeviceReduceSingleTileKernelINS2_10policy_hubIjyN4cuda3std3__44plusIvEEE10Policy1000EPjPiiS9_ijNS7_10__identityEEEvT0_T1_T2_T3_T4_T6_E12temp_storage;
	add.s32 	%r399, %r398, %r397;
	st.shared.u32 	[%r399+8], %r562;
$L__BB7_36:
	bar.sync 	0;
	setp.ne.s32 	%p45, %r26, 0;
	@%p45 bra 	$L__BB7_72;
	ld.shared.u32 	%r400, [_ZZN3cub18CUB_300001_SM_10006detail6reduce28DeviceReduceSingleTileKernelINS2_10policy_hubIjyN4cuda3std3__44plusIvEEE10Policy1000EPjPiiS9_ijNS7_10__identityEEEvT0_T1_T2_T3_T4_T6_E12temp_storage+12];
	add.s32 	%r401, %r400, %r562;
	ld.shared.u32 	%r402, [_ZZN3cub18CUB_300001_SM_10006detail6reduce28DeviceReduceSingleTileKernelINS2_10policy_hubIjyN4cuda3std3__44plusIvEEE10Policy1000EPjPiiS9_ijNS7_10__identityEEEvT0_T1_T2_T3_T4_T6_E12temp_storage+16];
	add.s32 	%r403, %r401, %r402;
	ld.shared.u32 	%r404, [_ZZN3cub18CUB_300001_SM_10006detail6reduce28DeviceReduceSingleTileKernelINS2_10policy_hubIjyN4cuda3std3__44plusIvEEE10Policy1000EPjPiiS9_ijNS7_10__identityEEEvT0_T1_T2_T3_T4_T6_E12temp_storage+20];
	add.s32 	%r405, %r403, %r404;
	ld.shared.u32 	%r406, [_ZZN3cub18CUB_300001_SM_10006detail6reduce28DeviceReduceSingleTileKernelINS2_10policy_hubIjyN4cuda3std3__44plusIvEEE10Policy1000EPjPiiS9_ijNS7_10__identityEEEvT0_T1_T2_T3_T4_T6_E12temp_storage+24];
	add.s32 	%r407, %r405, %r406;
	ld.shared.u32 	%r408, [_ZZN3cub18CUB_300001_SM_10006detail6reduce28DeviceReduceSingleTileKernelINS2_10policy_hubIjyN4cuda3std3__44plusIvEEE10Policy1000EPjPiiS9_ijNS7_10__identityEEEvT0_T1_T2_T3_T4_T6_E12temp_storage+28];
	add.s32 	%r409, %r407, %r408;
	ld.shared.u32 	%r410, [_ZZN3cub18CUB_300001_SM_10006detail6reduce28DeviceReduceSingleTileKernelINS2_10policy_hubIjyN4cuda3std3__44plusIvEEE10Policy1000EPjPiiS9_ijNS7_10__identityEEEvT0_T1_T2_T3_T4_T6_E12temp_storage+32];
	add.s32 	%r411, %r409, %r410;
	ld.shared.u32 	%r412, [_ZZN3cub18CUB_300001_SM_10006detail6reduce28DeviceReduceSingleTileKernelINS2_10policy_hubIjyN4cuda3std3__44plusIvEEE10Policy1000EPjPiiS9_ijNS7_10__identityEEEvT0_T1_T2_T3_T4_T6_E12temp_storage+36];
	add.s32 	%r562, %r411, %r412;
	bra.uni 	$L__BB7_72;
$L__BB7_38:
	setp.gt.s32 	%p3, %r120, 4095;
	@%p3 bra 	$L__BB7_56;
	mov.u32 	%r60, %tid.x;
	setp.ge.s32 	%p15, %r60, %r120;
	mov.b32 	%r546, 0;
	mov.u32 	%r541, %r60;
	@%p15 bra 	$L__BB7_41;
	mul.wide.u32 	%rd66, %r60, 4;
	add.s64 	%rd65, %rd16, %rd66;
	// begin inline asm
	ld.global.nc.u32 %r546, [%rd65];
	// end inline asm
	add.s32 	%r541, %r60, 256;
$L__BB7_41:
	setp.ge.s32 	%p16, %r541, %r120;
	@%p16 bra 	$L__BB7_47;
	not.b32 	%r223, %r541;
	add.s32 	%r65, %r120, %r223;
	and.b32  	%r224, %r65, 768;
	setp.eq.s32 	%p17, %r224, 768;
	@%p17 bra 	$L__BB7_45;
	mul.wide.u32 	%rd67, %r541, 4;
	add.s64 	%rd123, %rd16, %rd67;
	shr.u32 	%r225, %r65, 8;
	add.s32 	%r226, %r225, 1;
	and.b32  	%r227, %r226, 3;
	neg.s32 	%r538, %r227;
$L__BB7_44:
	.pragma "nounroll";
	// begin inline asm
	ld.global.nc.u32 %r228, [%rd123];
	// end inline asm
	add.s32 	%r546, %r228, %r546;
	add.s32 	%r541, %r541, 256;
	add.s64 	%rd123, %rd123, 1024;
	add.s32 	%r538, %r538, 1;
	setp.ne.s32 	%p18, %r538, 0;
	@%p18 bra 	$L__BB7_44;
$L__BB7_45:
	setp.lt.u32 	%p19, %r65, 768;
	@%p19 bra 	$L__BB7_47;
$L__BB7_46:
	mul.wide.s32 	%rd73, %r541, 4;
	add.s64 	%rd69, %rd16, %rd73;
	// begin inline asm
	ld.global.nc.u32 %r229, [%rd69];
	// end inline asm
	add.s32 	%r233, %r229, %r546;
	add.s64 	%rd70, %rd69, 1024;
	// begin inline asm
	ld.global.nc.u32 %r230, [%rd70];
	// end inline asm
	add.s32 	%r234, %r230, %r233;
	add.s64 	%rd71, %rd69, 2048;
	// begin inline asm
	ld.global.nc.u32 %r231, [%rd71];
	// end inline asm
	add.s32 	%r235, %r231, %r234;
	add.s64 	%rd72, %rd69, 3072;
	// begin inline asm
	ld.global.nc.u32 %r232, [%rd72];
	// end inline asm
	add.s32 	%r546, %r232, %r235;
	add.s32 	%r541, %r541, 1024;
	setp.lt.s32 	%p20, %r541, %r120;
	@%p20 bra 	$L__BB7_46;
$L__BB7_47:
	setp.lt.s32 	%p21, %r120, 256;
	@%p21 bra 	$L__BB7_52;
	// begin inline asm
	mov.u32 %r295, %laneid;
	// end inline asm
	mov.b32 	%r296, -1;
	redux.sync.add.u32 %r562, %r546, %r296;
	setp.ne.s32 	%p32, %r295, 0;
	@%p32 bra 	$L__BB7_50;
	shr.u32 	%r297, %r60, 3;
	and.b32  	%r298, %r297, 124;
	mov.u32 	%r299, _ZZN3cub18CUB_300001_SM_10006detail6reduce28DeviceReduceSingleTileKernelINS2_10policy_hubIjyN4cuda3std3__44plusIvEEE10Policy1000EPjPiiS9_ijNS7_10__identityEEEvT0_T1_T2_T3_T4_T6_E12temp_storage;
	add.s32 	%r300, %r299, %r298;
	st.shared.u32 	[%r300+8], %r562;
$L__BB7_50:
	bar.sync 	0;
	setp.ne.s32 	%p33, %r60, 0;
	@%p33 bra 	$L__BB7_72;
	ld.shared.u32 	%r301, [_ZZN3cub18CUB_300001_SM_10006detail6reduce28DeviceReduceSingleTileKernelINS2_10policy_hubIjyN4cuda3std3__44plusIvEEE10Policy1000EPjPiiS9_ijNS7_10__identityEEEvT0_T1_T2_T3_T4_T6_E12temp_storage+12];
	add.s32 	%r302, %r301, %r562;
	ld.shared.u32 	%r303, [_ZZN3cub18CUB_300001_SM_10006detail6reduce28DeviceReduceSingleTileKernelINS2_10policy_hubIjyN4cuda3std3__44plusIvEEE10Policy1000EPjPiiS9_ijNS7_10__identityEEEvT0_T1_T2_T3_T4_T6_E12temp_storage+16];
	add.s32 	%r304, %r302, %r303;
	ld.shared.u32 	%r305, [_ZZN3cub18CUB_300001_SM_10006detail6reduce28DeviceReduceSingleTileKernelINS2_10policy_hubIjyN4cuda3std3__44plusIvEEE10Policy1000EPjPiiS9_ijNS7_10__identityEEEvT0_T1_T2_T3_T4_T6_E12temp_storage+20];
	add.s32 	%r306, %r304, %r305;
	ld.shared.u32 	%r307, [_ZZN3cub18CUB_300001_SM_10006detail6reduce28DeviceReduceSingleTileKernelINS2_10policy_hubIjyN4cuda3std3__44plusIvEEE10Policy1000EPjPiiS9_ijNS7_10__identityEEEvT0_T1_T2_T3_T4_T6_E12temp_storage+24];
	add.s32 	%r308, %r306, %r307;
	ld.shared.u32 	%r309, [_ZZN3cub18CUB_300001_SM_10006detail6reduce28DeviceReduceSingleTileKernelINS2_10policy_hubIjyN4cuda3std3__44plusIvEEE10Policy1000EPjPiiS9_ijNS7_10__identityEEEvT0_T1_T2_T3_T4_T6_E12temp_storage+28];
	add.s32 	%r310, %r308, %r309;
	ld.shared.u32 	%r311, [_ZZN3cub18CUB_300001_SM_10006detail6reduce28DeviceReduceSingleTileKernelINS2_10policy_hubIjyN4cuda3std3__44plusIvEEE10Policy1000EPjPiiS9_ijNS7_10__identityEEEvT0_T1_T2_T3_T4_T6_E12temp_storage+32];
	add.s32 	%r312, %r310, %r311;
	ld.shared.u32 	%r313, [_ZZN3cub18CUB_300001_SM_10006detail6reduce28DeviceReduceSingleTileKernelINS2_10policy_hubIjyN4cuda3std3__44plusIvEEE10Policy1000EPjPiiS9_ijNS7_10__identityEEEvT0_T1_T2_T3_T4_T6_E12temp_storage+36];
	add.s32 	%r562, %r312, %r313;
	bra.uni 	$L__BB7_72;
$L__BB7_52:
	// begin inline asm
	mov.u32 %r236, %laneid;
	// end inline asm
	and.b32  	%r267, %r60, 992;
	add.s32 	%r268, %r267, 32;
	setp.gt.s32 	%p22, %r268, %r120;
	not.b32 	%r269, %r267;
	add.s32 	%r270, %r120, %r269;
	selp.b32 	%r264, %r270, 31, %p22;
	mov.b32 	%r239, 1;
	mov.b32 	%r266, -1;
	// begin inline asm
	{  .reg .u32 r0;  .reg .pred p;  shfl.sync.down.b32 r0|p, %r546, %r239, %r264, %r266;  @p add.u32 r0, r0, %r546;  mov.u32 %r237, r0;}
	// end inline asm
	mov.b32 	%r245, 2;
	// begin inline asm
	{  .reg .u32 r0;  .reg .pred p;  shfl.sync.down.b32 r0|p, %r237, %r245, %r264, %r266;  @p add.u32 r0, r0, %r237;  mov.u32 %r243, r0;}
	// end inline asm
	mov.b32 	%r251, 4;
	// begin inline asm
	{  .reg .u32 r0;  .reg .pred p;  shfl.sync.down.b32 r0|p, %r243, %r251, %r264, %r266;  @p add.u32 r0, r0, %r243;  mov.u32 %r249, r0;}
	// end inline asm
	mov.b32 	%r257, 8;
	// begin inline asm
	{  .reg .u32 r0;  .reg .pred p;  shfl.sync.down.b32 r0|p, %r249, %r257, %r264, %r266;  @p add.u32 r0, r0, %r249;  mov.u32 %r255, r0;}
	// end inline asm
	mov.b32 	%r263, 16;
	// begin inline asm
	{  .reg .u32 r0;  .reg .pred p;  shfl.sync.down.b32 r0|p, %r255, %r263, %r264, %r266;  @p add.u32 r0, r0, %r255;  mov.u32 %r562, r0;}
	// end inline asm
	setp.ne.s32 	%p23, %r236, 0;
	@%p23 bra 	$L__BB7_54;
	shr.u32 	%r271, %r60, 3;
	and.b32  	%r272, %r271, 124;
	mov.u32 	%r273, _ZZN3cub18CUB_300001_SM_10006detail6reduce28DeviceReduceSingleTileKernelINS2_10policy_hubIjyN4cuda3std3__44plusIvEEE10Policy1000EPjPiiS9_ijNS7_10__identityEEEvT0_T1_T2_T3_T4_T6_E12temp_storage;
	add.s32 	%r274, %r273, %r272;
	st.shared.u32 	[%r274+8], %r562;
$L__BB7_54:
	bar.sync 	0;
	setp.ne.s32 	%p24, %r60, 0;
	@%p24 bra 	$L__BB7_72;
	setp.gt.s32 	%p25, %r120, 32;
	ld.shared.u32 	%r275, [_ZZN3cub18CUB_300001_SM_10006detail6reduce28DeviceReduceSingleTileKernelINS2_10policy_hubIjyN4cuda3std3__44plusIvEEE10Policy1000EPjPiiS9_ijNS7_10__identityEEEvT0_T1_T2_T3_T4_T6_E12temp_storage+12];
	selp.b32 	%r276, %r275, 0, %p25;
	add.s32 	%r277, %r276, %r562;
	setp.gt.s32 	%p26, %r120, 64;
	ld.shared.u32 	%r278, [_ZZN3cub18CUB_300001_SM_10006detail6reduce28DeviceReduceSingleTileKernelINS2_10policy_hubIjyN4cuda3std3__44plusIvEEE10Policy1000EPjPiiS9_ijNS7_10__identityEEEvT0_T1_T2_T3_T4_T6_E12temp_storage+16];
	selp.b32 	%r279, %r278, 0, %p26;
	add.s32 	%r280, %r277, %r279;
	setp.gt.s32 	%p27, %r120, 96;
	ld.shared.u32 	%r281, [_ZZN3cub18CUB_300001_SM_10006detail6reduce28DeviceReduceSingleTileKernelINS2_10policy_hubIjyN4cuda3std3__44plusIvEEE10Policy1000EPjPiiS9_ijNS7_10__identityEEEvT0_T1_T2_T3_T4_T6_E12temp_storage+20];
	selp.b32 	%r282, %r281, 0, %p27;
	add.s32 	%r283, %r280, %r282;
	setp.gt.s32 	%p28, %r120, 128;
	ld.shared.u32 	%r284, [_ZZN3cub18CUB_300001_SM_10006detail6reduce28DeviceReduceSingleTileKernelINS2_10policy_hubIjyN4cuda3std3__44plusIvEEE10Policy1000EPjPiiS9_ijNS7_10__identityEEEvT0_T1_T2_T3_T4_T6_E12temp_storage+24];
	selp.b32 	%r285, %r284, 0, %p28;
	add.s32 	%r286, %r283, %r285;
	setp.gt.s32 	%p29, %r120, 160;
	ld.shared.u32 	%r287, [_ZZN3cub18CUB_300001_SM_10006detail6reduce28DeviceReduceSingleTileKernelINS2_10policy_hubIjyN4cuda3std3__44plusIvEEE10Policy1000EPjPiiS9_ijNS7_10__identityEEEvT0_T1_T2_T3_T4_T6_E12temp_storage+28];
	selp.b32 	%r288, %r287, 0, %p29;
	add.s32 	%r289, %r286, %r288;
	setp.gt.s32 	%p30, %r120, 192;
	ld.shared.u32 	%r290, [_ZZN3cub18CUB_300001_SM_10006detail6reduce28DeviceReduceSingleTileKernelINS2_10policy_hubIjyN4cuda3std3__44plusIvEEE10Policy1000EPjPiiS9_ijNS7_10__identityEEEvT0_T1_T2_T3_T4_T6_E12temp_storage+32];
	selp.b32 	%r291, %r290, 0, %p30;
	add.s32 	%r292, %r289, %r291;
	setp.gt.s32 	%p31, %r120, 224;
	ld.shared.u32 	%r293, [_ZZN3cub18CUB_300001_SM_10006detail6reduce28DeviceReduceSingleTileKernelINS2_10policy_hubIjyN4cuda3std3__44plusIvEEE10Policy1000EPjPiiS9_ijNS7_10__identityEEEvT0_T1_T2_T3_T4_T6_E12temp_storage+36];
	selp.b32 	%r294, %r293, 0, %p31;
	add.s32 	%r562, %r292, %r294;
	bra.uni 	$L__BB7_72;
$L__BB7_56:
	mov.u32 	%r85, %tid.x;
	mul.wide.u32 	%rd35, %r85, 4;
	add.s64 	%rd19, %rd16, %rd35;
	// begin inline asm
	ld.global.nc.u32 %r122, [%rd19];
	// end inline asm
	add.s64 	%rd20, %rd19, 1024;
	// begin inline asm
	ld.global.nc.u32 %r123, [%rd20];
	// end inline asm
	add.s64 	%rd21, %rd19, 2048;
	// begin inline asm
	ld.global.nc.u32 %r124, [%rd21];
	// end inline asm
	add.s64 	%rd22, %rd19, 3072;
	// begin inline asm
	ld.global.nc.u32 %r125, [%rd22];
	// end inline asm
	add.s64 	%rd23, %rd19, 4096;
	// begin inline asm
	ld.global.nc.u32 %r126, [%rd23];
	// end inline asm
	add.s64 	%rd24, %rd19, 5120;
	// begin inline asm
	ld.global.nc.u32 %r127, [%rd24];
	// end inline asm
	add.s64 	%rd25, %rd19, 6144;
	// begin inline asm
	ld.global.nc.u32 %r128, [%rd25];
	// end inline asm
	add.s64 	%rd26, %rd19, 7168;
	// begin inline asm
	ld.global.nc.u32 %r129, [%rd26];
	// end inline asm
	add.s64 	%rd27, %rd19, 8192;
	// begin inline asm
	ld.global.nc.u32 %r130, [%rd27];
	// end inline asm
	add.s64 	%rd28, %rd19, 9216;
	// begin inline asm
	ld.global.nc.u32 %r131, [%rd28];
	// end inline asm
	add.s64 	%rd29, %rd19, 10240;
	// begin inline asm
	ld.global.nc.u32 %r132, [%rd29];
	// end inline asm
	add.s64 	%rd30, %rd19, 11264;
	// begin inline asm
	ld.global.nc.u32 %r133, [%rd30];
	// end inline asm
	add.s64 	%rd31, %rd19, 12288;
	// begin inline asm
	ld.global.nc.u32 %r134, [%rd31];
	// end inline asm
	add.s64 	%rd32, %rd19, 13312;
	// begin inline asm
	ld.global.nc.u32 %r135, [%rd32];
	// end inline asm
	add.s64 	%rd33, %rd19, 14336;
	// begin inline asm
	ld.global.nc.u32 %r136, [%rd33];
	// end inline asm
	add.s64 	%rd34, %rd19, 15360;
	// begin inline asm
	ld.global.nc.u32 %r137, [%rd34];
	// end inline asm
	add.s32 	%r139, %r123, %r122;
	add.s32 	%r140, %r124, %r139;
	add.s32 	%r141, %r125, %r140;
	add.s32 	%r142, %r126, %r141;
	add.s32 	%r143, %r127, %r142;
	add.s32 	%r144, %r128, %r143;
	add.s32 	%r145, %r129, %r144;
	add.s32 	%r146, %r130, %r145;
	add.s32 	%r147, %r131, %r146;
	add.s32 	%r148, %r132, %r147;
	add.s32 	%r149, %r133, %r148;
	add.s32 	%r150, %r134, %r149;
	add.s32 	%r151, %r135, %r150;
	add.s32 	%r152, %r136, %r151;
	add.s32 	%r561, %r137, %r152;
	setp.lt.u32 	%p4, %r120, 8192;
	mov.b32 	%r550, 4096;
	@%p4 bra 	$L__BB7_60;
	add.s32 	%r87, %r120, -4096;
	mov.b32 	%r550, 4096;
$L__BB7_58:
	mul.wide.s32 	%rd52, %r550, 4;
	add.s64 	%rd36, %rd19, %rd52;
	// begin inline asm
	ld.global.nc.u32 %r154, [%rd36];
	// end inline asm
	add.s64 	%rd37, %rd36, 1024;
	// begin inline asm
	ld.global.nc.u32 %r155, [%rd37];
	// end inline asm
	add.s64 	%rd38, %rd36, 2048;
	// begin inline asm
	ld.global.nc.u32 %r156, [%rd38];
	// end inline asm
	add.s64 	%rd39, %rd36, 3072;
	// begin inline asm
	ld.global.nc.u32 %r157, [%rd39];
	// end inline asm
	add.s64 	%rd40, %rd36, 4096;
	// begin inline asm
	ld.global.nc.u32 %r158, [%rd40];
	// end inline asm
	add.s64 	%rd41, %rd36, 5120;
	// begin inline asm
	ld.global.nc.u32 %r159, [%rd41];
	// end inline asm
	add.s64 	%rd42, %rd36, 6144;
	// begin inline asm
	ld.global.nc.u32 %r160, [%rd42];
	// end inline asm
	add.s64 	%rd43, %rd36, 7168;
	// begin inline asm
	ld.global.nc.u32 %r161, [%rd43];
	// end inline asm
	add.s64 	%rd44, %rd36, 8192;
	// begin inline asm
	ld.global.nc.u32 %r162, [%rd44];
	// end inline asm
	add.s64 	%rd45, %rd36, 9216;
	// begin inline asm
	ld.global.nc.u32 %r163, [%rd45];
	// end inline asm
	add.s64 	%rd46, %rd36, 10240;
	// begin inline asm
	ld.global.nc.u32 %r164, [%rd46];
	// end inline asm
	add.s64 	%rd47, %rd36, 11264;
	// begin inline asm
	ld.global.nc.u32 %r165, [%rd47];
	// end inline asm
	add.s64 	%rd48, %rd36, 12288;
	// begin inline asm
	ld.global.nc.u32 %r166, [%rd48];
	// end inline asm
	add.s64 	%rd49, %rd36, 13312;
	// begin inline asm
	ld.global.nc.u32 %r167, [%rd49];
	// end inline asm
	add.s64 	%rd50, %rd36, 14336;
	// begin inline asm
	ld.global.nc.u32 %r168, [%rd50];
	// end inline asm
	add.s64 	%rd51, %rd36, 15360;
	// begin inline asm
	ld.global.nc.u32 %r169, [%rd51];
	// end inline asm
	add.s32 	%r170, %r154, %r561;
	add.s32 	%r171, %r155, %r170;
	add.s32 	%r172, %r156, %r171;
	add.s32 	%r173, %r157, %r172;
	add.s32 	%r174, %r158, %r173;
	add.s32 	%r175, %r159, %r174;
	add.s32 	%r176, %r160, %r175;
	add.s32 	%r177, %r161, %r176;
	add.s32 	%r178, %r162, %r177;
	add.s32 	%r179, %r163, %r178;
	add.s32 	%r180, %r164, %r179;
	add.s32 	%r181, %r165, %r180;
	add.s32 	%r182, %r166, %r181;
	add.s32 	%r183, %r167, %r182;
	add.s32 	%r184, %r168, %r183;
	add.s32 	%r561, %r169, %r184;
	sub.s32 	%r185, %r120, %r550;
	setp.lt.s32 	%p5, %r185, 4096;
	@%p5 bra 	$L__BB7_68;
	add.s32 	%r550, %r550, 4096;
	setp.le.s32 	%p6, %r550, %r87;
	@%p6 bra 	$L__BB7_58;
$L__BB7_60:
	setp.le.s32 	%p7, %r120, %r550;
	@%p7 bra 	$L__BB7_68;
	sub.s32 	%r94, %r120, %r550;
	setp.ge.s32 	%p8, %r85, %r94;
	@%p8 bra 	$L__BB7_68;
	not.b32 	%r187, %r85;
	add.s32 	%r188, %r120, %r187;
	sub.s32 	%r95, %r188, %r550;
	and.b32  	%r189, %r95, 768;
	setp.eq.s32 	%p9, %r189, 768;
	mov.u32 	%r555, %r85;
	@%p9 bra 	$L__BB7_65;
	add.s32 	%r552, %r85, %r550;
	shr.u32 	%r190, %r95, 8;
	add.s32 	%r191, %r190, 1;
	and.b32  	%r192, %r191, 3;
	neg.s32 	%r551, %r192;
	mov.u32 	%r555, %r85;
$L__BB7_64:
	.pragma "nounroll";
	mul.wide.u32 	%rd54, %r552, 4;
	add.s64 	%rd53, %rd16, %rd54;
	// begin inline asm
	ld.global.nc.u32 %r193, [%rd53];
	// end inline asm
	add.s32 	%r561, %r193, %r561;
	add.s32 	%r555, %r555, 256;
	add.s32 	%r552, %r552, 256;
	add.s32 	%r551, %r551, 1;
	setp.ne.s32 	%p10, %r551, 0;
	@%p10 bra 	$L__BB7_64;
$L__BB7_65:
	setp.lt.u32 	%p11, %r95, 768;
	@%p11 bra 	$L__BB7_68;
	cvt.u64.u32 	%rd55, %r555;
	cvt.u64.u32 	%rd56, %r550;
	add.s64 	%rd57, %rd55, %rd56;
	shl.b64 	%rd58, %rd57, 2;
	add.s64 	%rd59, %rd58, %rd16;
	add.s64 	%rd124, %rd59, 2048;
	add.s32 	%r558, %r555, %r550;
$L__BB7_67:
	mul.wide.u32 	%rd64, %r558, 4;
	add.s64 	%rd60, %rd16, %rd64;
	// begin inline asm
	ld.global.nc.u32 %r194, [%rd60];
	// end inline asm
	add.s32 	%r198, %r194, %r561;
	add.s64 	%rd61, %rd124, -1024;
	// begin inline asm
	ld.global.nc.u32 %r195, [%rd61];
	// end inline asm
	add.s32 	%r199, %r195, %r198;
	// begin inline asm
	ld.global.nc.u32 %r196, [%rd124];
	// end inline asm
	add.s32 	%r200, %r196, %r199;
	add.s64 	%rd63, %rd124, 1024;
	// begin inline asm
	ld.global.nc.u32 %r197, [%rd63];
	// end inline asm
	add.s32 	%r561, %r197, %r200;
	add.s32 	%r555, %r555, 1024;
	add.s64 	%rd124, %rd124, 4096;
	add.s32 	%r558, %r558, 1024;
	setp.lt.s32 	%p12, %r555, %r94;
	@%p12 bra 	$L__BB7_67;
$L__BB7_68:
	// begin inline asm
	mov.u32 %r201, %laneid;
	// end inline asm
	mov.b32 	%r202, -1;
	redux.sync.add.u32 %r562, %r561, %r202;
	setp.ne.s32 	%p13, %r201, 0;
	@%p13 bra 	$L__BB7_70;
	shr.u32 	%r203, %r85, 3;
	and.b32  	%r204, %r203, 124;
	mov.u32 	%r205, _ZZN3cub18CUB_300001_SM_10006detail6reduce28DeviceReduceSingleTileKernelINS2_10policy_hubIjyN4cuda3std3__44plusIvEEE10Policy1000EPjPiiS9_ijNS7_10__identityEEEvT0_T1_T2_T3_T4_T6_E12temp_storage;
	add.s32 	%r206, %r205, %r204;
	st.shared.u32 	[%r206+8], %r562;
$L__BB7_70:
	bar.sync 	0;
	setp.ne.s32 	%p14, %r85, 0;
	@%p14 bra 	$L__BB7_72;
	ld.shared.u32 	%r207, [_ZZN3cub18CUB_300001_SM_10006detail6reduce28DeviceReduceSingleTileKernelINS2_10policy_hubIjyN4cuda3std3__44plusIvEEE10Policy1000EPjPiiS9_ijNS7_10__identityEEEvT0_T1_T2_T3_T4_T6_E12temp_storage+12];
	add.s32 	%r208, %r207, %r562;
	ld.shared.u32 	%r209, [_ZZN3cub18CUB_300001_SM_10006detail6reduce28DeviceReduceSingleTileKernelINS2_10policy_hubIjyN4cuda3std3__44plusIvEEE10Policy1000EPjPiiS9_ijNS7_10__identityEEEvT0_T1_T2_T3_T4_T6_E12temp_storage+16];
	add.s32 	%r210, %r208, %r209;
	ld.shared.u32 	%r211, [_ZZN3cub18CUB_300001_SM_10006detail6reduce28DeviceReduceSingleTileKernelINS2_10policy_hubIjyN4cuda3std3__44plusIvEEE10Policy1000EPjPiiS9_ijNS7_10__identityEEEvT0_T1_T2_T3_T4_T6_E12temp_storage+20];
	add.s32 	%r212, %r210, %r211;
	ld.shared.u32 	%r213, [_ZZN3cub18CUB_300001_SM_10006detail6reduce28DeviceReduceSingleTileKernelINS2_10policy_hubIjyN4cuda3std3__44plusIvEEE10Policy1000EPjPiiS9_ijNS7_10__identityEEEvT0_T1_T2_T3_T4_T6_E12temp_storage+24];
	add.s32 	%r214, %r212, %r213;
	ld.shared.u32 	%r215, [_ZZN3cub18CUB_300001_SM_10006detail6reduce28DeviceReduceSingleTileKernelINS2_10policy_hubIjyN4cuda3std3__44plusIvEEE10Policy1000EPjPiiS9_ijNS7_10__identityEEEvT0_T1_T2_T3_T4_T6_E12temp_storage+28];
	add.s32 	%r216, %r214, %r215;
	ld.shared.u32 	%r217, [_ZZN3cub18CUB_300001_SM_10006detail6reduce28DeviceReduceSingleTileKernelINS2_10policy_hubIjyN4cuda3std3__44plusIvEEE10Policy1000EPjPiiS9_ijNS7_10__identityEEEvT0_T1_T2_T3_T4_T6_E12temp_storage+32];
	add.s32 	%r218, %r216, %r217;
	ld.shared.u32 	%r219, [_ZZN3cub18CUB_300001_SM_10006detail6reduce28DeviceReduceSingleTileKernelINS2_10policy_hubIjyN4cuda3std3__44plusIvEEE10Policy1000EPjPiiS9_ijNS7_10__identityEEEvT0_T1_T2_T3_T4_T6_E12temp_storage+36];
	add.s32 	%r562, %r218, %r219;
$L__BB7_72:
	mov.u32 	%r507, %tid.x;
	setp.ne.s32 	%p65, %r507, 0;
	@%p65 bra 	$L__BB7_74;
	add.s32 	%r508, %r562, %r121;
	st.global.u32 	[%rd1], %r508;
$L__BB7_74:
	ret;

}
	// .globl	_ZN3cub18CUB_300001_SM_10006detail9transform16transform_kernelINS2_10policy_hubILb1EN4cuda3std3__45tupleIJN6thrust24THRUST_300001_SM_1000_NS7pointerIiNSA_8cuda_cub3tagENSA_11use_defaultESE_EEEEEE10policy1000EiNS7_10__identityENSA_10device_ptrIjEEJPiEEEvT0_iT1_T2_DpNS2_10kernel_argIT3_EE
.visible .entry _ZN3cub18CUB_300001_SM_10006detail9transform16transform_kernelINS2_10policy_hubILb1EN4cuda3std3__45tupleIJN6thrust24THRUST_300001_SM_1000_NS7pointerIiNSA_8cuda_cub3tagENSA_11use_defaultESE_EEEEEE10policy1000EiNS7_10__identityENSA_10device_ptrIjEEJPiEEEvT0_iT1_T2_DpNS2_10kernel_argIT3_EE(
	.param .u32 _ZN3cub18CUB_300001_SM_10006detail9transform16transform_kernelINS2_10policy_hubILb1EN4cuda3std3__45tupleIJN6thrust24THRUST_300001_SM_1000_NS7pointerIiNSA_8cuda_cub3tagENSA_11use_defaultESE_EEEEEE10policy1000EiNS7_10__identityENSA_10device_ptrIjEEJPiEEEvT0_iT1_T2_DpNS2_10kernel_argIT3_EE_param_0,
	.param .u32 _ZN3cub18CUB_300001_SM_10006detail9transform16transform_kernelINS2_10policy_hubILb1EN4cuda3std3__45tupleIJN6thrust24THRUST_300001_SM_1000_NS7pointerIiNSA_8cuda_cub3tagENSA_11use_defaultESE_EEEEEE10policy1000EiNS7_10__identityENSA_10device_ptrIjEEJPiEEEvT0_iT1_T2_DpNS2_10kernel_argIT3_EE_param_1,
	.param .align 1 .b8 _ZN3cub18CUB_300001_SM_10006detail9transform16transform_kernelINS2_10policy_hubILb1EN4cuda3std3__45tupleIJN6thrust24THRUST_300001_SM_1000_NS7pointerIiNSA_8cuda_cub3tagENSA_11use_defaultESE_EEEEEE10policy1000EiNS7_10__identityENSA_10device_ptrIjEEJPiEEEvT0_iT1_T2_DpNS2_10kernel_argIT3_EE_param_2[1],
	.param .align 8 .b8 _ZN3cub18CUB_300001_SM_10006detail9transform16transform_kernelINS2_10policy_hubILb1EN4cuda3std3__45tupleIJN6thrust24THRUST_300001_SM_1000_NS7pointerIiNSA_8cuda_cub3tagENSA_11use_defaultESE_EEEEEE10policy1000EiNS7_10__identityENSA_10device_ptrIjEEJPiEEEvT0_iT1_T2_DpNS2_10kernel_argIT3_EE_param_3[8],
	.param .align 8 .b8 _ZN3cub18CUB_300001_SM_10006detail9transform16transform_kernelINS2_10policy_hubILb1EN4cuda3std3__45tupleIJN6thrust24THRUST_300001_SM_1000_NS7pointerIiNSA_8cuda_cub3tagENSA_11use_defaultESE_EEEEEE10policy1000EiNS7_10__identityENSA_10device_ptrIjEEJPiEEEvT0_iT1_T2_DpNS2_10kernel_argIT3_EE_param_4[16]
)
.maxntid 128
{
	.reg .pred 	%p<51>;
	.reg .b32 	%r<163>;
	.reg .b64 	%rd<90>;

	ld.param.u32 	%r63, [_ZN3cub18CUB_300001_SM_10006detail9transform16transform_kernelINS2_10policy_hubILb1EN4cuda3std3__45tupleIJN6thrust24THRUST_300001_SM_1000_NS7pointerIiNSA_8cuda_cub3tagENSA_11use_defaultESE_EEEEEE10policy1000EiNS7_10__identityENSA_10device_ptrIjEEJPiEEEvT0_iT1_T2_DpNS2_10kernel_argIT3_EE_param_0];
	ld.param.u64 	%rd21, [_ZN3cub18CUB_300001_SM_10006detail9transform16transform_kernelINS2_10policy_hubILb1EN4cuda3std3__45tupleIJN6thrust24THRUST_300001_SM_1000_NS7pointerIiNSA_8cuda_cub3tagENSA_11use_defaultESE_EEEEEE10policy1000EiNS7_10__identityENSA_10device_ptrIjEEJPiEEEvT0_iT1_T2_DpNS2_10kernel_argIT3_EE_param_4];
	ld.param.u64 	%rd22, [_ZN3cub18CUB_300001_SM_10006detail9transform16transform_kernelINS2_10policy_hubILb1EN4cuda3std3__45tupleIJN6thrust24THRUST_300001_SM_1000_NS7pointerIiNSA_8cuda_cub3tagENSA_11use_defaultESE_EEEEEE10policy1000EiNS7_10__identityENSA_10device_ptrIjEEJPiEEEvT0_iT1_T2_DpNS2_10kernel_argIT3_EE_param_3];
	ld.param.u32 	%r62, [_ZN3cub18CUB_300001_SM_10006detail9transform16transform_kernelINS2_10policy_hubILb1EN4cuda3std3__45tupleIJN6thrust24THRUST_300001_SM_1000_NS7pointerIiNSA_8cuda_cub3tagENSA_11use_defaultESE_EEEEEE10policy1000EiNS7_10__identityENSA_10device_ptrIjEEJPiEEEvT0_iT1_T2_DpNS2_10kernel_argIT3_EE_param_1];
	cvta.to.global.u64 	%rd1, %rd22;
	cvta.to.global.u64 	%rd2, %rd21;
	shl.b32 	%r1, %r62, 7;
	mov.u32 	%r64, %ctaid.x;
	mul.lo.s32 	%r2, %r1, %r64;
	sub.s32 	%r3, %r63, %r2;
	min.s32 	%r4, %r1, %r3;
	shl.b32 	%r5, %r4, 2;
	mov.u32 	%r6, %tid.x;
	shl.b32 	%r149, %r6, 7;
	setp.ge.s32 	%p1, %r149, %r5;
	@%p1 bra 	$L__BB8_3;
	mul.wide.u32 	%rd23, %r6, 128;
	add.s64 	%rd24, %rd2, %rd23;
	mul.wide.s32 	%rd25, %r2, 4;
	add.s64 	%rd88, %rd24, %rd25;
$L__BB8_2:
	.pragma "nounroll";
	// begin inline asm
	prefetch.global.L2 [%rd88];
	// end inline asm
	add.s32 	%r149, %r149, 16384;
	add.s64 	%rd88, %rd88, 16384;
	setp.lt.s32 	%p2, %r149, %r5;
	@%p2 bra 	$L__BB8_2;
$L__BB8_3:
	mul.wide.s32 	%rd27, %r2, 4;
	add.s64 	%rd6, %rd2, %rd27;
	add.s64 	%rd7, %rd1, %rd27;
	setp.gt.s32 	%p3, %r1, %r3;
	@%p3 bra 	$L__BB8_17;
	setp.lt.s32 	%p4, %r62, 1;
	@%p4 bra 	$L__BB8_88;
	and.b32  	%r10, %r62, 15;
	setp.lt.u32 	%p5, %r62, 16;
	mov.b32 	%r158, 0;
	@%p5 bra 	$L__BB8_8;
	and.b32  	%r158, %r62, 2147483632;
	neg.s32 	%r151, %r158;
	add.s32 	%r150, %r6, 1152;
	mul.wide.u32 	%rd28, %r6, 4;
	or.b64  	%rd89, %rd28, 4096;
$L__BB8_7:
	.pragma "nounroll";
	mul.wide.s32 	%rd29, %r150, 4;
	add.s64 	%rd30, %rd29, 1536;
	add.s64 	%rd31, %rd6, %rd89;
	ld.global.u32 	%r66, [%rd31+-4096];
	add.s64 	%rd32, %rd7, %rd89;
	st.global.u32 	[%rd32+-4096], %r66;
	ld.global.u32 	%r67, [%rd31+-3584];
	st.global.u32 	[%rd32+-3584], %r67;
	ld.global.u32 	%r68, [%rd31+-3072];
	st.global.u32 	[%rd32+-3072], %r68;
	ld.global.u32 	%r69, [%rd31+-2560];
	st.global.u32 	[%rd32+-2560], %r69;
	ld.global.u32 	%r70, [%rd31+-2048];
	st.global.u32 	[%rd32+-2048], %r70;
	ld.global.u32 	%r71, [%rd31+-1536];
	st.global.u32 	[%rd32+-1536], %r71;
	ld.global.u32 	%r72, [%rd31+-1024];
	st.global.u32 	[%rd32+-1024], %r72;
	ld.global.u32 	%r73, [%rd31+-512];
	st.global.u32 	[%rd32+-512], %r73;
	ld.global.u32 	%r74, [%rd31];
	st.global.u32 	[%rd32], %r74;
	add.s64 	%rd33, %rd6, %rd30;
	ld.global.u32 	%r75, [%rd33+-1536];
	add.s64 	%rd34, %rd7, %rd30;
	st.global.u32 	[%rd34+-1536], %r75;
	ld.global.u32 	%r76, [%rd33+-1024];
	st.global.u32 	[%rd34+-1024], %r76;
	ld.global.u32 	%r77, [%rd33+-512];
	st.global.u32 	[%rd34+-512], %r77;
	ld.global.u32 	%r78, [%rd33];
	st.global.u32 	[%rd34], %r78;
	ld.global.u32 	%r79, [%rd33+512];
	st.global.u32 	[%rd34+512], %r79;
	ld.global.u32 	%r80, [%rd33+1024];
	st.global.u32 	[%rd34+1024], %r80;
	ld.global.u32 	%r81, [%rd33+1536];
	st.global.u32 	[%rd34+1536], %r81;
	add.s32 	%r151, %r151, 16;
	add.s32 	%r150, %r150, 2048;
	add.s64 	%rd89, %rd89, 8192;
	setp.eq.s32 	%p6, %r151, 0;
	@%p6 bra 	$L__BB8_8;
	bra.uni 	$L__BB8_7;
$L__BB8_8:
	setp.eq.s32 	%p7, %r10, 0;
	@%p7 bra 	$L__BB8_88;
	and.b32  	%r50, %r62, 7;
	setp.lt.u32 	%p8, %r10, 8;
	@%p8 bra 	$L__BB8_11;
	shl.b32 	%r82, %r158, 7;
	add.s32 	%r83, %r82, %r6;
	mul.wide.s32 	%rd35, %r83, 4;
	add.s64 	%rd36, %rd6, %rd35;
	ld.global.u32 	%r84, [%rd36];
	add.s64 	%rd37, %rd7, %rd35;
	st.global.u32 	[%rd37], %r84;
	ld.global.u32 	%r85, [%rd36+512];
	st.global.u32 	[%rd37+512], %r85;
	ld.global.u32 	%r86, [%rd36+1024];
	st.global.u32 	[%rd37+1024], %r86;
	ld.global.u32 	%r87, [%rd36+1536];
	st.global.u32 	[%rd37+1536], %r87;
	ld.global.u32 	%r88, [%rd36+2048];
	st.global.u32 	[%rd37+2048], %r88;
	ld.global.u32 	%r89, [%rd36+2560];
	st.global.u32 	[%rd37+2560], %r89;
	ld.global.u32 	%r90, [%rd36+3072];
	st.global.u32 	[%rd37+3072], %r90;
	ld.global.u32 	%r91, [%rd36+3584];
	st.global.u32 	[%rd37+3584], %r91;
	add.s32 	%r158, %r158, 8;
$L__BB8_11:
	setp.eq.s32 	%p9, %r50, 0;
	@%p9 bra 	$L__BB8_88;
	and.b32  	%r53, %r62, 3;
	setp.lt.u32 	%p10, %r50, 4;
	@%p10 bra 	$L__BB8_14;
	shl.b32 	%r92, %r158, 7;
	add.s32 	%r93, %r92, %r6;
	mul.wide.s32 	%rd38, %r93, 4;
	add.s64 	%rd39, %rd6, %rd38;
	ld.global.u32 	%r94, [%rd39];
	add.s64 	%rd40, %rd7, %rd38;
	st.global.u32 	[%rd40], %r94;
	ld.global.u32 	%r95, [%rd39+512];
	st.global.u32 	[%rd40+512], %r95;
	ld.global.u32 	%r96, [%rd39+1024];
	st.global.u32 	[%rd40+1024], %r96;
	ld.global.u32 	%r97, [%rd39+1536];
	st.global.u32 	[%rd40+1536], %r97;
	add.s32 	%r158, %r158, 4;
$L__BB8_14:
	setp.eq.s32 	%p11, %r53, 0;
	@%p11 bra 	$L__BB8_88;
	shl.b32 	%r98, %r158, 7;
	add.s32 	%r162, %r6, %r98;
	neg.s32 	%r161, %r53;
$L__BB8_16:
	.pragma "nounroll";
	mul.wide.s32 	%rd42, %r162, 4;
	add.s64 	%rd43, %rd7, %rd42;
	add.s64 	%rd44, %rd6, %rd42;
	ld.global.u32 	%r99, [%rd44];
	st.global.u32 	[%rd43], %r99;
	add.s32 	%r162, %r162, 128;
	add.s32 	%r161, %r161, 1;
	setp.ne.s32 	%p12, %r161, 0;
	@%p12 bra 	$L__BB8_16;
	bra.uni 	$L__BB8_88;
$L__BB8_17:
	setp.lt.s32 	%p13, %r62, 1;
	@%p13 bra 	$L__BB8_88;
	and.b32  	%r14, %r62, 15;
	setp.lt.u32 	%p14, %r62, 16;
	mov.b32 	%r153, 0;
	@%p14 bra 	$L__BB8_53;
	and.b32  	%r153, %r62, 2147483632;
	mov.b32 	%r152, 0;
$L__BB8_20:
	.pragma "nounroll";
	shl.b32 	%r102, %r152, 7;
	add.s32 	%r21, %r102, %r6;
	setp.ge.s32 	%p15, %r21, %r4;
	@%p15 bra 	$L__BB8_22;
	mul.wide.u32 	%rd45, %r21, 4;
	add.s64 	%rd46, %rd6, %rd45;
	ld.global.u32 	%r103, [%rd46];
	add.s64 	%rd47, %rd7, %rd45;
	st.global.u32 	[%rd47], %r103;
$L__BB8_22:
	add.s32 	%r22, %r21, 128;
	setp.ge.s32 	%p16, %r22, %r4;
	@%p16 bra 	$L__BB8_24;
	mul.wide.u32 	%rd48, %r22, 4;
	add.s64 	%rd49, %rd6, %rd48;
	ld.global.u32 	%r104, [%rd49];
	add.s64 	%rd50, %rd7, %rd48;
	st.global.u32 	[%rd50], %r104;
$L__BB8_24:
	add.s32 	%r23, %r21, 256;
	setp.ge.s32 	%p17, %r23, %r4;
	@%p17 bra 	$L__BB8_26;
	mul.wide.u32 	%rd51, %r23, 4;
	add.s64 	%rd52, %rd6, %rd51;
	ld.global.u32 	%r105, [%rd52];
	add.s64 	%rd53, %rd7, %rd51;
	st.global.u32 	[%rd53], %r105;
$L__BB8_26:
	add.s32 	%r24, %r21, 384;
	setp.ge.s32 	%p18, %r24, %r4;
	@%p18 bra 	$L__BB8_28;
	mul.wide.u32 	%rd54, %r24, 4;
	add.s64 	%rd55, %rd6, %rd54;
	ld.global.u32 	%r106, [%rd55];
	add.s64 	%rd56, %rd7, %rd54;
	st.global.u32 	[%rd56], %r106;
$L__BB8_28:
	add.s32 	%r25, %r21, 512;
	setp.ge.s32 	%p19, %r25, %r4;
	@%p19 bra 	$L__BB8_30;
	mul.wide.u32 	%rd57, %r25, 4;
	add.s64 	%rd58, %rd6, %rd57;
	ld.global.u32 	%r107, [%rd58];
	add.s64 	%rd59, %rd7, %rd57;
	st.global.u32 	[%rd59], %r107;
$L__BB8_30:
	add.s32 	%r26, %r21, 640;
	setp.ge.s32 	%p20, %r26, %r4;
	@%p20 bra 	$L__BB8_32;
	mul.wide.u32 	%rd60, %r26, 4;
	add.s64 	%rd61, %rd6, %rd60;
	ld.global.u32 	%r108, [%rd61];
	add.s64 	%rd62, %rd7, %rd60;
	st.global.u32 	[%rd62], %r108;
$L__BB8_32:
	add.s32 	%r27, %r21, 768;
	setp.ge.s32 	%p21, %r27, %r4;
	@%p21 bra 	$L__BB8_34;
	mul.wide.u32 	%rd63, %r27, 4;
	add.s64 	%rd64, %rd6, %rd63;
	ld.global.u32 	%r109, [%rd64];
	add.s64 	%rd65, %rd7, %rd63;
	st.global.u32 	[%rd65], %r109;
$L__BB8_34:
	add.s32 	%r28, %r21, 896;
	setp.ge.s32 	%p22, %r28, %r4;
	@%p22 bra 	$L__BB8_36;
	mul.wide.u32 	%rd66, %r28, 4;
	add.s64 	%rd67, %rd6, %rd66;
	ld.global.u32 	%r110, [%rd67];
	add.s64 	%rd68, %rd7, %rd66;
	st.global.u32 	[%rd68], %r110;
$L__BB8_36:
	add.s32 	%r29, %r21, 1024;
	setp.ge.s32 	%p23, %r29, %r4;
	@%p23 bra 	$L__BB8_38;
	mul.wide.u32 	%rd69, %r29, 4;
	add.s64 	%rd70, %rd6, %rd69;
	ld.global.u32 	%r111, [%rd70];
	add.s64 	%rd71, %rd7, %rd69;
	st.global.u32 	[%rd71], %r111;
$L__BB8_38:
	add.s32 	%r112, %r21, 1152;
	setp.ge.s32 	%p24, %r112, %r4;
	mul.wide.s32 	%rd72, %r112, 4;
	add.s64 	%rd11, %rd6, %rd72;
	add.s64 	%rd12, %rd7, %rd72;
	@%p24 bra 	$L__BB8_40;
	ld.global.u32 	%r113, [%rd11];
	st.global.u32 	[%rd12], %r113;
$L__BB8_40:
	add.s32 	%r114, %r21, 1280;
	setp.ge.s32 	%p25, %r114, %r4;
	@%p25 bra 	$L__BB8_42;
	ld.global.u32 	%r115, [%rd11+512];
	st.global.u32 	[%rd12+512], %r115;
$L__BB8_42:
	add.s32 	%r116, %r21, 1408;
	setp.ge.s32 	%p26, %r116, %r4;
	@%p26 bra 	$L__BB8_44;
	ld.global.u32 	%r117, [%rd11+1024];
	st.global.u32 	[%rd12+1024], %r117;
$L__BB8_44:
	add.s32 	%r118, %r21, 1536;
	setp.ge.s32 	%p27, %r118, %r4;
	@%p27 bra 	$L__BB8_46;
	ld.global.u32 	%r119, [%rd11+1536];
	st.global.u32 	[%rd12+1536], %r119;
$L__BB8_46:
	add.s32 	%r120, %r21, 1664;
	setp.ge.s32 	%p28, %r120, %r4;
	@%p28 bra 	$L__BB8_48;
	ld.global.u32 	%r121, [%rd11+2048];
	st.global.u32 	[%rd12+2048], %r121;
$L__BB8_48:
	add.s32 	%r122, %r21, 1792;
	setp.ge.s32 	%p29, %r122, %r4;
	@%p29 bra 	$L__BB8_50;
	ld.global.u32 	%r123, [%rd11+2560];
	st.global.u32 	[%rd12+2560], %r123;
$L__BB8_50:
	add.s32 	%r124, %r21, 1920;
	setp.ge.s32 	%p30, %r124, %r4;
	@%p30 bra 	$L__BB8_52;
	ld.global.u32 	%r125, [%rd11+3072];
	st.global.u32 	[%rd12+3072], %r125;
$L__BB8_52:
	add.s32 	%r152, %r152, 16;
	setp.ne.s32 	%p31, %r152, %r153;
	@%p31 bra 	$L__BB8_20;
$L__BB8_53:
	setp.eq.s32 	%p32, %r14, 0;
	@%p32 bra 	$L__BB8_88;
	and.b32  	%r32, %r62, 7;
	setp.lt.u32 	%p33, %r14, 8;
	@%p33 bra 	$L__BB8_72;
	shl.b32 	%r126, %r153, 7;
	add.s32 	%r33, %r126, %r6;
	setp.ge.s32 	%p34, %r33, %r4;
	mul.wide.s32 	%rd73, %r33, 4;
	add.s64 	%rd13, %rd6, %rd73;
	add.s64 	%rd14, %rd7, %rd73;
	@%p34 bra 	$L__BB8_57;
	ld.global.u32 	%r127, [%rd13];
	st.global.u32 	[%rd14], %r127;
$L__BB8_57:
	add.s32 	%r128, %r33, 128;
	setp.ge.s32 	%p35, %r128, %r4;
	@%p35 bra 	$L__BB8_59;
	ld.global.u32 	%r129, [%rd13+512];
	st.global.u32 	[%rd14+512], %r129;
$L__BB8_59:
	add.s32 	%r130, %r33, 256;
	setp.ge.s32 	%p36, %r130, %r4;
	@%p36 bra 	$L__BB8_61;
	ld.global.u32 	%r131, [%rd13+1024];
	st.global.u32 	[%rd14+1024], %r131;
$L__BB8_61:
	add.s32 	%r132, %r33, 384;
	setp.ge.s32 	%p37, %r132, %r4;
	@%p37 bra 	$L__BB8_63;
	ld.global.u32 	%r133, [%rd13+1536];
	st.global.u32 	[%rd14+1536], %r133;
$L__BB8_63:
	add.s32 	%r134, %r33, 512;
	setp.ge.s32 	%p38, %r134, %r4;
	@%p38 bra 	$L__BB8_65;
	ld.global.u32 	%r135, [%rd13+2048];
	st.global.u32 	[%rd14+2048], %r135;
$L__BB8_65:
	add.s32 	%r136, %r33, 640;
	setp.ge.s32 	%p39, %r136, %r4;
	@%p39 bra 	$L__BB8_67;
	ld.global.u32 	%r137, [%rd13+2560];
	st.global.u32 	[%rd14+2560], %r137;
$L__BB8_67:
	add.s32 	%r138, %r33, 768;
	setp.ge.s32 	%p40, %r138, %r4;
	@%p40 bra 	$L__BB8_69;
	ld.global.u32 	%r139, [%rd13+3072];
	st.global.u32 	[%rd14+3072], %r139;
$L__BB8_69:
	add.s32 	%r140, %r33, 896;
	setp.ge.s32 	%p41, %r140, %r4;
	@%p41 bra 	$L__BB8_71;
	ld.global.u32 	%r141, [%rd13+3584];
	st.global.u32 	[%rd14+3584], %r141;
$L__BB8_71:
	add.s32 	%r153, %r153, 8;
$L__BB8_72:
	setp.eq.s32 	%p42, %r32, 0;
	@%p42 bra 	$L__BB8_88;
	and.b32  	%r36, %r62, 3;
	setp.lt.u32 	%p43, %r32, 4;
	@%p43 bra 	$L__BB8_83;
	shl.b32 	%r142, %r153, 7;
	add.s32 	%r37, %r142, %r6;
	setp.ge.s32 	%p44, %r37, %r4;
	@%p44 bra 	$L__BB8_76;
	mul.wide.s32 	%rd74, %r37, 4;
	add.s64 	%rd75, %rd6, %rd74;
	ld.global.u32 	%r143, [%rd75];
	add.s64 	%rd76, %rd7, %rd74;
	st.global.u32 	[%rd76], %r143;
$L__BB8_76:
	add.s32 	%r38, %r37, 128;
	setp.ge.s32 	%p45, %r38, %r4;
	@%p45 bra 	$L__BB8_78;
	mul.wide.s32 	%rd77, %r38, 4;
	add.s64 	%rd78, %rd6, %rd77;
	ld.global.u32 	%r144, [%rd78];
	add.s64 	%rd79, %rd7, %rd77;
	st.global.u32 	[%rd79], %r144;
$L__BB8_78:
	add.s32 	%r39, %r37, 256;
	setp.ge.s32 	%p46, %r39, %r4;
	@%p46 bra 	$L__BB8_80;
	mul.wide.s32 	%rd80, %r39, 4;
	add.s64 	%rd81, %rd6, %rd80;
	ld.global.u32 	%r145, [%rd81];
	add.s64 	%rd82, %rd7, %rd80;
	st.global.u32 	[%rd82], %r145;
$L__BB8_80:
	add.s32 	%r40, %r37, 384;
	setp.ge.s32 	%p47, %r40, %r4;
	@%p47 bra 	$L__BB8_82;
	mul.wide.s32 	%rd83, %r40, 4;
	add.s64 	%rd84, %rd6, %rd83;
	ld.global.u32 	%r146, [%rd84];
	add.s64 	%rd85, %rd7, %rd83;
	st.global.u32 	[%rd85], %r146;
$L__BB8_82:
	add.s32 	%r153, %r153, 4;
$L__BB8_83:
	setp.eq.s32 	%p48, %r36, 0;
	@%p48 bra 	$L__BB8_88;
	shl.b32 	%r147, %r153, 7;
	add.s32 	%r157, %r6, %r147;
	neg.s32 	%r156, %r36;
$L__BB8_85:
	.pragma "nounroll";
	mul.wide.s32 	%rd87, %r157, 4;
	add.s64 	%rd17, %rd7, %rd87;
	add.s64 	%rd18, %rd6, %rd87;
	setp.ge.s32 	%p49, %r157, %r4;
	@%p49 bra 	$L__BB8_87;
	ld.global.u32 	%r148, [%rd18];
	st.global.u32 	[%rd17], %r148;
$L__BB8_87:
	add.s32 	%r157, %r157, 128;
	add.s32 	%r156, %r156, 1;
	setp.eq.s32 	%p50, %r156, 0;
	@%p50 bra 	$L__BB8_88;
	bra.uni 	$L__BB8_85;
$L__BB8_88:
	ret;

}
	// .globl	_ZN3cub18CUB_300001_SM_10006detail9transform16transform_kernelINS2_10policy_hubILb1EN4cuda3std3__45tupleIJN6thrust24THRUST_300001_SM_1000_NS7pointerIiNSA_8cuda_cub3tagENSA_11use_defaultESE_EEEEEE10policy1000ElNS7_10__identityENSA_10device_ptrIjEEJPiEEEvT0_iT1_T2_DpNS2_10kernel_argIT3_EE
.visible .entry _ZN3cub18CUB_300001_SM_10006detail9transform16transform_kernelINS2_10policy_hubILb1EN4cuda3std3__45tupleIJN6thrust24THRUST_300001_SM_1000_NS7pointerIiNSA_8cuda_cub3tagENSA_11use_defaultESE_EEEEEE10policy1000ElNS7_10__identityENSA_10device_ptrIjEEJPiEEEvT0_iT1_T2_DpNS2_10kernel_argIT3_EE(
	.param .u64 _ZN3cub18CUB_300001_SM_10006detail9transform16transform_kernelINS2_10policy_hubILb1EN4cuda3std3__45tupleIJN6thrust24THRUST_300001_SM_1000_NS7pointerIiNSA_8cuda_cub3tagENSA_11use_defaultESE_EEEEEE10policy1000ElNS7_10__identityENSA_10device_ptrIjEEJPiEEEvT0_iT1_T2_DpNS2_10kernel_argIT3_EE_param_0,
	.param .u32 _ZN3cub18CUB_300001_SM_10006detail9transform16transform_kernelINS2_10policy_hubILb1EN4cuda3std3__45tupleIJN6thrust24THRUST_300001_SM_1000_NS7pointerIiNSA_8cuda_cub3tagENSA_11use_defaultESE_EEEEEE10policy1000ElNS7_10__identityENSA_10device_ptrIjEEJPiEEEvT0_iT1_T2_DpNS2_10kernel_argIT3_EE_param_1,
	.param .align 1 .b8 _ZN3cub18CUB_300001_SM_10006detail9transform16transform_kernelINS2_10policy_hubILb1EN4cuda3std3__45tupleIJN6thrust24THRUST_300001_SM_1000_NS7pointerIiNSA_8cuda_cub3tagENSA_11use_defaultESE_EEEEEE10policy1000ElNS7_10__identityENSA_10device_ptrIjEEJPiEEEvT0_iT1_T2_DpNS2_10kernel_argIT3_EE_param_2[1],
	.param .align 8 .b8 _ZN3cub18CUB_300001_SM_10006detail9transform16transform_kernelINS2_10policy_hubILb1EN4cuda3std3__45tupleIJN6thrust24THRUST_300001_SM_1000_NS7pointerIiNSA_8cuda_cub3tagENSA_11use_defaultESE_EEEEEE10policy1000ElNS7_10__identityENSA_10device_ptrIjEEJPiEEEvT0_iT1_T2_DpNS2_10kernel_argIT3_EE_param_3[8],
	.param .align 8 .b8 _ZN3cub18CUB_300001_SM_10006detail9transform16transform_kernelINS2_10policy_hubILb1EN4cuda3std3__45tupleIJN6thrust24THRUST_300001_SM_1000_NS7pointerIiNSA_8cuda_cub3tagENSA_11use_defaultESE_EEEEEE10policy1000ElNS7_10__identityENSA_10device_ptrIjEEJPiEEEvT0_iT1_T2_DpNS2_10kernel_argIT3_EE_param_4[16]
)
.maxntid 128
{
	.reg .pred 	%p<51>;
	.reg .b32 	%r<160>;
	.reg .b64 	%rd<96>;

	ld.param.u64 	%rd22, [_ZN3cub18CUB_300001_SM_10006detail9transform16transform_kernelINS2_10policy_hubILb1EN4cuda3std3__45tupleIJN6thrust24THRUST_300001_SM_1000_NS7pointerIiNSA_8cuda_cub3tagENSA_11use_defaultESE_EEEEEE10policy1000ElNS7_10__identityENSA_10device_ptrIjEEJPiEEEvT0_iT1_T2_DpNS2_10kernel_argIT3_EE_param_0];
	ld.param.u64 	%rd23, [_ZN3cub18CUB_300001_SM_10006detail9transform16transform_kernelINS2_10policy_hubILb1EN4cuda3std3__45tupleIJN6thrust24THRUST_300001_SM_1000_NS7pointerIiNSA_8cuda_cub3tagENSA_11use_defaultESE_EEEEEE10policy1000ElNS7_10__identityENSA_10device_ptrIjEEJPiEEEvT0_iT1_T2_DpNS2_10kernel_argIT3_EE_param_4];
	ld.param.u64 	%rd24, [_ZN3cub18CUB_300001_SM_10006detail9transform16transform_kernelINS2_10policy_hubILb1EN4cuda3std3__45tupleIJN6thrust24THRUST_300001_SM_1000_NS7pointerIiNSA_8cuda_cub3tagENSA_11use_defaultESE_EEEEEE10policy1000ElNS7_10__identityENSA_10device_ptrIjEEJPiEEEvT0_iT1_T2_DpNS2_10kernel_argIT3_EE_param_3];
	ld.param.u32 	%r60, [_ZN3cub18CUB_300001_SM_10006detail9transform16transform_kernelINS2_10policy_hubILb1EN4cuda3std3__45tupleIJN6thrust24THRUST_300001_SM_1000_NS7pointerIiNSA_8cuda_cub3tagENSA_11use_defaultESE_EEEEEE10policy1000ElNS7_10__identityENSA_10device_ptrIjEEJPiEEEvT0_iT1_T2_DpNS2_10kernel_argIT3_EE_param_1];
	cvta.to.global.u64 	%rd1, %rd24;
	cvta.to.global.u64 	%rd2, %rd23;
	shl.b32 	%r1, %r60, 7;
	mov.u32 	%r61, %ctaid.x;
	cvt.u64.u32 	%rd25, %r61;
	cvt.s64.s32 	%rd26, %r1;
	mul.lo.s64 	%rd3, %rd26, %rd25;
	sub.s64 	%rd27, %rd22, %rd3;
	min.s64 	%rd28, %rd27, %rd26;
	cvt.u32.u64 	%r2, %rd28;
	shl.b32 	%r3, %r2, 2;
	mov.u32 	%r4, %tid.x;
	shl.b32 	%r146, %r4, 7;
	setp.ge.s32 	%p1, %r146, %r3;
	@%p1 bra 	$L__BB9_3;
	shl.b64 	%rd29, %rd3, 2;
	add.s64 	%rd30, %rd2, %rd29;
	mul.wide.u32 	%rd31, %r4, 128;
	add.s64 	%rd94, %rd30, %rd31;
$L__BB9_2:
	.pragma "nounroll";
	// begin inline asm
	prefetch.global.L2 [%rd94];
	// end inline asm
	add.s32 	%r146, %r146, 16384;
	add.s64 	%rd94, %rd94, 16384;
	setp.lt.s32 	%p2, %r146, %r3;
	@%p2 bra 	$L__BB9_2;
$L__BB9_3:
	shl.b64 	%rd33, %rd3, 2;
	add.s64 	%rd7, %rd2, %rd33;
	add.s64 	%rd8, %rd1, %rd33;
	setp.eq.s32 	%p3, %r1, %r2;
	@%p3 bra 	$L__BB9_75;
	setp.lt.s32 	%p4, %r60, 1;
	@%p4 bra 	$L__BB9_88;
	and.b32  	%r8, %r60, 15;
	setp.lt.u32 	%p5, %r60, 16;
	mov.b32 	%r155, 0;
	@%p5 bra 	$L__BB9_40;
	and.b32  	%r155, %r60, 2147483632;
	mov.b32 	%r149, 0;
$L__BB9_7:
	.pragma "nounroll";
	shl.b32 	%r64, %r149, 7;
	add.s32 	%r19, %r64, %r4;
	setp.ge.s32 	%p6, %r19, %r2;
	@%p6 bra 	$L__BB9_9;
	mul.wide.u32 	%rd34, %r19, 4;
	add.s64 	%rd35, %rd7, %rd34;
	ld.global.u32 	%r65, [%rd35];
	add.s64 	%rd36, %rd8, %rd34;
	st.global.u32 	[%rd36], %r65;
$L__BB9_9:
	add.s32 	%r20, %r19, 128;
	setp.ge.s32 	%p7, %r20, %r2;
	@%p7 bra 	$L__BB9_11;
	mul.wide.u32 	%rd37, %r20, 4;
	add.s64 	%rd38, %rd7, %rd37;
	ld.global.u32 	%r66, [%rd38];
	add.s64 	%rd39, %rd8, %rd37;
	st.global.u32 	[%rd39], %r66;
$L__BB9_11:
	add.s32 	%r21, %r19, 256;
	setp.ge.s32 	%p8, %r21, %r2;
	@%p8 bra 	$L__BB9_13;
	mul.wide.u32 	%rd40, %r21, 4;
	add.s64 	%rd41, %rd7, %rd40;
	ld.global.u32 	%r67, [%rd41];
	add.s64 	%rd42, %rd8, %rd40;
	st.global.u32 	[%rd42], %r67;
$L__BB9_13:
	add.s32 	%r22, %r19, 384;
	setp.ge.s32 	%p9, %r22, %r2;
	@%p9 bra 	$L__BB9_15;
	mul.wide.u32 	%rd43, %r22, 4;
	add.s64 	%rd44, %rd7, %rd43;
	ld.global.u32 	%r68, [%rd44];
	add.s64 	%rd45, %rd8, %rd43;
	st.global.u32 	[%rd45], %r68;
$L__BB9_15:
	add.s32 	%r23, %r19, 512;
	setp.ge.s32 	%p10, %r23, %r2;
	@%p10 bra 	$L__BB9_17;
	mul.wide.u32 	%rd46, %r23, 4;
	add.s64 	%rd47, %rd7, %rd46;
	ld.global.u32 	%r69, [%rd47];
	add.s64 	%rd48, %rd8, %rd46;
	st.global.u32 	[%rd48], %r69;
$L__BB9_17:
	add.s32 	%r24, %r19, 640;
	setp.ge.s32 	%p11, %r24, %r2;
	@%p11 bra 	$L__BB9_19;
	mul.wide.u32 	%rd49, %r24, 4;
	add.s64 	%rd50, %rd7, %rd49;
	ld.global.u32 	%r70, [%rd50];
	add.s64 	%rd51, %rd8, %rd49;
	st.global.u32 	[%rd51], %r70;
$L__BB9_19:
	add.s32 	%r25, %r19, 768;
	setp.ge.s32 	%p12, %r25, %r2;
	@%p12 bra 	$L__BB9_21;
	mul.wide.u32 	%rd52, %r25, 4;
	add.s64 	%rd53, %rd7, %rd52;
	ld.global.u32 	%r71, [%rd53];
	add.s64 	%rd54, %rd8, %rd52;
	st.global.u32 	[%rd54], %r71;
$L__BB9_21:
	add.s32 	%r26, %r19, 896;
	setp.ge.s32 	%p13, %r26, %r2;
	@%p13 bra 	$L__BB9_23;
	mul.wide.u32 	%rd55, %r26, 4;
	add.s64 	%rd56, %rd7, %rd55;
	ld.global.u32 	%r72, [%rd56];
	add.s64 	%rd57, %rd8, %rd55;
	st.global.u32 	[%rd57], %r72;
$L__BB9_23:
	add.s32 	%r27, %r19, 1024;
	setp.ge.s32 	%p14, %r27, %r2;
	@%p14 bra 	$L__BB9_25;
	mul.wide.u32 	%rd58, %r27, 4;
	add.s64 	%rd59, %rd7, %rd58;
	ld.global.u32 	%r73, [%rd59];
	add.s64 	%rd60, %rd8, %rd58;
	st.global.u32 	[%rd60], %r73;
$L__BB9_25:
	add.s32 	%r74, %r19, 1152;
	setp.ge.s32 	%p15, %r74, %r2;
	mul.wide.s32 	%rd61, %r74, 4;
	add.s64 	%rd12, %rd7, %rd61;
	add.s64 	%rd13, %rd8, %rd61;
	@%p15 bra 	$L__BB9_27;
	ld.global.u32 	%r75, [%rd12];
	st.global.u32 	[%rd13], %r75;
$L__BB9_27:
	add.s32 	%r76, %r19, 1280;
	setp.ge.s32 	%p16, %r76, %r2;
	@%p16 bra 	$L__BB9_29;
	ld.global.u32 	%r77, [%rd12+512];
	st.global.u32 	[%rd13+512], %r77;
$L__BB9_29:
	add.s32 	%r78, %r19, 1408;
	setp.ge.s32 	%p17, %r78, %r2;
	@%p17 bra 	$L__BB9_31;
	ld.global.u32 	%r79, [%rd12+1024];
	st.global.u32 	[%rd13+1024], %r79;
$L__BB9_31:
	add.s32 	%r80, %r19, 1536;
	setp.ge.s32 	%p18, %r80, %r2;
	@%p18 bra 	$L__BB9_33;
	ld.global.u32 	%r81, [%rd12+1536];
	st.global.u32 	[%rd13+1536], %r81;
$L__BB9_33:
	add.s32 	%r82, %r19, 1664;
	setp.ge.s32 	%p19, %r82, %r2;
	@%p19 bra 	$L__BB9_35;
	ld.global.u32 	%r83, [%rd12+2048];
	st.global.u32 	[%rd13+2048], %r83;
$L__BB9_35:
	add.s32 	%r84, %r19, 1792;
	setp.ge.s32 	%p20, %r84, %r2;
	@%p20 bra 	$L__BB9_37;
	ld.global.u32 	%r85, [%rd12+2560];
	st.global.u32 	[%rd13+2560], %r85;
$L__BB9_37:
	add.s32 	%r86, %r19, 1920;
	setp.ge.s32 	%p21, %r86, %r2;
	@%p21 bra 	$L__BB9_39;
	ld.global.u32 	%r87, [%rd12+3072];
	st.global.u32 	[%rd13+3072], %r87;
$L__BB9_39:
	add.s32 	%r149, %r149, 16;
	setp.eq.s32 	%p22, %r149, %r155;
	@%p22 bra 	$L__BB9_40;
	bra.uni 	$L__BB9_7;
$L__BB9_40:
	setp.eq.s32 	%p23, %r8, 0;
	@%p23 bra 	$L__BB9_88;
	and.b32  	%r43, %r60, 7;
	setp.lt.u32 	%p24, %r8, 8;
	@%p24 bra 	$L__BB9_59;
	shl.b32 	%r88, %r155, 7;
	add.s32 	%r44, %r88, %r4;
	setp.ge.s32 	%p25, %r44, %r2;
	mul.wide.s32 	%rd62, %r44, 4;
	add.s64 	%rd16, %rd7, %rd62;
	add.s64 	%rd17, %rd8, %rd62;
	@%p25 bra 	$L__BB9_44;
	ld.global.u32 	%r89, [%rd16];
	st.global.u32 	[%rd17], %r89;
$L__BB9_44:
	add.s32 	%r90, %r44, 128;
	setp.ge.s32 	%p26, %r90, %r2;
	@%p26 bra 	$L__BB9_46;
	ld.global.u32 	%r91, [%rd16+512];
	st.global.u32 	[%rd17+512], %r91;
$L__BB9_46:
	add.s32 	%r92, %r44, 256;
	setp.ge.s32 	%p27, %r92, %r2;
	@%p27 bra 	$L__BB9_48;
	ld.global.u32 	%r93, [%rd16+1024];
	st.global.u32 	[%rd17+1024], %r93;
$L__BB9_48:
	add.s32 	%r94, %r44, 384;
	setp.ge.s32 	%p28, %r94, %r2;
	@%p28 bra 	$L__BB9_50;
	ld.global.u32 	%r95, [%rd16+1536];
	st.global.u32 	[%rd17+1536], %r95;
$L__BB9_50:
	add.s32 	%r96, %r44, 512;
	setp.ge.s32 	%p29, %r96, %r2;
	@%p29 bra 	$L__BB9_52;
	ld.global.u32 	%r97, [%rd16+2048];
	st.global.u32 	[%rd17+2048], %r97;
$L__BB9_52:
	add.s32 	%r98, %r44, 640;
	setp.ge.s32 	%p30, %r98, %r2;
	@%p30 bra 	$L__BB9_54;
	ld.global.u32 	%r99, [%rd16+2560];
	st.global.u32 	[%rd17+2560], %r99;
$L__BB9_54:
	add.s32 	%r100, %r44, 768;
	setp.ge.s32 	%p31, %r100, %r2;
	@%p31 bra 	$L__BB9_56;
	ld.global.u32 	%r101, [%rd16+3072];
	st.global.u32 	[%rd17+3072], %r101;
$L__BB9_56:
	add.s32 	%r102, %r44, 896;
	setp.ge.s32 	%p32, %r102, %r2;
	@%p32 bra 	$L__BB9_58;
	ld.global.u32 	%r103, [%rd16+3584];
	st.global.u32 	[%rd17+3584], %r103;
$L__BB9_58:
	add.s32 	%r155, %r155, 8;
$L__BB9_59:
	setp.eq.s32 	%p33, %r43, 0;
	@%p33 bra 	$L__BB9_88;
	and.b32  	%r47, %r60, 3;
	setp.lt.u32 	%p34, %r43, 4;
	@%p34 bra 	$L__BB9_70;
	shl.b32 	%r104, %r155, 7;
	add.s32 	%r48, %r104, %r4;
	setp.ge.s32 	%p35, %r48, %r2;
	@%p35 bra 	$L__BB9_63;
	mul.wide.s32 	%rd63, %r48, 4;
	add.s64 	%rd64, %rd7, %rd63;
	ld.global.u32 	%r105, [%rd64];
	add.s64 	%rd65, %rd8, %rd63;
	st.global.u32 	[%rd65], %r105;
$L__BB9_63:
	add.s32 	%r49, %r48, 128;
	setp.ge.s32 	%p36, %r49, %r2;
	@%p36 bra 	$L__BB9_65;
	mul.wide.s32 	%rd66, %r49, 4;
	add.s64 	%rd67, %rd7, %rd66;
	ld.global.u32 	%r106, [%rd67];
	add.s64 	%rd68, %rd8, %rd66;
	st.global.u32 	[%rd68], %r106;
$L__BB9_65:
	add.s32 	%r50, %r48, 256;
	setp.ge.s32 	%p37, %r50, %r2;
	@%p37 bra 	$L__BB9_67;
	mul.wide.s32 	%rd69, %r50, 4;
	add.s64 	%rd70, %rd7, %rd69;
	ld.global.u32 	%r107, [%rd70];
	add.s64 	%rd71, %rd8, %rd69;
	st.global.u32 	[%rd71], %r107;
$L__BB9_67:
	add.s32 	%r51, %r48, 384;
	setp.ge.s32 	%p38, %r51, %r2;
	@%p38 bra 	$L__BB9_69;
	mul.wide.s32 	%rd72, %r51, 4;
	add.s64 	%rd73, %rd7, %rd72;
	ld.global.u32 	%r108, [%rd73];
	add.s64 	%rd74, %rd8, %rd72;
	st.global.u32 	[%rd74], %r108;
$L__BB9_69:
	add.s32 	%r155, %r155, 4;
$L__BB9_70:
	setp.eq.s32 	%p39, %r47, 0;
	@%p39 bra 	$L__BB9_88;
	shl.b32 	%r109, %r155, 7;
	add.s32 	%r159, %r4, %r109;
	neg.s32 	%r158, %r47;
$L__BB9_72:
	.pragma "nounroll";
	mul.wide.s32 	%rd76, %r159, 4;
	add.s64 	%rd20, %rd8, %rd76;
	add.s64 	%rd21, %rd7, %rd76;
	setp.ge.s32 	%p40, %r159, %r2;
	@%p40 bra 	$L__BB9_74;
	ld.global.u32 	%r110, [%rd21];
	st.global.u32 	[%rd20], %r110;
$L__BB9_74:
	add.s32 	%r159, %r159, 128;
	add.s32 	%r158, %r158, 1;
	setp.ne.s32 	%p41, %r158, 0;
	@%p41 bra 	$L__BB9_72;
	bra.uni 	$L__BB9_88;
$L__BB9_75:
	setp.lt.s32 	%p42, %r60, 1;
	@%p42 bra 	$L__BB9_88;
	and.b32  	%r10, %r60, 15;
	setp.lt.u32 	%p43, %r60, 16;
	mov.b32 	%r151, 0;
	@%p43 bra 	$L__BB9_79;
	and.b32  	%r151, %r60, 2147483632;
	neg.s32 	%r148, %r151;
	add.s32 	%r147, %r4, 1152;
	mul.wide.u32 	%rd77, %r4, 4;
	or.b64  	%rd95, %rd77, 4096;
$L__BB9_78:
	.pragma "nounroll";
	mul.wide.s32 	%rd78, %r147, 4;
	add.s64 	%rd79, %rd78, 1536;
	add.s64 	%rd80, %rd7, %rd95;
	ld.global.u32 	%r112, [%rd80+-4096];
	add.s64 	%rd81, %rd8, %rd95;
	st.global.u32 	[%rd81+-4096], %r112;
	ld.global.u32 	%r113, [%rd80+-3584];
	st.global.u32 	[%rd81+-3584], %r113;
	ld.global.u32 	%r114, [%rd80+-3072];
	st.global.u32 	[%rd81+-3072], %r114;
	ld.global.u32 	%r115, [%rd80+-2560];
	st.global.u32 	[%rd81+-2560], %r115;
	ld.global.u32 	%r116, [%rd80+-2048];
	st.global.u32 	[%rd81+-2048], %r116;
	ld.global.u32 	%r117, [%rd80+-1536];
	st.global.u32 	[%rd81+-1536], %r117;
	ld.global.u32 	%r118, [%rd80+-1024];
	st.global.u32 	[%rd81+-1024], %r118;
	ld.global.u32 	%r119, [%rd80+-512];
	st.global.u32 	[%rd81+-512], %r119;
	ld.global.u32 	%r120, [%rd80];
	st.global.u32 	[%rd81], %r120;
	add.s64 	%rd82, %rd7, %rd79;
	ld.global.u32 	%r121, [%rd82+-1536];
	add.s64 	%rd83, %rd8, %rd79;
	st.global.u32 	[%rd83+-1536], %r121;
	ld.global.u32 	%r122, [%rd82+-1024];
	st.global.u32 	[%rd83+-1024], %r122;
	ld.global.u32 	%r123, [%rd82+-512];
	st.global.u32 	[%rd83+-512], %r123;
	ld.global.u32 	%r124, [%rd82];
	st.global.u32 	[%rd83], %r124;
	ld.global.u32 	%r125, [%rd82+512];
	st.global.u32 	[%rd83+512], %r125;
	ld.global.u32 	%r126, [%rd82+1024];
	st.global.u32 	[%rd83+1024], %r126;
	ld.global.u32 	%r127, [%rd82+1536];
	st.global.u32 	[%rd83+1536], %r127;
	add.s32 	%r148, %r148, 16;
	add.s32 	%r147, %r147, 2048;
	add.s64 	%rd95, %rd95, 8192;
	setp.eq.s32 	%p44, %r148, 0;
	@%p44 bra 	$L__BB9_79;
	bra.uni 	$L__BB9_78;
$L__BB9_79:
	setp.eq.s32 	%p45, %r10, 0;
	@%p45 bra 	$L__BB9_88;
	and.b32  	%r30, %r60, 7;
	setp.lt.u32 	%p46, %r10, 8;
	@%p46 bra 	$L__BB9_82;
	shl.b32 	%r128, %r151, 7;
	add.s32 	%r129, %r128, %r4;
	mul.wide.s32 	%rd84, %r129, 4;
	add.s64 	%rd85, %rd7, %rd84;
	ld.global.u32 	%r130, [%rd85];
	add.s64 	%rd86, %rd8, %rd84;
	st.global.u32 	[%rd86], %r130;
	ld.global.u32 	%r131, [%rd85+512];
	st.global.u32 	[%rd86+512], %r131;
	ld.global.u32 	%r132, [%rd85+1024];
	st.global.u32 	[%rd86+1024], %r132;
	ld.global.u32 	%r133, [%rd85+1536];
	st.global.u32 	[%rd86+1536], %r133;
	ld.global.u32 	%r134, [%rd85+2048];
	st.global.u32 	[%rd86+2048], %r134;
	ld.global.u32 	%r135, [%rd85+2560];
	st.global.u32 	[%rd86+2560], %r135;
	ld.global.u32 	%r136, [%rd85+3072];
	st.global.u32 	[%rd86+3072], %r136;
	ld.global.u32 	%r137, [%rd85+3584];
	st.global.u32 	[%rd86+3584], %r137;
	add.s32 	%r151, %r151, 8;
$L__BB9_82:
	setp.eq.s32 	%p47, %r30, 0;
	@%p47 bra 	$L__BB9_88;
	and.b32  	%r33, %r60, 3;
	setp.lt.u32 	%p48, %r30, 4;
	@%p48 bra 	$L__BB9_85;
	shl.b32 	%r138, %r151, 7;
	add.s32 	%r139, %r138, %r4;
	mul.wide.s32 	%rd87, %r139, 4;
	add.s64 	%rd88, %rd7, %rd87;
	ld.global.u32 	%r140, [%rd88];
	add.s64 	%rd89, %rd8, %rd87;
	st.global.u32 	[%rd89], %r140;
	ld.global.u32 	%r141, [%rd88+512];
	st.global.u32 	[%rd89+512], %r141;
	ld.global.u32 	%r142, [%rd88+1024];
	st.global.u32 	[%rd89+1024], %r142;
	ld.global.u32 	%r143, [%rd88+1536];
	st.global.u32 	[%rd89+1536], %r143;
	add.s32 	%r151, %r151, 4;
$L__BB9_85:
	setp.eq.s32 	%p49, %r33, 0;
	@%p49 bra 	$L__BB9_88;
	shl.b32 	%r144, %r151, 7;
	add.s32 	%r154, %r4, %r144;
	neg.s32 	%r153, %r33;
$L__BB9_87:
	.pragma "nounroll";
	mul.wide.s32 	%rd91, %r154, 4;
	add.s64 	%rd92, %rd8, %rd91;
	add.s64 	%rd93, %rd7, %rd91;
	ld.global.u32 	%r145, [%rd93];
	st.global.u32 	[%rd92], %r145;
	add.s32 	%r154, %r154, 128;
	add.s32 	%r153, %r153, 1;
	setp.eq.s32 	%p50, %r153, 0;
	@%p50 bra 	$L__BB9_88;
	bra.uni 	$L__BB9_87;
$L__BB9_88:
	ret;

}


// ===== COMPILED SASS (sm_100) =====

	.target	sm_100

	.elftype	@"ET_EXEC"


//--------------------- .note.nv.tkinfo           --------------------------
	.section	.note.nv.tkinfo,"",@"SHT_NOTE"
	.sectionflags	@"SHF_NOTE_NV_TKINFO"
	.tkinfo
        /*0018*/ 	.word	0x00000002
        /*0030*/ 	.string	""
        /*0030*/ 	.string	"ptxas"
        /*0030*/ 	.string	"Cuda compilation tools, release 13.0, V13.0.88"
        /*0030*/ 	.string	"Build cuda_13.0.r13.0/compiler.36424714_0"
        /*0030*/ 	.string	"-arch sm_100 -m 64 "



//--------------------- .note.nv.cuinfo           --------------------------
	.section	.note.nv.cuinfo,"",@"SHT_NOTE"
	.sectionflags	@"SHF_NOTE_NV_CUINFO"
        /*0018*/ 	.short	0x0002
        /*001a*/ 	.short	0x0064
        /*001c*/ 	.short	0x0082
	.zero		2


//--------------------- .nv.info                  --------------------------
	.section	.nv.info,"",@"SHT_CUDA_INFO"
	.align	4


	//----- nvinfo : EIATTR_REGCOUNT
	.align		4
        /*0000*/ 	.byte	0x04, 0x2f
        /*0002*/ 	.short	(.L_57 - .L_56)
	.align		4
.L_56:
        /*0004*/ 	.word	index@(_Z6kernel5PointS_PKb)
        /*0008*/ 	.word	0x00000020


	//----- nvinfo : EIATTR_FRAME_SIZE
	.align		4
.L_57:
        /*000c*/ 	.byte	0x04, 0x11
        /*000e*/ 	.short	(.L_59 - .L_58)
	.align		4
.L_58:
        /*0010*/ 	.word	index@(_Z6kernel5PointS_PKb)
        /*0014*/ 	.word	0x00000030


	//----- nvinfo : EIATTR_REGCOUNT
	.align		4
.L_59:
        /*0018*/ 	.byte	0x04, 0x2f
        /*001a*/ 	.short	(.L_61 - .L_60)
	.align		4
.L_60:
        /*001c*/ 	.word	index@(_ZN3cub18CUB_300001_SM_10006detail11EmptyKernelIvEEvv)
        /*0020*/ 	.word	0x00000004


	//----- nvinfo : EIATTR_FRAME_SIZE
	.align		4
.L_61:
        /*0024*/ 	.byte	0x04, 0x11
        /*0026*/ 	.short	(.L_63 - .L_62)
	.align		4
.L_62:
        /*0028*/ 	.word	index@(_ZN3cub18CUB_300001_SM_10006detail11EmptyKernelIvEEvv)
        /*002c*/ 	.word	0x00000000


	//----- nvinfo : EIATTR_REGCOUNT
	.align		4
.L_63:
        /*0030*/ 	.byte	0x04, 0x2f
        /*0032*/ 	.short	(.L_65 - .L_64)
	.align		4
.L_64:
        /*0034*/ 	.word	index@(_ZN3cub18CUB_300001_SM_10006detail6reduce28DeviceReduceSingleTileKernelINS2_10policy_hubIjjN4cuda3std3__44plusIvEEE10Policy1000EN6thrust24THRUST_300001_SM_1000_NS6detail15normal_iteratorINSD_10device_ptrIjEEEEPijS9_ijNS7_10__identityEEEvT0_T1_T2_T3_T4_T6_)
        /*0038*/ 	.word	0x00000020


	//----- nvinfo : EIATTR_FRAME_SIZE
	.align		4
.L_65:
        /*003c*/ 	.byte	0x04, 0x11
        /*003e*/ 	.short	(.L_67 - .L_66)
	.align		4
.L_66:
        /*0040*/ 	.word	index@(_ZN3cub18CUB_300001_SM_10006detail6reduce28DeviceReduceSingleTileKernelINS2_10policy_hubIjjN4cuda3std3__44plusIvEEE10Policy1000EN6thrust24THRUST_300001_SM_1000_NS6detail15normal_iteratorINSD_10device_ptrIjEEEEPijS9_ijNS7_10__identityEEEvT0_T1_T2_T3_T4_T6_)
        /*0044*/ 	.word	0x00000000


	//----- nvinfo : EIATTR_REGCOUNT
	.align		4
.L_67:
        /*0048*/ 	.byte	0x04, 0x2f
        /*004a*/ 	.short	(.L_69 - .L_68)
	.align		4
.L_68:
        /*004c*/ 	.word	index@(_ZN3cub18CUB_300001_SM_10006detail6reduce18DeviceReduceKernelINS2_10policy_hubIjjN4cuda3std3__44plusIvEEE10Policy1000EN6thrust24THRUST_300001_SM_1000_NS6detail15normal_iteratorINSD_10device_ptrIjEEEEjS9_jNS7_10__identityEEEvT0_PT3_T1_NS0_13GridEvenShareISN_EET2_T4_)
        /*0050*/ 	.word	0x00000020


	//----- nvinfo : EIATTR_FRAME_SIZE
	.align		4
.L_69:
        /*0054*/ 	.byte	0x04, 0x11
        /*0056*/ 	.short	(.L_71 - .L_70)
	.align		4
.L_70:
        /*0058*/ 	.word	index@(_ZN3cub18CUB_300001_SM_10006detail6reduce18DeviceReduceKernelINS2_10policy_hubIjjN4cuda3std3__44plusIvEEE10Policy1000EN6thrust24THRUST_300001_SM_1000_NS6detail15normal_iteratorINSD_10device_ptrIjEEEEjS9_jNS7_10__identityEEEvT0_PT3_T1_NS0_13GridEvenShareISN_EET2_T4_)
        /*005c*/ 	.word	0x00000000


	//----- nvinfo : EIATTR_REGCOUNT
	.align		4
.L_71:
        /*0060*/ 	.byte	0x04, 0x2f
        /*0062*/ 	.short	(.L_73 - .L_72)
	.align		4
.L_72:
        /*0064*/ 	.word	index@(_ZN3cub18CUB_300001_SM_10006detail6reduce28DeviceReduceSingleTileKernelINS2_10policy_hubIjjN4cuda3std3__44plusIvEEE10Policy1000EPjPiiS9_ijNS7_10__identityEEEvT0_T1_T2_T3_T4_T6_)
        /*0068*/ 	.word	0x00000020


	//----- nvinfo : EIATTR_FRAME_SIZE
	.align		4
.L_73:
        /*006c*/ 	.byte	0x04, 0x11
        /*006e*/ 	.short	(.L_75 - .L_74)
	.align		4
.L_74:
        /*0070*/ 	.word	index@(_ZN3cub18CUB_300001_SM_10006detail6reduce28DeviceReduceSingleTileKernelINS2_10policy_hubIjjN4cuda3std3__44plusIvEEE10Policy1000EPjPiiS9_ijNS7_10__identityEEEvT0_T1_T2_T3_T4_T6_)
        /*0074*/ 	.word	0x00000000


	//----- nvinfo : EIATTR_REGCOUNT
	.align		4
.L_75:
        /*0078*/ 	.byte	0x04, 0x2f
        /*007a*/ 	.short	(.L_77 - .L_76)
	.align		4
.L_76:
        /*007c*/ 	.word	index@(_ZN3cub18CUB_300001_SM_10006detail6reduce28DeviceReduceSingleTileKernelINS2_10policy_hubIjyN4cuda3std3__44plusIvEEE10Policy1000EN6thrust24THRUST_300001_SM_1000_NS6detail15normal_iteratorINSD_10device_ptrIjEEEEPiyS9_ijNS7_10__identityEEEvT0_T1_T2_T3_T4_T6_)
        /*0080*/ 	.word	0x0000001f


	//----- nvinfo : EIATTR_FRAME_SIZE
	.align		4
.L_77:
        /*0084*/ 	.byte	0x04, 0x11
        /*0086*/ 	.short	(.L_79 - .L_78)
	.align		4
.L_78:
        /*0088*/ 	.word	index@(_ZN3cub18CUB_300001_SM_10006detail6reduce28DeviceReduceSingleTileKernelINS2_10policy_hubIjyN4cuda3std3__44plusIvEEE10Policy1000EN6thrust24THRUST_300001_SM_1000_NS6detail15normal_iteratorINSD_10device_ptrIjEEEEPiyS9_ijNS7_10__identityEEEvT0_T1_T2_T3_T4_T6_)
        /*008c*/ 	.word	0x00000000


	//----- nvinfo : EIATTR_REGCOUNT
	.align		4
.L_79:
        /*0090*/ 	.byte	0x04, 0x2f
        /*0092*/ 	.short	(.L_81 - .L_80)
	.align		4
.L_80:
        /*0094*/ 	.word	index@(_ZN3cub18CUB_300001_SM_10006detail6reduce18DeviceReduceKernelINS2_10policy_hubIjyN4cuda3std3__44plusIvEEE10Policy1000EN6thrust24THRUST_300001_SM_1000_NS6detail15normal_iteratorINSD_10device_ptrIjEEEEyS9_jNS7_10__identityEEEvT0_PT3_T1_NS0_13GridEvenShareISN_EET2_T4_)
        /*0098*/ 	.word	0x0000001e


	//----- nvinfo : EIATTR_FRAME_SIZE
	.align		4
.L_81:
        /*009c*/ 	.byte	0x04, 0x11
        /*009e*/ 	.short	(.L_83 - .L_82)
	.align		4
.L_82:
        /*00a0*/ 	.word	index@(_ZN3cub18CUB_300001_SM_10006detail6reduce18DeviceReduceKernelINS2_10policy_hubIjyN4cuda3std3__44plusIvEEE10Policy1000EN6thrust24THRUST_300001_SM_1000_NS6detail15normal_iteratorINSD_10device_ptrIjEEEEyS9_jNS7_10__identityEEEvT0_PT3_T1_NS0_13GridEvenShareISN_EET2_T4_)
        /*00a4*/ 	.word	0x00000000


	//----- nvinfo : EIATTR_REGCOUNT
	.align		4
.L_83:
        /*00a8*/ 	.byte	0x04, 0x2f
        /*00aa*/ 	.short	(.L_85 - .L_84)
	.align		4
.L_84:
        /*00ac*/ 	.word	index@(_ZN3cub18CUB_300001_SM_10006detail6reduce28DeviceReduceSingleTileKernelINS2_10policy_hubIjyN4cuda3std3__44plusIvEEE10Policy1000EPjPiiS9_ijNS7_10__identityEEEvT0_T1_T2_T3_T4_T6_)
        /*00b0*/ 	.word	0x00000020


	//----- nvinfo : EIATTR_FRAME_SIZE
	.align		4
.L_85:
        /*00b4*/ 	.byte	0x04, 0x11
        /*00b6*/ 	.short	(.L_87 - .L_86)
	.align		4
.L_86:
        /*00b8*/ 	.word	index@(_ZN3cub18CUB_300001_SM_10006detail6reduce28DeviceReduceSingleTileKernelINS2_10policy_hubIjyN4cuda3std3__44plusIvEEE10Policy1000EPjPiiS9_ijNS7_10__identityEEEvT0_T1_T2_T3_T4_T6_)
        /*00bc*/ 	.word	0x00000000


	//----- nvinfo : EIATTR_REGCOUNT
	.align		4
.L_87:
        /*00c0*/ 	.byte	0x04, 0x2f
        /*00c2*/ 	.short	(.L_89 - .L_88)
	.align		4
.L_88:
        /*00c4*/ 	.word	index@(_ZN3cub18CUB_300001_SM_10006detail9transform16transform_kernelINS2_10policy_hubILb1EN4cuda3std3__45tupleIJN6thrust24THRUST_300001_SM_1000_NS7pointerIiNSA_8cuda_cub3tagENSA_11use_defaultESE_EEEEEE10policy1000EiNS7_10__identityENSA_10device_ptrIjEEJPiEEEvT0_iT1_T2_DpNS2_10kernel_argIT3_EE)
        /*00c8*/ 	.word	0x00000020


	//----- nvinfo : EIATTR_FRAME_SIZE
	.align		4
.L_89:
        /*00cc*/ 	.byte	0x04, 0x11
        /*00ce*/ 	.short	(.L_91 - .L_90)
	.align		4
.L_90:
        /*00d0*/ 	.word	index@(_ZN3cub18CUB_300001_SM_10006detail9transform16transform_kernelINS2_10policy_hubILb1EN4cuda3std3__45tupleIJN6thrust24THRUST_300001_SM_1000_NS7pointerIiNSA_8cuda_cub3tagENSA_11use_defaultESE_EEEEEE10policy1000EiNS7_10__identityENSA_10device_ptrIjEEJPiEEEvT0_iT1_T2_DpNS2_10kernel_argIT3_EE)
        /*00d4*/ 	.word	0x00000000


	//----- nvinfo : EIATTR_REGCOUNT
	.align		4
.L_91:
        /*00d8*/ 	.byte	0x04, 0x2f
        /*00da*/ 	.short	(.L_93 - .L_92)
	.align		4
.L_92:
        /*00dc*/ 	.word	index@(_ZN3cub18CUB_300001_SM_10006detail9transform16transform_kernelINS2_10policy_hubILb1EN4cuda3std3__45tupleIJN6thrust24THRUST_300001_SM_1000_NS7pointerIiNSA_8cuda_cub3tagENSA_11use_defaultESE_EEEEEE10policy1000ElNS7_10__identityENSA_10device_ptrIjEEJPiEEEvT0_iT1_T2_DpNS2_10kernel_argIT3_EE)
        /*00e0*/ 	.word	0x00000020


	//----- nvinfo : EIATTR_FRAME_SIZE
	.align		4
.L_93:
        /*00e4*/ 	.byte	0x04, 0x11
        /*00e6*/ 	.short	(.L_95 - .L_94)
	.align		4
.L_94:
        /*00e8*/ 	.word	index@(_ZN3cub18CUB_300001_SM_10006detail9transform16transform_kernelINS2_10policy_hubILb1EN4cuda3std3__45tupleIJN6thrust24THRUST_300001_SM_1000_NS7pointerIiNSA_8cuda_cub3tagENSA_11use_defaultESE_EEEEEE10policy1000ElNS7_10__identityENSA_10device_ptrIjEEJPiEEEvT0_iT1_T2_DpNS2_10kernel_argIT3_EE)
        /*00ec*/ 	.word	0x00000000


	//----- nvinfo : EIATTR_MIN_STACK_SIZE
	.align		4
.L_95:
        /*00f0*/ 	.byte	0x04, 0x12
        /*00f2*/ 	.short	(.L_97 - .L_96)
	.align		4
.L_96:
        /*00f4*/ 	.word	index@(_ZN3cub18CUB_300001_SM_10006detail9transform16transform_kernelINS2_10policy_hubILb1EN4cuda3std3__45tupleIJN6thrust24THRUST_300001_SM_1000_NS7pointerIiNSA_8cuda_cub3tagENSA_11use_defaultESE_EEEEEE10policy1000ElNS7_10__identityENSA_10device_ptrIjEEJPiEEEvT0_iT1_T2_DpNS2_10kernel_argIT3_EE)
        /*00f8*/ 	.word	0x00000000


	//----- nvinfo : EIATTR_MIN_STACK_SIZE
	.align		4
.L_97:
        /*00fc*/ 	.byte	0x04, 0x12
        /*00fe*/ 	.short	(.L_99 - .L_98)
	.align		4
.L_98:
        /*0100*/ 	.word	index@(_ZN3cub18CUB_300001_SM_10006detail9transform16transform_kernelINS2_10policy_hubILb1EN4cuda3std3__45tupleIJN6thrust24THRUST_300001_SM_1000_NS7pointerIiNSA_8cuda_cub3tagENSA_11use_defaultESE_EEEEEE10policy1000EiNS7_10__identityENSA_10device_ptrIjEEJPiEEEvT0_iT1_T2_DpNS2_10kernel_argIT3_EE)
        /*0104*/ 	.word	0x00000000


	//----- nvinfo : EIATTR_MIN_STACK_SIZE
	.align		4
.L_99:
        /*0108*/ 	.byte	0x04, 0x12
        /*010a*/ 	.short	(.L_101 - .L_100)
	.align		4
.L_100:
        /*010c*/ 	.word	index@(_ZN3cub18CUB_300001_SM_10006detail6reduce28DeviceReduceSingleTileKernelINS2_10policy_hubIjyN4cuda3std3__44plusIvEEE10Policy1000EPjPiiS9_ijNS7_10__identityEEEvT0_T1_T2_T3_T4_T6_)
        /*0110*/ 	.word	0x00000000


	//----- nvinfo : EIATTR_MIN_STACK_SIZE
	.align		4
.L_101:
        /*0114*/ 	.byte	0x04, 0x12
        /*0116*/ 	.short	(.L_103 - .L_102)
	.align		4
.L_102:
        /*0118*/ 	.word	index@(_ZN3cub18CUB_300001_SM_10006detail6reduce18DeviceReduceKernelINS2_10policy_hubIjyN4cuda3std3__44plusIvEEE10Policy1000EN6thrust24THRUST_300001_SM_1000_NS6detail15normal_iteratorINSD_10device_ptrIjEEEEyS9_jNS7_10__identityEEEvT0_PT3_T1_NS0_13GridEvenShareISN_EET2_T4_)
        /*011c*/ 	.word	0x00000000


	//----- nvinfo : EIATTR_MIN_STACK_SIZE
	.align		4
.L_103:
        /*0120*/ 	.byte	0x04, 0x12
        /*0122*/ 	.short	(.L_105 - .L_104)
	.align		4
.L_104:
        /*0124*/ 	.word	index@(_ZN3cub18CUB_300001_SM_10006detail6reduce28DeviceReduceSingleTileKernelINS2_10policy_hubIjyN4cuda3std3__44plusIvEEE10Policy1000EN6thrust24THRUST_300001_SM_1000_NS6detail15normal_iteratorINSD_10device_ptrIjEEEEPiyS9_ijNS7_10__identityEEEvT0_T1_T2_T3_T4_T6_)
        /*0128*/ 	.word	0x00000000


	//----- nvinfo : EIATTR_MIN_STACK_SIZE
	.align		4
.L_105:
        /*012c*/ 	.byte	0x04, 0x12
        /*012e*/ 	.short	(.L_107 - .L_106)
	.align		4
.L_106:
        /*0130*/ 	.word	index@(_ZN3cub18CUB_300001_SM_10006detail6reduce28DeviceReduceSingleTileKernelINS2_10policy_hubIjjN4cuda3std3__44plusIvEEE10Policy1000EPjPiiS9_ijNS7_10__identityEEEvT0_T1_T2_T3_T4_T6_)
        /*0134*/ 	.word	0x00000000


	//----- nvinfo : EIATTR_MIN_STACK_SIZE
	.align		4
.L_107:
        /*0138*/ 	.byte	0x04, 0x12
        /*013a*/ 	.short	(.L_109 - .L_108)
	.align		4
.L_108:
        /*013c*/ 	.word	index@(_ZN3cub18CUB_300001_SM_10006detail6reduce18DeviceReduceKernelINS2_10policy_hubIjjN4cuda3std3__44plusIvEEE10Policy1000EN6thrust24THRUST_300001_SM_1000_NS6detail15normal_iteratorINSD_10device_ptrIjEEEEjS9_jNS7_10__identityEEEvT0_PT3_T1_NS0_13GridEvenShareISN_EET2_T4_)
        /*0140*/ 	.word	0x00000000


	//----- nvinfo : EIATTR_MIN_STACK_SIZE
	.align		4
.L_109:
        /*0144*/ 	.byte	0x04, 0x12
        /*0146*/ 	.short	(.L_111 - .L_110)
	.align		4
.L_110:
        /*0148*/ 	.word	index@(_ZN3cub18CUB_300001_SM_10006detail6reduce28DeviceReduceSingleTileKernelINS2_10policy_hubIjjN4cuda3std3__44plusIvEEE10Policy1000EN6thrust24THRUST_300001_SM_1000_NS6detail15normal_iteratorINSD_10device_ptrIjEEEEPijS9_ijNS7_10__identityEEEvT0_T1_T2_T3_T4_T6_)
        /*014c*/ 	.word	0x00000000


	//----- nvinfo : EIATTR_MIN_STACK_SIZE
	.align		4
.L_111:
        /*0150*/ 	.byte	0x04, 0x12
        /*0152*/ 	.short	(.L_113 - .L_112)
	.align		4
.L_112:
        /*0154*/ 	.word	index@(_ZN3cub18CUB_300001_SM_10006detail11EmptyKernelIvEEvv)
        /*0158*/ 	.word	0x00000000


	//----- nvinfo : EIATTR_MIN_STACK_SIZE
	.align		4
.L_113:
        /*015c*/ 	.byte	0x04, 0x12
        /*015e*/ 	.short	(.L_115 - .L_114)
	.align		4
.L_114:
        /*0160*/ 	.word	index@(_Z6kernel5PointS_PKb)
        /*0164*/ 	.word	0x00000030
.L_115:


//--------------------- .nv.compat                --------------------------
	.section	.nv.compat,"",@"SHT_CUDA_COMPAT_INFO"
	.align	4
        /*0000*/ 	.byte	0x02, 0x09, 0x00, 0x00, 0x02, 0x02, 0x01, 0x00, 0x02, 0x05, 0x05, 0x00, 0x03, 0x07, 0x01, 0x01
        /*0010*/ 	.byte	0x02, 0x03, 0x00, 0x00, 0x02, 0x06, 0x01, 0x00, 0x04, 0x0b, 0x08, 0x00, 0x09, 0x00, 0x00, 0x00
        /*0020*/ 	.byte	0x00, 0x00, 0x00, 0x00


//--------------------- .nv.info._ZN3cub18CUB_300001_SM_10006detail9transform16transform_kernelINS2_10policy_hubILb1EN4cuda3std3__45tupleIJN6thrust24THRUST_300001_SM_1000_NS7pointerIiNSA_8cuda_cub3tagENSA_11use_defaultESE_EEEEEE10policy1000ElNS7_10__identityENSA_10device_ptrIjEEJPiEEEvT0_iT1_T2_DpNS2_10kernel_argIT3_EE --------------------------
	.section	.nv.info._ZN3cub18CUB_300001_SM_10006detail9transform16transform_kernelINS2_10policy_hubILb1EN4cuda3std3__45tupleIJN6thrust24THRUST_300001_SM_1000_NS7pointerIiNSA_8cuda_cub3tagENSA_11use_defaultESE_EEEEEE10policy1000ElNS7_10__identityENSA_10device_ptrIjEEJPiEEEvT0_iT1_T2_DpNS2_10kernel_argIT3_EE,"",@"SHT_CUDA_INFO"
	.sectionflags	@""
	.align	4


	//----- nvinfo : EIATTR_CUDA_API_VERSION
	.align		4
        /*0000*/ 	.byte	0x04, 0x37
        /*0002*/ 	.short	(.L_117 - .L_116)
.L_116:
        /*0004*/ 	.word	0x00000082


	//----- nvinfo : EIATTR_KPARAM_INFO
	.align		4
.L_117:
        /*0008*/ 	.byte	0x04, 0x17
        /*000a*/ 	.short	(.L_119 - .L_118)
.L_118:
        /*000c*/ 	.word	0x00000000
        /*0010*/ 	.short	0x0004
        /*0012*/ 	.short	0x0018
        /*0014*/ 	.byte	0x00, 0xf0, 0x41, 0x00


	//----- nvinfo : EIATTR_KPARAM_INFO
	.align		4
.L_119:
        /*0018*/ 	.byte	0x04, 0x17
        /*001a*/ 	.short	(.L_121 - .L_120)
.L_120:
        /*001c*/ 	.word	0x00000000
        /*0020*/ 	.short	0x0003
        /*0022*/ 	.short	0x0010
        /*0024*/ 	.byte	0x00, 0xf0, 0x21, 0x00


	//----- nvinfo : EIATTR_KPARAM_INFO
	.align		4
.L_121:
        /*0028*/ 	.byte	0x04, 0x17
        /*002a*/ 	.short	(.L_123 - .L_122)
.L_122:
        /*002c*/ 	.word	0x00000000
        /*0030*/ 	.short	0x0002
        /*0032*/ 	.short	0x000c
        /*0034*/ 	.byte	0x00, 0xf0, 0x05, 0x00


	//----- nvinfo : EIATTR_KPARAM_INFO
	.align		4
.L_123:
        /*0038*/ 	.byte	0x04, 0x17
        /*003a*/ 	.short	(.L_125 - .L_124)
.L_124:
        /*003c*/ 	.word	0x00000000
        /*0040*/ 	.short	0x0001
        /*0042*/ 	.short	0x0008
        /*0044*/ 	.byte	0x00, 0xf0, 0x11, 0x00


	//----- nvinfo : EIATTR_KPARAM_INFO
	.align		4
.L_125:
        /*0048*/ 	.byte	0x04, 0x17
        /*004a*/ 	.short	(.L_127 - .L_126)
.L_126:
        /*004c*/ 	.word	0x00000000
        /*0050*/ 	.short	0x0000
        /*0052*/ 	.short	0x0000
        /*0054*/ 	.byte	0x00, 0xf0, 0x21, 0x00


	//----- nvinfo : EIATTR_SPARSE_MMA_MASK
	.align		4
.L_127:
        /*0058*/ 	.byte	0x03, 0x50
        /*005a*/ 	.short	0x0000


	//----- nvinfo : EIATTR_MAXREG_COUNT
	.align		4
        /*005c*/ 	.byte	0x03, 0x1b
        /*005e*/ 	.short	0x00ff


	//----- nvinfo : EIATTR_MERCURY_ISA_VERSION
	.align		4
        /*0060*/ 	.byte	0x03, 0x5f
        /*0062*/ 	.short	0x0101


	//----- nvinfo : EIATTR_VRC_CTA_INIT_COUNT
	.align		4
        /*0064*/ 	.byte	0x02, 0x4a
	.zero		1
	.zero		1


	//----- nvinfo : EIATTR_EXIT_INSTR_OFFSETS
	.align		4
        /*0068*/ 	.byte	0x04, 0x1c
        /*006a*/ 	.short	(.L_129 - .L_128)


	//   ....[0]....
.L_128:
        /*006c*/ 	.word	0x000002a0


	//   ....[1]....
        /*0070*/ 	.word	0x00000f30


	//   ....[2]....
        /*0074*/ 	.word	0x00001360


	//   ....[3]....
        /*0078*/ 	.word	0x00001540


	//   ....[4]....
        /*007c*/ 	.word	0x00001600


	//   ....[5]....
        /*0080*/ 	.word	0x00001620


	//   ....[6]....
        /*0084*/ 	.word	0x000019e0


	//   ....[7]....
        /*0088*/ 	.word	0x00001b70


	//   ....[8]....
        /*008c*/ 	.word	0x00001c80


	//   ....[9]....
        /*0090*/ 	.word	0x00001d10


	//----- nvinfo : EIATTR_MAX_THREADS
	.align		4
.L_129:
        /*0094*/ 	.byte	0x04, 0x05
        /*0096*/ 	.short	(.L_131 - .L_130)
.L_130:
        /*0098*/ 	.word	0x00000080
        /*009c*/ 	.word	0x00000001
        /*00a0*/ 	.word	0x00000001


	//----- nvinfo : EIATTR_CRS_STACK_SIZE
	.align		4
.L_131:
        /*00a4*/ 	.byte	0x04, 0x1e
        /*00a6*/ 	.short	(.L_133 - .L_132)
.L_132:
        /*00a8*/ 	.word	0x00000000


	//----- nvinfo : EIATTR_CBANK_PARAM_SIZE
	.align		4
.L_133:
        /*00ac*/ 	.byte	0x03, 0x19
        /*00ae*/ 	.short	0x0028


	//----- nvinfo : EIATTR_PARAM_CBANK
	.align		4
        /*00b0*/ 	.byte	0x04, 0x0a
        /*00b2*/ 	.short	(.L_135 - .L_134)
	.align		4
.L_134:
        /*00b4*/ 	.word	index@(.nv.constant0._ZN3cub18CUB_300001_SM_10006detail9transform16transform_kernelINS2_10policy_hubILb1EN4cuda3std3__45tupleIJN6thrust24THRUST_300001_SM_1000_NS7pointerIiNSA_8cuda_cub3tagENSA_11use_defaultESE_EEEEEE10policy1000ElNS7_10__identityENSA_10device_ptrIjEEJPiEEEvT0_iT1_T2_DpNS2_10kernel_argIT3_EE)
        /*00b8*/ 	.short	0x0380
        /*00ba*/ 	.short	0x0028


	//----- nvinfo : EIATTR_SW_WAR
	.align		4
.L_135:
        /*00bc*/ 	.byte	0x04, 0x36
        /*00be*/ 	.short	(.L_137 - .L_136)
.L_136:
        /*00c0*/ 	.word	0x00000008
.L_137:


//--------------------- .nv.info._ZN3cub18CUB_300001_SM_10006detail9transform16transform_kernelINS2_10policy_hubILb1EN4cuda3std3__45tupleIJN6thrust24THRUST_300001_SM_1000_NS7pointerIiNSA_8cuda_cub3tagENSA_11use_defaultESE_EEEEEE10policy1000EiNS7_10__identityENSA_10device_ptrIjEEJPiEEEvT0_iT1_T2_DpNS2_10kernel_argIT3_EE --------------------------
	.section	.nv.info._ZN3cub18CUB_300001_SM_10006detail9transform16transform_kernelINS2_10policy_hubILb1EN4cuda3std3__45tupleIJN6thrust24THRUST_300001_SM_1000_NS7pointerIiNSA_8cuda_cub3tagENSA_11use_defaultESE_EEEEEE10policy1000EiNS7_10__identityENSA_10device_ptrIjEEJPiEEEvT0_iT1_T2_DpNS2_10kernel_argIT3_EE,"",@"SHT_CUDA_INFO"
	.sectionflags	@""
	.align	4


	//----- nvinfo : EIATTR_CUDA_API_VERSION
	.align		4
        /*0000*/ 	.byte	0x04, 0x37
        /*0002*/ 	.short	(.L_139 - .L_138)
.L_138:
        /*0004*/ 	.word	0x00000082


	//----- nvinfo : EIATTR_KPARAM_INFO
	.align		4
.L_139:
        /*0008*/ 	.byte	0x04, 0x17
        /*000a*/ 	.short	(.L_141 - .L_140)
.L_140:
        /*000c*/ 	.word	0x00000000
        /*0010*/ 	.short	0x0004
        /*0012*/ 	.short	0x0018
        /*0014*/ 	.byte	0x00, 0xf0, 0x41, 0x00


	//----- nvinfo : EIATTR_KPARAM_INFO
	.align		4
.L_141:
        /*0018*/ 	.byte	0x04, 0x17
        /*001a*/ 	.short	(.L_143 - .L_142)
.L_142:
        /*001c*/ 	.word	0x00000000
        /*0020*/ 	.short	0x0003
        /*0022*/ 	.short	0x0010
        /*0024*/ 	.byte	0x00, 0xf0, 0x21, 0x00


	//----- nvinfo : EIATTR_KPARAM_INFO
	.align		4
.L_143:
        /*0028*/ 	.byte	0x04, 0x17
        /*002a*/ 	.short	(.L_145 - .L_144)
.L_144:
        /*002c*/ 	.word	0x00000000
        /*0030*/ 	.short	0x0002
        /*0032*/ 	.short	0x0008
        /*0034*/ 	.byte	0x00, 0xf0, 0x05, 0x00


	//----- nvinfo : EIATTR_KPARAM_INFO
	.align		4
.L_145:
        /*0038*/ 	.byte	0x04, 0x17
        /*003a*/ 	.short	(.L_147 - .L_146)
.L_146:
        /*003c*/ 	.word	0x00000000
        /*0040*/ 	.short	0x0001
        /*0042*/ 	.short	0x0004
        /*0044*/ 	.byte	0x00, 0xf0, 0x11, 0x00


	//----- nvinfo : EIATTR_KPARAM_INFO
	.align		4
.L_147:
        /*0048*/ 	.byte	0x04, 0x17
        /*004a*/ 	.short	(.L_149 - .L_148)
.L_148:
        /*004c*/ 	.word	0x00000000
        /*0050*/ 	.short	0x0000
        /*0052*/ 	.short	0x0000
        /*0054*/ 	.byte	0x00, 0xf0, 0x11, 0x00


	//----- nvinfo : EIATTR_SPARSE_MMA_MASK
	.align		4
.L_149:
        /*0058*/ 	.byte	0x03, 0x50
        /*005a*/ 	.short	0x0000


	//----- nvinfo : EIATTR_MAXREG_COUNT
	.align		4
        /*005c*/ 	.byte	0x03, 0x1b
        /*005e*/ 	.short	0x00ff


	//----- nvinfo : EIATTR_MERCURY_ISA_VERSION
	.align		4
        /*0060*/ 	.byte	0x03, 0x5f
        /*0062*/ 	.short	0x0101


	//----- nvinfo : EIATTR_VRC_CTA_INIT_COUNT
	.align		4
        /*0064*/ 	.byte	0x02, 0x4a
	.zero		1
	.zero		1


	//----- nvinfo : EIATTR_EXIT_INSTR_OFFSETS
	.align		4
        /*0068*/ 	.byte	0x04, 0x1c
        /*006a*/ 	.short	(.L_151 - .L_150)


	//   ....[0]....
.L_150:
        /*006c*/ 	.word	0x000001f0


	//   ....[1]....
        /*0070*/ 	.word	0x000005b0


	//   ....[2]....
        /*0074*/ 	.word	0x00000750


	//   ....[3]....
        /*0078*/ 	.word	0x00000860


	//   ....[4]....
        /*007c*/ 	.word	0x00000910


	//   ....[5]....
        /*0080*/ 	.word	0x00000930


	//   ....[6]....
        /*0084*/ 	.word	0x00000f50


	//   ....[7]....
        /*0088*/ 	.word	0x00001380


	//   ....[8]....
        /*008c*/ 	.word	0x00001560


	//   ....[9]....
        /*0090*/ 	.word	0x00001600


	//----- nvinfo : EIATTR_MAX_THREADS
	.align		4
.L_151:
        /*0094*/ 	.byte	0x04, 0x05
        /*0096*/ 	.short	(.L_153 - .L_152)
.L_152:
        /*0098*/ 	.word	0x00000080
        /*009c*/ 	.word	0x00000001
        /*00a0*/ 	.word	0x00000001


	//----- nvinfo : EIATTR_CRS_STACK_SIZE
	.align		4
.L_153:
        /*00a4*/ 	.byte	0x04, 0x1e
        /*00a6*/ 	.short	(.L_155 - .L_154)
.L_154:
        /*00a8*/ 	.word	0x00000000


	//----- nvinfo : EIATTR_CBANK_PARAM_SIZE
	.align		4
.L_155:
        /*00ac*/ 	.byte	0x03, 0x19
        /*00ae*/ 	.short	0x0028


	//----- nvinfo : EIATTR_PARAM_CBANK
	.align		4
        /*00b0*/ 	.byte	0x04, 0x0a
        /*00b2*/ 	.short	(.L_157 - .L_156)
	.align		4
.L_156:
        /*00b4*/ 	.word	index@(.nv.constant0._ZN3cub18CUB_300001_SM_10006detail9transform16transform_kernelINS2_10policy_hubILb1EN4cuda3std3__45tupleIJN6thrust24THRUST_300001_SM_1000_NS7pointerIiNSA_8cuda_cub3tagENSA_11use_defaultESE_EEEEEE10policy1000EiNS7_10__identityENSA_10device_ptrIjEEJPiEEEvT0_iT1_T2_DpNS2_10kernel_argIT3_EE)
        /*00b8*/ 	.short	0x0380
        /*00ba*/ 	.short	0x0028


	//----- nvinfo : EIATTR_SW_WAR
	.align		4
.L_157:
        /*00bc*/ 	.byte	0x04, 0x36
        /*00be*/ 	.short	(.L_159 - .L_158)
.L_158:
        /*00c0*/ 	.word	0x00000008
.L_159:


//--------------------- .nv.info._ZN3cub18CUB_300001_SM_10006detail6reduce28DeviceReduceSingleTileKernelINS2_10policy_hubIjyN4cuda3std3__44plusIvEEE10Policy1000EPjPiiS9_ijNS7_10__identityEEEvT0_T1_T2_T3_T4_T6_ --------------------------
	.section	.nv.info._ZN3cub18CUB_300001_SM_10006detail6reduce28DeviceReduceSingleTileKernelINS2_10policy_hubIjyN4cuda3std3__44plusIvEEE10Policy1000EPjPiiS9_ijNS7_10__identityEEEvT0_T1_T2_T3_T4_T6_,"",@"SHT_CUDA_INFO"
	.sectionflags	@""
	.align	4


	//----- nvinfo : EIATTR_CUDA_API_VERSION
	.align		4
        /*0000*/ 	.byte	0x04, 0x37
        /*0002*/ 	.short	(.L_161 - .L_160)
.L_160:
        /*0004*/ 	.word	0x00000082


	//----- nvinfo : EIATTR_KPARAM_INFO
	.align		4
.L_161:
        /*0008*/ 	.byte	0x04, 0x17
        /*000a*/ 	.short	(.L_163 - .L_162)
.L_162:
        /*000c*/ 	.word	0x00000000
        /*0010*/ 	.short	0x0005
        /*0012*/ 	.short	0x001c
        /*0014*/ 	.byte	0x00, 0xf0, 0x05, 0x00


	//----- nvinfo : EIATTR_KPARAM_INFO
	.align		4
.L_163:
        /*0018*/ 	.byte	0x04, 0x17
        /*001a*/ 	.short	(.L_165 - .L_164)
.L_164:
        /*001c*/ 	.word	0x00000000
        /*0020*/ 	.short	0x0004
        /*0022*/ 	.short	0x0018
        /*0024*/ 	.byte	0x00, 0xf0, 0x11, 0x00


	//----- nvinfo : EIATTR_KPARAM_INFO
	.align		4
.L_165:
        /*0028*/ 	.byte	0x04, 0x17
        /*002a*/ 	.short	(.L_167 - .L_166)
.L_166:
        /*002c*/ 	.word	0x00000000
        /*0030*/ 	.short	0x0003
        /*0032*/ 	.short	0x0014
        /*0034*/ 	.byte	0x00, 0xf0, 0x05, 0x00


	//----- nvinfo : EIATTR_KPARAM_INFO
	.align		4
.L_167:
        /*0038*/ 	.byte	0x04, 0x17
        /*003a*/ 	.short	(.L_169 - .L_168)
.L_168:
        /*003c*/ 	.word	0x00000000
        /*0040*/ 	.short	0x0002
        /*0042*/ 	.short	0x0010
        /*0044*/ 	.byte	0x00, 0xf0, 0x11, 0x00


	//----- nvinfo : EIATTR_KPARAM_INFO
	.align		4
.L_169:
        /*0048*/ 	.byte	0x04, 0x17
        /*004a*/ 	.short	(.L_171 - .L_170)
.L_170:
        /*004c*/ 	.word	0x00000000
        /*0050*/ 	.short	0x0001
        /*0052*/ 	.short	0x0008
        /*0054*/ 	.byte	0x00, 0xf5, 0x21, 0x00


	//----- nvinfo : EIATTR_KPARAM_INFO
	.align		4
.L_171:
        /*0058*/ 	.byte	0x04, 0x17
        /*005a*/ 	.short	(.L_173 - .L_172)
.L_172:
        /*005c*/ 	.word	0x00000000
        /*0060*/ 	.short	0x0000
        /*0062*/ 	.short	0x0000
        /*0064*/ 	.byte	0x00, 0xf5, 0x21, 0x00


	//----- nvinfo : EIATTR_SPARSE_MMA_MASK
	.align		4
.L_173:
        /*0068*/ 	.byte	0x03, 0x50
        /*006a*/ 	.short	0x0000


	//----- nvinfo : EIATTR_MAXREG_COUNT
	.align		4
        /*006c*/ 	.byte	0x03, 0x1b
        /*006e*/ 	.short	0x00ff


	//----- nvinfo : EIATTR_NUM_BARRIERS
	.align		4
        /*0070*/ 	.byte	0x02, 0x4c
        /*0072*/ 	.byte	0x01
	.zero		1


	//----- nvinfo : EIATTR_MERCURY_ISA_VERSION
	.align		4
        /*0074*/ 	.byte	0x03, 0x5f
        /*0076*/ 	.short	0x0101


	//----- nvinfo : EIATTR_COOP_GROUP_MASK_REGIDS
	.align		4
        /*0078*/ 	.byte	0x04, 0x29
        /*007a*/ 	.short	(.L_175 - .L_174)


	//   ....[0]....
.L_174:
        /*007c*/ 	.word	0xffffffff


	//   ....[1]....
        /*0080*/ 	.word	0xffffffff


	//   ....[2]....
        /*0084*/ 	.word	0xffffffff


	//   ....[3]....
        /*0088*/ 	.word	0xffffffff


	//   ....[4]....
        /*008c*/ 	.word	0xffffffff


	//   ....[5]....
        /*0090*/ 	.word	0xffffffff


	//   ....[6]....
        /*0094*/ 	.word	0xffffffff


	//   ....[7]....
        /*0098*/ 	.word	0xffffffff


	//   ....[8]....
        /*009c*/ 	.word	0xffffffff


	//   ....[9]....
        /*00a0*/ 	.word	0xffffffff


	//   ....[10]....
        /*00a4*/ 	.word	0xffffffff


	//   ....[11]....
        /*00a8*/ 	.word	0xffffffff


	//   ....[12]....
        /*00ac*/ 	.word	0xffffffff


	//   ....[13]....
        /*00b0*/ 	.word	0xffffffff


	//----- nvinfo : EIATTR_COOP_GROUP_INSTR_OFFSETS
	.align		4
.L_175:
        /*00b4*/ 	.byte	0x04, 0x28
        /*00b6*/ 	.short	(.L_177 - .L_176)


	//   ....[0]....
.L_176:
        /*00b8*/ 	.word	0x00000890


	//   ....[1]....
        /*00bc*/ 	.word	0x00000a80


	//   ....[2]....
        /*00c0*/ 	.word	0x00000ab0


	//   ....[3]....
        /*00c4*/ 	.word	0x00000b10


	//   ....[4]....
        /*00c8*/ 	.word	0x00000b50


	//   ....[5]....
        /*00cc*/ 	.word	0x00000b70


	//   ....[6]....
        /*00d0*/ 	.word	0x000017d0


	//   ....[7]....
        /*00d4*/ 	.word	0x000020d0


	//   ....[8]....
        /*00d8*/ 	.word	0x000022c0


	//   ....[9]....
        /*00dc*/ 	.word	0x000022f0


	//   ....[10]....
        /*00e0*/ 	.word	0x00002350


	//   ....[11]....
        /*00e4*/ 	.word	0x00002390


	//   ....[12]....
        /*00e8*/ 	.word	0x000023b0


	//   ....[13]....
        /*00ec*/ 	.word	0x00003180


	//----- nvinfo : EIATTR_VRC_CTA_INIT_COUNT
	.align		4
.L_177:
        /*00f0*/ 	.byte	0x02, 0x4a
	.zero		1
	.zero		1


	//----- nvinfo : EIATTR_EXIT_INSTR_OFFSETS
	.align		4
        /*00f4*/ 	.byte	0x04, 0x1c
        /*00f6*/ 	.short	(.L_179 - .L_178)


	//   ....[0]....
.L_178:
        /*00f8*/ 	.word	0x00000080


	//   ....[1]....
        /*00fc*/ 	.word	0x000000c0


	//   ....[2]....
        /*0100*/ 	.word	0x00003300


	//   ....[3]....
        /*0104*/ 	.word	0x00003350


	//----- nvinfo : EIATTR_MAX_THREADS
	.align		4
.L_179:
        /*0108*/ 	.byte	0x04, 0x05
        /*010a*/ 	.short	(.L_181 - .L_180)
.L_180:
        /*010c*/ 	.word	0x00000100
        /*0110*/ 	.word	0x00000001
        /*0114*/ 	.word	0x00000001


	//----- nvinfo : EIATTR_CRS_STACK_SIZE
	.align		4
.L_181:
        /*0118*/ 	.byte	0x04, 0x1e
        /*011a*/ 	.short	(.L_183 - .L_182)
.L_182:
        /*011c*/ 	.word	0x00000000


	//----- nvinfo : EIATTR_CBANK_PARAM_SIZE
	.align		4
.L_183:
        /*0120*/ 	.byte	0x03, 0x19
        /*0122*/ 	.short	0x001d


	//----- nvinfo : EIATTR_PARAM_CBANK
	.align		4
        /*0124*/ 	.byte	0x04, 0x0a
        /*0126*/ 	.short	(.L_185 - .L_184)
	.align		4
.L_184:
        /*0128*/ 	.word	index@(.nv.constant0._ZN3cub18CUB_300001_SM_10006detail6reduce28DeviceReduceSingleTileKernelINS2_10policy_hubIjyN4cuda3std3__44plusIvEEE10Policy1000EPjPiiS9_ijNS7_10__identityEEEvT0_T1_T2_T3_T4_T6_)
        /*012c*/ 	.short	0x0380
        /*012e*/ 	.short	0x001d


	//----- nvinfo : EIATTR_SW_WAR
	.align		4
.L_185:
        /*0130*/ 	.byte	0x04, 0x36
        /*0132*/ 	.short	(.L_187 - .L_186)
.L_186:
        /*0134*/ 	.word	0x00000008
.L_187:


//--------------------- .nv.info._ZN3cub18CUB_300001_SM_10006detail6reduce18DeviceReduceKernelINS2_10policy_hubIjyN4cuda3std3__44plusIvEEE10Policy1000EN6thrust24THRUST_300001_SM_1000_NS6detail15normal_iteratorINSD_10device_ptrIjEEEEyS9_jNS7_10__identityEEEvT0_PT3_T1_NS0_13GridEvenShareISN_EET2_T4_ --------------------------
	.section	.nv.info._ZN3cub18CUB_300001_SM_10006detail6reduce18DeviceReduceKernelINS2_10policy_hubIjyN4cuda3std3__44plusIvEEE10Policy1000EN6thrust24THRUST_300001_SM_1000_NS6detail15normal_iteratorINSD_10device_ptrIjEEEEyS9_jNS7_10__identityEEEvT0_PT3_T1_NS0_13GridEvenShareISN_EET2_T4_,"",@"SHT_CUDA_INFO"
	.sectionflags	@""
	.align	4


	//----- nvinfo : EIATTR_CUDA_API_VERSION
	.align		4
        /*0000*/ 	.byte	0x04, 0x37
        /*0002*/ 	.short	(.L_189 - .L_188)
.L_188:
        /*0004*/ 	.word	0x00000082


	//----- nvinfo : EIATTR_KPARAM_INFO
	.align		4
.L_189:
        /*0008*/ 	.byte	0x04, 0x17
        /*000a*/ 	.short	(.L_191 - .L_190)
.L_190:
        /*000c*/ 	.word	0x00000000
        /*0010*/ 	.short	0x0005
        /*0012*/ 	.short	0x0061
        /*0014*/ 	.byte	0x00, 0xf0, 0x05, 0x00


	//----- nvinfo : EIATTR_KPARAM_INFO
	.align		4
.L_191:
        /*0018*/ 	.byte	0x04, 0x17
        /*001a*/ 	.short	(.L_193 - .L_192)
.L_192:
        /*001c*/ 	.word	0x00000000
        /*0020*/ 	.short	0x0004
        /*0022*/ 	.short	0x0060
        /*0024*/ 	.byte	0x00, 0xf0, 0x05, 0x00


	//----- nvinfo : EIATTR_KPARAM_INFO
	.align		4
.L_193:
        /*0028*/ 	.byte	0x04, 0x17
        /*002a*/ 	.short	(.L_195 - .L_194)
.L_194:
        /*002c*/ 	.word	0x00000000
        /*0030*/ 	.short	0x0003
        /*0032*/ 	.short	0x0018
        /*0034*/ 	.byte	0x00, 0xf0, 0x21, 0x01


	//----- nvinfo : EIATTR_KPARAM_INFO
	.align		4
.L_195:
        /*0038*/ 	.byte	0x04, 0x17
        /*003a*/ 	.short	(.L_197 - .L_196)
.L_196:
        /*003c*/ 	.word	0x00000000
        /*0040*/ 	.short	0x0002
        /*0042*/ 	.short	0x0010
        /*0044*/ 	.byte	0x00, 0xf0, 0x21, 0x00


	//----- nvinfo : EIATTR_KPARAM_INFO
	.align		4
.L_197:
        /*0048*/ 	.byte	0x04, 0x17
        /*004a*/ 	.short	(.L_199 - .L_198)
.L_198:
        /*004c*/ 	.word	0x00000000
        /*0050*/ 	.short	0x0001
        /*0052*/ 	.short	0x0008
        /*0054*/ 	.byte	0x00, 0xf5, 0x21, 0x00


	//----- nvinfo : EIATTR_KPARAM_INFO
	.align		4
.L_199:
        /*0058*/ 	.byte	0x04, 0x17
        /*005a*/ 	.short	(.L_201 - .L_200)
.L_200:
        /*005c*/ 	.word	0x00000000
        /*0060*/ 	.short	0x0000
        /*0062*/ 	.short	0x0000
        /*0064*/ 	.byte	0x00, 0xf0, 0x21, 0x00


	//----- nvinfo : EIATTR_SPARSE_MMA_MASK
	.align		4
.L_201:
        /*0068*/ 	.byte	0x03, 0x50
        /*006a*/ 	.short	0x0000


	//----- nvinfo : EIATTR_MAXREG_COUNT
	.align		4
        /*006c*/ 	.byte	0x03, 0x1b
        /*006e*/ 	.short	0x00ff


	//----- nvinfo : EIATTR_NUM_BARRIERS
	.align		4
        /*0070*/ 	.byte	0x02, 0x4c
        /*0072*/ 	.byte	0x01
	.zero		1


	//----- nvinfo : EIATTR_MERCURY_ISA_VERSION
	.align		4
        /*0074*/ 	.byte	0x03, 0x5f
        /*0076*/ 	.short	0x0101


	//----- nvinfo : EIATTR_COOP_GROUP_MASK_REGIDS
	.align		4
        /*0078*/ 	.byte	0x04, 0x29
        /*007a*/ 	.short	(.L_203 - .L_202)


	//   ....[0]....
.L_202:
        /*007c*/ 	.word	0xffffffff


	//   ....[1]....
        /*0080*/ 	.word	0xffffffff


	//   ....[2]....
        /*0084*/ 	.word	0xffffffff


	//   ....[3]....
        /*0088*/ 	.word	0xffffffff


	//   ....[4]....
        /*008c*/ 	.word	0xffffffff


	//   ....[5]....
        /*0090*/ 	.word	0xffffffff


	//   ....[6]....
        /*0094*/ 	.word	0xffffffff


	//----- nvinfo : EIATTR_COOP_GROUP_INSTR_OFFSETS
	.align		4
.L_203:
        /*0098*/ 	.byte	0x04, 0x28
        /*009a*/ 	.short	(.L_205 - .L_204)


	//   ....[0]....
.L_204:
        /*009c*/ 	.word	0x000008e0


	//   ....[1]....
        /*00a0*/ 	.word	0x00000ad0


	//   ....[2]....
        /*00a4*/ 	.word	0x00000b20


	//   ....[3]....
        /*00a8*/ 	.word	0x00000b60


	//   ....[4]....
        /*00ac*/ 	.word	0x00000ba0


	//   ....[5]....
        /*00b0*/ 	.word	0x00000bc0


	//   ....[6]....
        /*00b4*/ 	.word	0x00001bb0


	//----- nvinfo : EIATTR_VRC_CTA_INIT_COUNT
	.align		4
.L_205:
        /*00b8*/ 	.byte	0x02, 0x4a
	.zero		1
	.zero		1


	//----- nvinfo : EIATTR_EXIT_INSTR_OFFSETS
	.align		4
        /*00bc*/ 	.byte	0x04, 0x1c
        /*00be*/ 	.short	(.L_207 - .L_206)


	//   ....[0]....
.L_206:
        /*00c0*/ 	.word	0x00001d30


	//   ....[1]....
        /*00c4*/ 	.word	0x00001d90


	//----- nvinfo : EIATTR_MAX_THREADS
	.align		4
.L_207:
        /*00c8*/ 	.byte	0x04, 0x05
        /*00ca*/ 	.short	(.L_209 - .L_208)
.L_208:
        /*00cc*/ 	.word	0x00000100
        /*00d0*/ 	.word	0x00000001
        /*00d4*/ 	.word	0x00000001


	//----- nvinfo : EIATTR_CRS_STACK_SIZE
	.align		4
.L_209:
        /*00d8*/ 	.byte	0x04, 0x1e
        /*00da*/ 	.short	(.L_211 - .L_210)
.L_210:
        /*00dc*/ 	.word	0x00000000


	//----- nvinfo : EIATTR_CBANK_PARAM_SIZE
	.align		4
.L_211:
        /*00e0*/ 	.byte	0x03, 0x19
        /*00e2*/ 	.short	0x0062


	//----- nvinfo : EIATTR_PARAM_CBANK
	.align		4
        /*00e4*/ 	.byte	0x04, 0x0a
        /*00e6*/ 	.short	(.L_213 - .L_212)
	.align		4
.L_212:
        /*00e8*/ 	.word	index@(.nv.constant0._ZN3cub18CUB_300001_SM_10006detail6reduce18DeviceReduceKernelINS2_10policy_hubIjyN4cuda3std3__44plusIvEEE10Policy1000EN6thrust24THRUST_300001_SM_1000_NS6detail15normal_iteratorINSD_10device_ptrIjEEEEyS9_jNS7_10__identityEEEvT0_PT3_T1_NS0_13GridEvenShareISN_EET2_T4_)
        /*00ec*/ 	.short	0x0380
        /*00ee*/ 	.short	0x0062


	//----- nvinfo : EIATTR_SW_WAR
	.align		4
.L_213:
        /*00f0*/ 	.byte	0x04, 0x36
        /*00f2*/ 	.short	(.L_215 - .L_214)
.L_214:
        /*00f4*/ 	.word	0x00000008
.L_215:


//--------------------- .nv.info._ZN3cub18CUB_300001_SM_10006detail6reduce28DeviceReduceSingleTileKernelINS2_10policy_hubIjyN4cuda3std3__44plusIvEEE10Policy1000EN6thrust24THRUST_300001_SM_1000_NS6detail15normal_iteratorINSD_10device_ptrIjEEEEPiyS9_ijNS7_10__identityEEEvT0_T1_T2_T3_T4_T6_ --------------------------
	.section	.nv.info._ZN3cub18CUB_300001_SM_10006detail6reduce28DeviceReduceSingleTileKernelINS2_10policy_hubIjyN4cuda3std3__44plusIvEEE10Policy1000EN6thrust24THRUST_300001_SM_1000_NS6detail15normal_iteratorINSD_10device_ptrIjEEEEPiyS9_ijNS7_10__identityEEEvT0_T1_T2_T3_T4_T6_,"",@"SHT_CUDA_INFO"
	.sectionflags	@""
	.align	4


	//----- nvinfo : EIATTR_CUDA_API_VERSION
	.align		4
        /*0000*/ 	.byte	0x04, 0x37
        /*0002*/ 	.short	(.L_217 - .L_216)
.L_216:
        /*0004*/ 	.word	0x00000082


	//----- nvinfo : EIATTR_KPARAM_INFO
	.align		4
.L_217:
        /*0008*/ 	.byte	0x04, 0x17
        /*000a*/ 	.short	(.L_219 - .L_218)
.L_218:
        /*000c*/ 	.word	0x00000000
        /*0010*/ 	.short	0x0005
        /*0012*/ 	.short	0x0020
        /*0014*/ 	.byte	0x00, 0xf0, 0x05, 0x00


	//----- nvinfo : EIATTR_KPARAM_INFO
	.align		4
.L_219:
        /*0018*/ 	.byte	0x04, 0x17
        /*001a*/ 	.short	(.L_221 - .L_220)
.L_220:
        /*001c*/ 	.word	0x00000000
        /*0020*/ 	.short	0x0004
        /*0022*/ 	.short	0x001c
        /*0024*/ 	.byte	0x00, 0xf0, 0x11, 0x00


	//----- nvinfo : EIATTR_KPARAM_INFO
	.align		4
.L_221:
        /*0028*/ 	.byte	0x04, 0x17
        /*002a*/ 	.short	(.L_223 - .L_222)
.L_222:
        /*002c*/ 	.word	0x00000000
        /*0030*/ 	.short	0x0003
        /*0032*/ 	.short	0x0018
        /*0034*/ 	.byte	0x00, 0xf0, 0x05, 0x00


	//----- nvinfo : EIATTR_KPARAM_INFO
	.align		4
.L_223:
        /*0038*/ 	.byte	0x04, 0x17
        /*003a*/ 	.short	(.L_225 - .L_224)
.L_224:
        /*003c*/ 	.word	0x00000000
        /*0040*/ 	.short	0x0002
        /*0042*/ 	.short	0x0010
        /*0044*/ 	.byte	0x00, 0xf0, 0x21, 0x00


	//----- nvinfo : EIATTR_KPARAM_INFO
	.align		4
.L_225:
        /*0048*/ 	.byte	0x04, 0x17
        /*004a*/ 	.short	(.L_227 - .L_226)
.L_226:
        /*004c*/ 	.word	0x00000000
        /*0050*/ 	.short	0x0001
        /*0052*/ 	.short	0x0008
        /*0054*/ 	.byte	0x00, 0xf5, 0x21, 0x00


	//----- nvinfo : EIATTR_KPARAM_INFO
	.align		4
.L_227:
        /*0058*/ 	.byte	0x04, 0x17
        /*005a*/ 	.short	(.L_229 - .L_228)
.L_228:
        /*005c*/ 	.word	0x00000000
        /*0060*/ 	.short	0x0000
        /*0062*/ 	.short	0x0000
        /*0064*/ 	.byte	0x00, 0xf0, 0x21, 0x00


	//----- nvinfo : EIATTR_SPARSE_MMA_MASK
	.align		4
.L_229:
        /*0068*/ 	.byte	0x03, 0x50
        /*006a*/ 	.short	0x0000


	//----- nvinfo : EIATTR_MAXREG_COUNT
	.align		4
        /*006c*/ 	.byte	0x03, 0x1b
        /*006e*/ 	.short	0x00ff


	//----- nvinfo : EIATTR_NUM_BARRIERS
	.align		4
        /*0070*/ 	.byte	0x02, 0x4c
        /*0072*/ 	.byte	0x01
	.zero		1


	//----- nvinfo : EIATTR_MERCURY_ISA_VERSION
	.align		4
        /*0074*/ 	.byte	0x03, 0x5f
        /*0076*/ 	.short	0x0101


	//----- nvinfo : EIATTR_COOP_GROUP_MASK_REGIDS
	.align		4
        /*0078*/ 	.byte	0x04, 0x29
        /*007a*/ 	.short	(.L_231 - .L_230)


	//   ....[0]....
.L_230:
        /*007c*/ 	.word	0xffffffff


	//   ....[1]....
        /*0080*/ 	.word	0xffffffff


	//   ....[2]....
        /*0084*/ 	.word	0xffffffff


	//   ....[3]....
        /*0088*/ 	.word	0xffffffff


	//   ....[4]....
        /*008c*/ 	.word	0xffffffff


	//   ....[5]....
        /*0090*/ 	.word	0xffffffff


	//   ....[6]....
        /*0094*/ 	.word	0xffffffff


	//----- nvinfo : EIATTR_COOP_GROUP_INSTR_OFFSETS
	.align		4
.L_231:
        /*0098*/ 	.byte	0x04, 0x28
        /*009a*/ 	.short	(.L_233 - .L_232)


	//   ....[0]....
.L_232:
        /*009c*/ 	.word	0x00000840


	//   ....[1]....
        /*00a0*/ 	.word	0x00000a40


	//   ....[2]....
        /*00a4*/ 	.word	0x00000a70


	//   ....[3]....
        /*00a8*/ 	.word	0x00000ac0


	//   ....[4]....
        /*00ac*/ 	.word	0x00000b10


	//   ....[5]....
        /*00b0*/ 	.word	0x00000b30


	//   ....[6]....
        /*00b4*/ 	.word	0x00001980


	//----- nvinfo : EIATTR_VRC_CTA_INIT_COUNT
	.align		4
.L_233:
        /*00b8*/ 	.byte	0x02, 0x4a
	.zero		1
	.zero		1


	//----- nvinfo : EIATTR_EXIT_INSTR_OFFSETS
	.align		4
        /*00bc*/ 	.byte	0x04, 0x1c
        /*00be*/ 	.short	(.L_235 - .L_234)


	//   ....[0]....
.L_234:
        /*00c0*/ 	.word	0x000000a0


	//   ....[1]....
        /*00c4*/ 	.word	0x000000e0


	//   ....[2]....
        /*00c8*/ 	.word	0x00001b00


	//   ....[3]....
        /*00cc*/ 	.word	0x00001b50


	//----- nvinfo : EIATTR_MAX_THREADS
	.align		4
.L_235:
        /*00d0*/ 	.byte	0x04, 0x05
        /*00d2*/ 	.short	(.L_237 - .L_236)
.L_236:
        /*00d4*/ 	.word	0x00000100
        /*00d8*/ 	.word	0x00000001
        /*00dc*/ 	.word	0x00000001


	//----- nvinfo : EIATTR_CRS_STACK_SIZE
	.align		4
.L_237:
        /*00e0*/ 	.byte	0x04, 0x1e
        /*00e2*/ 	.short	(.L_239 - .L_238)
.L_238:
        /*00e4*/ 	.word	0x00000000


	//----- nvinfo : EIATTR_CBANK_PARAM_SIZE
	.align		4
.L_239:
        /*00e8*/ 	.byte	0x03, 0x19
        /*00ea*/ 	.short	0x0021


	//----- nvinfo : EIATTR_PARAM_CBANK
	.align		4
        /*00ec*/ 	.byte	0x04, 0x0a
        /*00ee*/ 	.short	(.L_241 - .L_240)
	.align		4
.L_240:
        /*00f0*/ 	.word	index@(.nv.constant0._ZN3cub18CUB_300001_SM_10006detail6reduce28DeviceReduceSingleTileKernelINS2_10policy_hubIjyN4cuda3std3__44plusIvEEE10Policy1000EN6thrust24THRUST_300001_SM_1000_NS6detail15normal_iteratorINSD_10device_ptrIjEEEEPiyS9_ijNS7_10__identityEEEvT0_T1_T2_T3_T4_T6_)
        /*00f4*/ 	.short	0x0380
        /*00f6*/ 	.short	0x0021


	//----- nvinfo : EIATTR_SW_WAR
	.align		4
.L_241:
        /*00f8*/ 	.byte	0x04, 0x36
        /*00fa*/ 	.short	(.L_243 - .L_242)
.L_242:
        /*00fc*/ 	.word	0x00000008
.L_243:


//--------------------- .nv.info._ZN3cub18CUB_300001_SM_10006detail6reduce28DeviceReduceSingleTileKernelINS2_10policy_hubIjjN4cuda3std3__44plusIvEEE10Policy1000EPjPiiS9_ijNS7_10__identityEEEvT0_T1_T2_T3_T4_T6_ --------------------------
	.section	.nv.info._ZN3cub18CUB_300001_SM_10006detail6reduce28DeviceReduceSingleTileKernelINS2_10policy_hubIjjN4cuda3std3__44plusIvEEE10Policy1000EPjPiiS9_ijNS7_10__identityEEEvT0_T1_T2_T3_T4_T6_,"",@"SHT_CUDA_INFO"
	.sectionflags	@""
	.align	4


	//----- nvinfo : EIATTR_CUDA_API_VERSION
	.align		4
        /*0000*/ 	.byte	0x04, 0x37
        /*0002*/ 	.short	(.L_245 - .L_244)
.L_244:
        /*0004*/ 	.word	0x00000082


	//----- nvinfo : EIATTR_KPARAM_INFO
	.align		4
.L_245:
        /*0008*/ 	.byte	0x04, 0x17
        /*000a*/ 	.short	(.L_247 - .L_246)
.L_246:
        /*000c*/ 	.word	0x00000000
        /*0010*/ 	.short	0x0005
        /*0012*/ 	.short	0x001c
        /*0014*/ 	.byte	0x00, 0xf0, 0x05, 0x00


	//----- nvinfo : EIATTR_KPARAM_INFO
	.align		4
.L_247:
        /*0018*/ 	.byte	0x04, 0x17
        /*001a*/ 	.short	(.L_249 - .L_248)
.L_248:
        /*001c*/ 	.word	0x00000000
        /*0020*/ 	.short	0x0004
        /*0022*/ 	.short	0x0018
        /*0024*/ 	.byte	0x00, 0xf0, 0x11, 0x00


	//----- nvinfo : EIATTR_KPARAM_INFO
	.align		4
.L_249:
        /*0028*/ 	.byte	0x04, 0x17
        /*002a*/ 	.short	(.L_251 - .L_250)
.L_250:
        /*002c*/ 	.word	0x00000000
        /*0030*/ 	.short	0x0003
        /*0032*/ 	.short	0x0014
        /*0034*/ 	.byte	0x00, 0xf0, 0x05, 0x00


	//----- nvinfo : EIATTR_KPARAM_INFO
	.align		4
.L_251:
        /*0038*/ 	.byte	0x04, 0x17
        /*003a*/ 	.short	(.L_253 - .L_252)
.L_252:
        /*003c*/ 	.word	0x00000000
        /*0040*/ 	.short	0x0002
        /*0042*/ 	.short	0x0010
        /*0044*/ 	.byte	0x00, 0xf0, 0x11, 0x00


	//----- nvinfo : EIATTR_KPARAM_INFO
	.align		4
.L_253:
        /*0048*/ 	.byte	0x04, 0x17
        /*004a*/ 	.short	(.L_255 - .L_254)
.L_254:
        /*004c*/ 	.word	0x00000000
        /*0050*/ 	.short	0x0001
        /*0052*/ 	.short	0x0008
        /*0054*/ 	.byte	0x00, 0xf5, 0x21, 0x00


	//----- nvinfo : EIATTR_KPARAM_INFO
	.align		4
.L_255:
        /*0058*/ 	.byte	0x04, 0x17
        /*005a*/ 	.short	(.L_257 - .L_256)
.L_256:
        /*005c*/ 	.word	0x00000000
        /*0060*/ 	.short	0x0000
        /*0062*/ 	.short	0x0000
        /*0064*/ 	.byte	0x00, 0xf5, 0x21, 0x00


	//----- nvinfo : EIATTR_SPARSE_MMA_MASK
	.align		4
.L_257:
        /*0068*/ 	.byte	0x03, 0x50
        /*006a*/ 	.short	0x0000


	//----- nvinfo : EIATTR_MAXREG_COUNT
	.align		4
        /*006c*/ 	.byte	0x03, 0x1b
        /*006e*/ 	.short	0x00ff


	//----- nvinfo : EIATTR_NUM_BARRIERS
	.align		4
        /*0070*/ 	.byte	0x02, 0x4c
        /*0072*/ 	.byte	0x01
	.zero		1


	//----- nvinfo : EIATTR_MERCURY_ISA_VERSION
	.align		4
        /*0074*/ 	.byte	0x03, 0x5f
        /*0076*/ 	.short	0x0101


	//----- nvinfo : EIATTR_COOP_GROUP_MASK_REGIDS
	.align		4
        /*0078*/ 	.byte	0x04, 0x29
        /*007a*/ 	.short	(.L_259 - .L_258)


	//   ....[0]....
.L_258:
        /*007c*/ 	.word	0xffffffff


	//   ....[1]....
        /*0080*/ 	.word	0xffffffff


	//   ....[2]....
        /*0084*/ 	.word	0xffffffff


	//   ....[3]....
        /*0088*/ 	.word	0xffffffff


	//   ....[4]....
        /*008c*/ 	.word	0xffffffff


	//   ....[5]....
        /*0090*/ 	.word	0xffffffff


	//   ....[6]....
        /*0094*/ 	.word	0xffffffff


	//   ....[7]....
        /*0098*/ 	.word	0xffffffff


	//   ....[8]....
        /*009c*/ 	.word	0xffffffff


	//   ....[9]....
        /*00a0*/ 	.word	0xffffffff


	//   ....[10]....
        /*00a4*/ 	.word	0xffffffff


	//   ....[11]....
        /*00a8*/ 	.word	0xffffffff


	//   ....[12]....
        /*00ac*/ 	.word	0xffffffff


	//   ....[13]....
        /*00b0*/ 	.word	0xffffffff


	//----- nvinfo : EIATTR_COOP_GROUP_INSTR_OFFSETS
	.align		4
.L_259:
        /*00b4*/ 	.byte	0x04, 0x28
        /*00b6*/ 	.short	(.L_261 - .L_260)


	//   ....[0]....
.L_260:
        /*00b8*/ 	.word	0x00000890


	//   ....[1]....
        /*00bc*/ 	.word	0x00000a80


	//   ....[2]....
        /*00c0*/ 	.word	0x00000ab0


	//   ....[3]....
        /*00c4*/ 	.word	0x00000b10


	//   ....[4]....
        /*00c8*/ 	.word	0x00000b50


	//   ....[5]....
        /*00cc*/ 	.word	0x00000b70


	//   ....[6]....
        /*00d0*/ 	.word	0x000017d0


	//   ....[7]....
        /*00d4*/ 	.word	0x000020d0


	//   ....[8]....
        /*00d8*/ 	.word	0x000022c0


	//   ....[9]....
        /*00dc*/ 	.word	0x000022f0


	//   ....[10]....
        /*00e0*/ 	.word	0x00002350


	//   ....[11]....
        /*00e4*/ 	.word	0x00002390


	//   ....[12]....
        /*00e8*/ 	.word	0x000023b0


	//   ....[13]....
        /*00ec*/ 	.word	0x00003180


	//----- nvinfo : EIATTR_VRC_CTA_INIT_COUNT
	.align		4
.L_261:
        /*00f0*/ 	.byte	0x02, 0x4a
	.zero		1
	.zero		1


	//----- nvinfo : EIATTR_EXIT_INSTR_OFFSETS
	.align		4
        /*00f4*/ 	.byte	0x04, 0x1c
        /*00f6*/ 	.short	(.L_263 - .L_262)


	//   ....[0]....
.L_262:
        /*00f8*/ 	.word	0x00000080


	//   ....[1]....
        /*00fc*/ 	.word	0x000000c0


	//   ....[2]....
        /*0100*/ 	.word	0x00003300


	//   ....[3]....
        /*0104*/ 	.word	0x00003350


	//----- nvinfo : EIATTR_MAX_THREADS
	.align		4
.L_263:
        /*0108*/ 	.byte	0x04, 0x05
        /*010a*/ 	.short	(.L_265 - .L_264)
.L_264:
        /*010c*/ 	.word	0x00000100
        /*0110*/ 	.word	0x00000001
        /*0114*/ 	.word	0x00000001


	//----- nvinfo : EIATTR_CRS_STACK_SIZE
	.align		4
.L_265:
        /*0118*/ 	.byte	0x04, 0x1e
        /*011a*/ 	.short	(.L_267 - .L_266)
.L_266:
        /*011c*/ 	.word	0x00000000


	//----- nvinfo : EIATTR_CBANK_PARAM_SIZE
	.align		4
.L_267:
        /*0120*/ 	.byte	0x03, 0x19
        /*0122*/ 	.short	0x001d


	//----- nvinfo : EIATTR_PARAM_CBANK
	.align		4
        /*0124*/ 	.byte	0x04, 0x0a
        /*0126*/ 	.short	(.L_269 - .L_268)
	.align		4
.L_268:
        /*0128*/ 	.word	index@(.nv.constant0._ZN3cub18CUB_300001_SM_10006detail6reduce28DeviceReduceSingleTileKernelINS2_10policy_hubIjjN4cuda3std3__44plusIvEEE10Policy1000EPjPiiS9_ijNS7_10__identityEEEvT0_T1_T2_T3_T4_T6_)
        /*012c*/ 	.short	0x0380
        /*012e*/ 	.short	0x001d


	//----- nvinfo : EIATTR_SW_WAR
	.align		4
.L_269:
        /*0130*/ 	.byte	0x04, 0x36
        /*0132*/ 	.short	(.L_271 - .L_270)
.L_270:
        /*0134*/ 	.word	0x00000008
.L_271:


//--------------------- .nv.info._ZN3cub18CUB_300001_SM_10006detail6reduce18DeviceReduceKernelINS2_10policy_hubIjjN4cuda3std3__44plusIvEEE10Policy1000EN6thrust24THRUST_300001_SM_1000_NS6detail15normal_iteratorINSD_10device_ptrIjEEEEjS9_jNS7_10__identityEEEvT0_PT3_T1_NS0_13GridEvenShareISN_EET2_T4_ --------------------------
	.section	.nv.info._ZN3cub18CUB_300001_SM_10006detail6reduce18DeviceReduceKernelINS2_10policy_hubIjjN4cuda3std3__44plusIvEEE10Policy1000EN6thrust24THRUST_300001_SM_1000_NS6detail15normal_iteratorINSD_10device_ptrIjEEEEjS9_jNS7_10__identityEEEvT0_PT3_T1_NS0_13GridEvenShareISN_EET2_T4_,"",@"SHT_CUDA_INFO"
	.sectionflags	@""
	.align	4


	//----- nvinfo : EIATTR_CUDA_API_VERSION
	.align		4
        /*0000*/ 	.byte	0x04, 0x37
        /*0002*/ 	.short	(.L_273 - .L_272)
.L_272:
        /*0004*/ 	.word	0x00000082


	//----- nvinfo : EIATTR_KPARAM_INFO
	.align		4
.L_273:
        /*0008*/ 	.byte	0x04, 0x17
        /*000a*/ 	.short	(.L_275 - .L_274)
.L_274:
        /*000c*/ 	.word	0x00000000
        /*0010*/ 	.short	0x0005
        /*0012*/ 	.short	0x003d
        /*0014*/ 	.byte	0x00, 0xf0, 0x05, 0x00


	//----- nvinfo : EIATTR_KPARAM_INFO
	.align		4
.L_275:
        /*0018*/ 	.byte	0x04, 0x17
        /*001a*/ 	.short	(.L_277 - .L_276)
.L_276:
        /*001c*/ 	.word	0x00000000
        /*0020*/ 	.short	0x0004
        /*0022*/ 	.short	0x003c
        /*0024*/ 	.byte	0x00, 0xf0, 0x05, 0x00


	//----- nvinfo : EIATTR_KPARAM_INFO
	.align		4
.L_277:
        /*0028*/ 	.byte	0x04, 0x17
        /*002a*/ 	.short	(.L_279 - .L_278)
.L_278:
        /*002c*/ 	.word	0x00000000
        /*0030*/ 	.short	0x0003
        /*0032*/ 	.short	0x0014
        /*0034*/ 	.byte	0x00, 0xf0, 0xa1, 0x00


	//----- nvinfo : EIATTR_KPARAM_INFO
	.align		4
.L_279:
        /*0038*/ 	.byte	0x04, 0x17
        /*003a*/ 	.short	(.L_281 - .L_280)
.L_280:
        /*003c*/ 	.word	0x00000000
        /*0040*/ 	.short	0x0002
        /*0042*/ 	.short	0x0010
        /*0044*/ 	.byte	0x00, 0xf0, 0x11, 0x00


	//----- nvinfo : EIATTR_KPARAM_INFO
	.align		4
.L_281:
        /*0048*/ 	.byte	0x04, 0x17
        /*004a*/ 	.short	(.L_283 - .L_282)
.L_282:
        /*004c*/ 	.word	0x00000000
        /*0050*/ 	.short	0x0001
        /*0052*/ 	.short	0x0008
        /*0054*/ 	.byte	0x00, 0xf5, 0x21, 0x00


	//----- nvinfo : EIATTR_KPARAM_INFO
	.align		4
.L_283:
        /*0058*/ 	.byte	0x04, 0x17
        /*005a*/ 	.short	(.L_285 - .L_284)
.L_284:
        /*005c*/ 	.word	0x00000000
        /*0060*/ 	.short	0x0000
        /*0062*/ 	.short	0x0000
        /*0064*/ 	.byte	0x00, 0xf0, 0x21, 0x00


	//----- nvinfo : EIATTR_SPARSE_MMA_MASK
	.align		4
.L_285:
        /*0068*/ 	.byte	0x03, 0x50
        /*006a*/ 	.short	0x0000


	//----- nvinfo : EIATTR_MAXREG_COUNT
	.align		4
        /*006c*/ 	.byte	0x03, 0x1b
        /*006e*/ 	.short	0x00ff


	//----- nvinfo : EIATTR_NUM_BARRIERS
	.align		4
        /*0070*/ 	.byte	0x02, 0x4c
        /*0072*/ 	.byte	0x01
	.zero		1


	//----- nvinfo : EIATTR_MERCURY_ISA_VERSION
	.align		4
        /*0074*/ 	.byte	0x03, 0x5f
        /*0076*/ 	.short	0x0101


	//----- nvinfo : EIATTR_COOP_GROUP_MASK_REGIDS
	.align		4
        /*0078*/ 	.byte	0x04, 0x29
        /*007a*/ 	.short	(.L_287 - .L_286)


	//   ....[0]....
.L_286:
        /*007c*/ 	.word	0xffffffff


	//   ....[1]....
        /*0080*/ 	.word	0xffffffff


	//   ....[2]....
        /*0084*/ 	.word	0xffffffff


	//   ....[3]....
        /*0088*/ 	.word	0xffffffff


	//   ....[4]....
        /*008c*/ 	.word	0xffffffff


	//   ....[5]....
        /*0090*/ 	.word	0xffffffff


	//   ....[6]....
        /*0094*/ 	.word	0xffffffff


	//----- nvinfo : EIATTR_COOP_GROUP_INSTR_OFFSETS
	.align		4
.L_287:
        /*0098*/ 	.byte	0x04, 0x28
        /*009a*/ 	.short	(.L_289 - .L_288)


	//   ....[0]....
.L_288:
        /*009c*/ 	.word	0x00000b10


	//   ....[1]....
        /*00a0*/ 	.word	0x00000d00


	//   ....[2]....
        /*00a4*/ 	.word	0x00000d50


	//   ....[3]....
        /*00a8*/ 	.word	0x00000d90


	//   ....[4]....
        /*00ac*/ 	.word	0x00000dd0


	//   ....[5]....
        /*00b0*/ 	.word	0x00000df0


	//   ....[6]....
        /*00b4*/ 	.word	0x00001f00


	//----- nvinfo : EIATTR_VRC_CTA_INIT_COUNT
	.align		4
.L_289:
        /*00b8*/ 	.byte	0x02, 0x4a
	.zero		1
	.zero		1


	//----- nvinfo : EIATTR_EXIT_INSTR_OFFSETS
	.align		4
        /*00bc*/ 	.byte	0x04, 0x1c
        /*00be*/ 	.short	(.L_291 - .L_290)


	//   ....[0]....
.L_290:
        /*00c0*/ 	.word	0x00002090


	//   ....[1]....
        /*00c4*/ 	.word	0x000020d0


	//----- nvinfo : EIATTR_MAX_THREADS
	.align		4
.L_291:
        /*00c8*/ 	.byte	0x04, 0x05
        /*00ca*/ 	.short	(.L_293 - .L_292)
.L_292:
        /*00cc*/ 	.word	0x00000100
        /*00d0*/ 	.word	0x00000001
        /*00d4*/ 	.word	0x00000001


	//----- nvinfo : EIATTR_CRS_STACK_SIZE
	.align		4
.L_293:
        /*00d8*/ 	.byte	0x04, 0x1e
        /*00da*/ 	.short	(.L_295 - .L_294)
.L_294:
        /*00dc*/ 	.word	0x00000000


	//----- nvinfo : EIATTR_CBANK_PARAM_SIZE
	.align		4
.L_295:
        /*00e0*/ 	.byte	0x03, 0x19
        /*00e2*/ 	.short	0x003e


	//----- nvinfo : EIATTR_PARAM_CBANK
	.align		4
        /*00e4*/ 	.byte	0x04, 0x0a
        /*00e6*/ 	.short	(.L_297 - .L_296)
	.align		4
.L_296:
        /*00e8*/ 	.word	index@(.nv.constant0._ZN3cub18CUB_300001_SM_10006detail6reduce18DeviceReduceKernelINS2_10policy_hubIjjN4cuda3std3__44plusIvEEE10Policy1000EN6thrust24THRUST_300001_SM_1000_NS6detail15normal_iteratorINSD_10device_ptrIjEEEEjS9_jNS7_10__identityEEEvT0_PT3_T1_NS0_13GridEvenShareISN_EET2_T4_)
        /*00ec*/ 	.short	0x0380
        /*00ee*/ 	.short	0x003e


	//----- nvinfo : EIATTR_SW_WAR
	.align		4
.L_297:
        /*00f0*/ 	.byte	0x04, 0x36
        /*00f2*/ 	.short	(.L_299 - .L_298)
.L_298:
        /*00f4*/ 	.word	0x00000008
.L_299:


//--------------------- .nv.info._ZN3cub18CUB_300001_SM_10006detail6reduce28DeviceReduceSingleTileKernelINS2_10policy_hubIjjN4cuda3std3__44plusIvEEE10Policy1000EN6thrust24THRUST_300001_SM_1000_NS6detail15normal_iteratorINSD_10device_ptrIjEEEEPijS9_ijNS7_10__identityEEEvT0_T1_T2_T3_T4_T6_ --------------------------
	.section	.nv.info._ZN3cub18CUB_300001_SM_10006detail6reduce28DeviceReduceSingleTileKernelINS2_10policy_hubIjjN4cuda3std3__44plusIvEEE10Policy1000EN6thrust24THRUST_300001_SM_1000_NS6detail15normal_iteratorINSD_10device_ptrIjEEEEPijS9_ijNS7_10__identityEEEvT0_T1_T2_T3_T4_T6_,"",@"SHT_CUDA_INFO"
	.sectionflags	@""
	.align	4


	//----- nvinfo : EIATTR_CUDA_API_VERSION
	.align		4
        /*0000*/ 	.byte	0x04, 0x37
        /*0002*/ 	.short	(.L_301 - .L_300)
.L_300:
        /*0004*/ 	.word	0x00000082


	//----- nvinfo : EIATTR_KPARAM_INFO
	.align		4
.L_301:
        /*0008*/ 	.byte	0x04, 0x17
        /*000a*/ 	.short	(.L_303 - .L_302)
.L_302:
        /*000c*/ 	.word	0x00000000
        /*0010*/ 	.short	0x0005
        /*0012*/ 	.short	0x001c
        /*0014*/ 	.byte	0x00, 0xf0, 0x05, 0x00


	//----- nvinfo : EIATTR_KPARAM_INFO
	.align		4
.L_303:
        /*0018*/ 	.byte	0x04, 0x17
        /*001a*/ 	.short	(.L_305 - .L_304)
.L_304:
        /*001c*/ 	.word	0x00000000
        /*0020*/ 	.short	0x0004
        /*0022*/ 	.short	0x0018
        /*0024*/ 	.byte	0x00, 0xf0, 0x11, 0x00


	//----- nvinfo : EIATTR_KPARAM_INFO
	.align		4
.L_305:
        /*0028*/ 	.byte	0x04, 0x17
        /*002a*/ 	.short	(.L_307 - .L_306)
.L_306:
        /*002c*/ 	.word	0x00000000
        /*0030*/ 	.short	0x0003
        /*0032*/ 	.short	0x0014
        /*0034*/ 	.byte	0x00, 0xf0, 0x05, 0x00


	//----- nvinfo : EIATTR_KPARAM_INFO
	.align		4
.L_307:
        /*0038*/ 	.byte	0x04, 0x17
        /*003a*/ 	.short	(.L_309 - .L_308)
.L_308:
        /*003c*/ 	.word	0x00000000
        /*0040*/ 	.short	0x0002
        /*0042*/ 	.short	0x0010
        /*0044*/ 	.byte	0x00, 0xf0, 0x11, 0x00


	//----- nvinfo : EIATTR_KPARAM_INFO
	.align		4
.L_309:
        /*0048*/ 	.byte	0x04, 0x17
        /*004a*/ 	.short	(.L_311 - .L_310)
.L_310:
        /*004c*/ 	.word	0x00000000
        /*0050*/ 	.short	0x0001
        /*0052*/ 	.short	0x0008
        /*0054*/ 	.byte	0x00, 0xf5, 0x21, 0x00


	//----- nvinfo : EIATTR_KPARAM_INFO
	.align		4
.L_311:
        /*0058*/ 	.byte	0x04, 0x17
        /*005a*/ 	.short	(.L_313 - .L_312)
.L_312:
        /*005c*/ 	.word	0x00000000
        /*0060*/ 	.short	0x0000
        /*0062*/ 	.short	0x0000
        /*0064*/ 	.byte	0x00, 0xf0, 0x21, 0x00


	//----- nvinfo : EIATTR_SPARSE_MMA_MASK
	.align		4
.L_313:
        /*0068*/ 	.byte	0x03, 0x50
        /*006a*/ 	.short	0x0000


	//----- nvinfo : EIATTR_MAXREG_COUNT
	.align		4
        /*006c*/ 	.byte	0x03, 0x1b
        /*006e*/ 	.short	0x00ff


	//----- nvinfo : EIATTR_NUM_BARRIERS
	.align		4
        /*0070*/ 	.byte	0x02, 0x4c
        /*0072*/ 	.byte	0x01
	.zero		1


	//----- nvinfo : EIATTR_MERCURY_ISA_VERSION
	.align		4
        /*0074*/ 	.byte	0x03, 0x5f
        /*0076*/ 	.short	0x0101


	//----- nvinfo : EIATTR_COOP_GROUP_MASK_REGIDS
	.align		4
        /*0078*/ 	.byte	0x04, 0x29
        /*007a*/ 	.short	(.L_315 - .L_314)


	//   ....[0]....
.L_314:
        /*007c*/ 	.word	0xffffffff


	//   ....[1]....
        /*0080*/ 	.word	0xffffffff


	//   ....[2]....
        /*0084*/ 	.word	0xffffffff


	//   ....[3]....
        /*0088*/ 	.word	0xffffffff


	//   ....[4]....
        /*008c*/ 	.word	0xffffffff


	//   ....[5]....
        /*0090*/ 	.word	0xffffffff


	//   ....[6]....
        /*0094*/ 	.word	0xffffffff


	//----- nvinfo : EIATTR_COOP_GROUP_INSTR_OFFSETS
	.align		4
.L_315:
        /*0098*/ 	.byte	0x04, 0x28
        /*009a*/ 	.short	(.L_317 - .L_316)


	//   ....[0]....
.L_316:
        /*009c*/ 	.word	0x00000830


	//   ....[1]....
        /*00a0*/ 	.word	0x00000a20


	//   ....[2]....
        /*00a4*/ 	.word	0x00000a80


	//   ....[3]....
        /*00a8*/ 	.word	0x00000ac0


	//   ....[4]....
        /*00ac*/ 	.word	0x00000af0


	//   ....[5]....
        /*00b0*/ 	.word	0x00000b10


	//   ....[6]....
        /*00b4*/ 	.word	0x00001ac0


	//----- nvinfo : EIATTR_VRC_CTA_INIT_COUNT
	.align		4
.L_317:
        /*00b8*/ 	.byte	0x02, 0x4a
	.zero		1
	.zero		1


	//----- nvinfo : EIATTR_EXIT_INSTR_OFFSETS
	.align		4
        /*00bc*/ 	.byte	0x04, 0x1c
        /*00be*/ 	.short	(.L_319 - .L_318)


	//   ....[0]....
.L_318:
        /*00c0*/ 	.word	0x00000080


	//   ....[1]....
        /*00c4*/ 	.word	0x000000c0


	//   ....[2]....
        /*00c8*/ 	.word	0x00001c40


	//   ....[3]....
        /*00cc*/ 	.word	0x00001c90


	//----- nvinfo : EIATTR_MAX_THREADS
	.align		4
.L_319:
        /*00d0*/ 	.byte	0x04, 0x05
        /*00d2*/ 	.short	(.L_321 - .L_320)
.L_320:
        /*00d4*/ 	.word	0x00000100
        /*00d8*/ 	.word	0x00000001
        /*00dc*/ 	.word	0x00000001


	//----- nvinfo : EIATTR_CRS_STACK_SIZE
	.align		4
.L_321:
        /*00e0*/ 	.byte	0x04, 0x1e
        /*00e2*/ 	.short	(.L_323 - .L_322)
.L_322:
        /*00e4*/ 	.word	0x00000000


	//----- nvinfo : EIATTR_CBANK_PARAM_SIZE
	.align		4
.L_323:
        /*00e8*/ 	.byte	0x03, 0x19
        /*00ea*/ 	.short	0x001d


	//----- nvinfo : EIATTR_PARAM_CBANK
	.align		4
        /*00ec*/ 	.byte	0x04, 0x0a
        /*00ee*/ 	.short	(.L_325 - .L_324)
	.align		4
.L_324:
        /*00f0*/ 	.word	index@(.nv.constant0._ZN3cub18CUB_300001_SM_10006detail6reduce28DeviceReduceSingleTileKernelINS2_10policy_hubIjjN4cuda3std3__44plusIvEEE10Policy1000EN6thrust24THRUST_300001_SM_1000_NS6detail15normal_iteratorINSD_10device_ptrIjEEEEPijS9_ijNS7_10__identityEEEvT0_T1_T2_T3_T4_T6_)
        /*00f4*/ 	.short	0x0380
        /*00f6*/ 	.short	0x001d


	//----- nvinfo : EIATTR_SW_WAR
	.align		4
.L_325:
        /*00f8*/ 	.byte	0x04, 0x36
        /*00fa*/ 	.short	(.L_327 - .L_326)
.L_326:
        /*00fc*/ 	.word	0x00000008
.L_327:


//--------------------- .nv.info._ZN3cub18CUB_300001_SM_10006detail11EmptyKernelIvEEvv --------------------------
	.section	.nv.info._ZN3cub18CUB_300001_SM_10006detail11EmptyKernelIvEEvv,"",@"SHT_CUDA_INFO"
	.sectionflags	@""
	.align	4


	//----- nvinfo : EIATTR_CUDA_API_VERSION
	.align		4
        /*0000*/ 	.byte	0x04, 0x37
        /*0002*/ 	.short	(.L_329 - .L_328)
.L_328:
        /*0004*/ 	.word	0x00000082


	//----- nvinfo : EIATTR_SPARSE_MMA_MASK
	.align		4
.L_329:
        /*0008*/ 	.byte	0x03, 0x50
        /*000a*/ 	.short	0x0000


	//----- nvinfo : EIATTR_MAXREG_COUNT
	.align		4
        /*000c*/ 	.byte	0x03, 0x1b
        /*000e*/ 	.short	0x00ff


	//----- nvinfo : EIATTR_MERCURY_ISA_VERSION
	.align		4
        /*0010*/ 	.byte	0x03, 0x5f
        /*0012*/ 	.short	0x0101


	//----- nvinfo : EIATTR_VRC_CTA_INIT_COUNT
	.align		4
        /*0014*/ 	.byte	0x02, 0x4a
	.zero		1
	.zero		1


	//----- nvinfo : EIATTR_EXIT_INSTR_OFFSETS
	.align		4
        /*0018*/ 	.byte	0x04, 0x1c
        /*001a*/ 	.short	(.L_331 - .L_330)


	//   ....[0]....
.L_330:
        /*001c*/ 	.word	0x00000010


	//----- nvinfo : EIATTR_SW_WAR
	.align		4
.L_331:
        /*0020*/ 	.byte	0x04, 0x36
        /*0022*/ 	.short	(.L_333 - .L_332)
.L_332:
        /*0024*/ 	.word	0x00000008
.L_333:


//--------------------- .nv.info._Z6kernel5PointS_PKb --------------------------
	.section	.nv.info._Z6kernel5PointS_PKb,"",@"SHT_CUDA_INFO"
	.sectionflags	@""
	.align	4


	//----- nvinfo : EIATTR_CUDA_API_VERSION
	.align		4
        /*0000*/ 	.byte	0x04, 0x37
        /*0002*/ 	.short	(.L_335 - .L_334)
.L_334:
        /*0004*/ 	.word	0x00000082


	//----- nvinfo : EIATTR_KPARAM_INFO
	.align		4
.L_335:
        /*0008*/ 	.byte	0x04, 0x17
        /*000a*/ 	.short	(.L_337 - .L_336)
.L_336:
        /*000c*/ 	.word	0x00000000
        /*0010*/ 	.short	0x0002
        /*0012*/ 	.short	0x0018
        /*0014*/ 	.byte	0x00, 0xf5, 0x21, 0x00


	//----- nvinfo : EIATTR_KPARAM_INFO
	.align		4
.L_337:
        /*0018*/ 	.byte	0x04, 0x17
        /*001a*/ 	.short	(.L_339 - .L_338)
.L_338:
        /*001c*/ 	.word	0x00000000
        /*0020*/ 	.short	0x0001
        /*0022*/ 	.short	0x000c
        /*0024*/ 	.byte	0x00, 0xf0, 0x31, 0x00


	//----- nvinfo : EIATTR_KPARAM_INFO
	.align		4
.L_339:
        /*0028*/ 	.byte	0x04, 0x17
        /*002a*/ 	.short	(.L_341 - .L_340)
.L_340:
        /*002c*/ 	.word	0x00000000
        /*0030*/ 	.short	0x0000
        /*0032*/ 	.short	0x0000
        /*0034*/ 	.byte	0x00, 0xf0, 0x31, 0x00


	//----- nvinfo : EIATTR_SPARSE_MMA_MASK
	.align		4
.L_341:
        /*0038*/ 	.byte	0x03, 0x50
        /*003a*/ 	.short	0x0000


	//----- nvinfo : EIATTR_MAXREG_COUNT
	.align		4
        /*003c*/ 	.byte	0x03, 0x1b
        /*003e*/ 	.short	0x00ff


	//----- nvinfo : EIATTR_NUM_BARRIERS
	.align		4
        /*0040*/ 	.byte	0x02, 0x4c
        /*0042*/ 	.byte	0x01
	.zero		1


	//----- nvinfo : EIATTR_MERCURY_ISA_VERSION
	.align		4
        /*0044*/ 	.byte	0x03, 0x5f
        /*0046*/ 	.short	0x0101


	//----- nvinfo : EIATTR_VRC_CTA_INIT_COUNT
	.align		4
        /*0048*/ 	.byte	0x02, 0x4a
	.zero		1
	.zero		1


	//----- nvinfo : EIATTR_EXIT_INSTR_OFFSETS
	.align		4
        /*004c*/ 	.byte	0x04, 0x1c
        /*004e*/ 	.short	(.L_343 - .L_342)


	//   ....[0]....
.L_342:
        /*0050*/ 	.word	0x00002da0


	//   ....[1]....
        /*0054*/ 	.word	0x00002eb0


	//----- nvinfo : EIATTR_CRS_STACK_SIZE
	.align		4
.L_343:
        /*0058*/ 	.byte	0x04, 0x1e
        /*005a*/ 	.short	(.L_345 - .L_344)
.L_344:
        /*005c*/ 	.word	0x00000000


	//----- nvinfo : EIATTR_CBANK_PARAM_SIZE
	.align		4
.L_345:
        /*0060*/ 	.byte	0x03, 0x19
        /*0062*/ 	.short	0x0020


	//----- nvinfo : EIATTR_PARAM_CBANK
	.align		4
        /*0064*/ 	.byte	0x04, 0x0a
        /*0066*/ 	.short	(.L_347 - .L_346)
	.align		4
.L_346:
        /*0068*/ 	.word	index@(.nv.constant0._Z6kernel5PointS_PKb)
        /*006c*/ 	.short	0x0380
        /*006e*/ 	.short	0x0020


	//----- nvinfo : EIATTR_SW_WAR
	.align		4
.L_347:
        /*0070*/ 	.byte	0x04, 0x36
        /*0072*/ 	.short	(.L_349 - .L_348)
.L_348:
        /*0074*/ 	.word	0x00000008
.L_349:


//--------------------- .nv.callgraph             --------------------------
	.section	.nv.callgraph,"",@"SHT_CUDA_CALLGRAPH"
	.align	4
	.sectionentsize	8
	.align		4
        /*0000*/ 	.word	0x00000000
	.align		4
        /*0004*/ 	.word	0xffffffff
	.align		4
        /*0008*/ 	.word	0x00000000
	.align		4
        /*000c*/ 	.word	0xfffffffe
	.align		4
        /*0010*/ 	.word	0x00000000
	.align		4
        /*0014*/ 	.word	0xfffffffd
	.align		4
        /*0018*/ 	.word	0x00000000
	.align		4
        /*001c*/ 	.word	0xfffffffc


//--------------------- .nv.constant4             --------------------------
	.section	.nv.constant4,"a",@progbits
	.align	8
	.align		8
.nv.constant4:
        /*0000*/ 	.dword	precalc_xorwow_matrix
	.align		8
        /*0008*/ 	.dword	precalc_xorwow_offset_matrix
	.align		8
        /*0010*/ 	.dword	mrg32k3aM1
	.align		8
        /*0018*/ 	.dword	mrg32k3aM2
	.align		8
        /*0020*/ 	.dword	mrg32k3aM1SubSeq
	.align		8
        /*0028*/ 	.dword	mrg32k3aM2SubSeq
	.align		8
        /*0030*/ 	.dword	mrg32k3aM1Seq
	.align		8
        /*0038*/ 	.dword	mrg32k3aM2Seq
	.align		8
        /*0040*/ 	.dword	planes
	.align		8
        /*0048*/ 	.dword	shared_grid
	.align		8
        /*0050*/ 	.dword	_ZN34_INTERNAL_4da41dac_4_k_cu_fb1c33334cuda3std3__45__cpo5beginE
	.align		8
        /*0058*/ 	.dword	_ZN34_INTERNAL_4da41dac_4_k_cu_fb1c33334cuda3std3__45__cpo3endE
	.align		8
        /*0060*/ 	.dword	_ZN34_INTERNAL_4da41dac_4_k_cu_fb1c33334cuda3std3__45__cpo6cbeginE
	.align		8
        /*0068*/ 	.dword	_ZN34_INTERNAL_4da41dac_4_k_cu_fb1c33334cuda3std3__45__cpo4cendE
	.align		8
        /*0070*/ 	.dword	_ZN34_INTERNAL_4da41dac_4_k_cu_fb1c33334cuda3std3__45__cpo6rbeginE
	.align		8
        /*0078*/ 	.dword	_ZN34_INTERNAL_4da41dac_4_k_cu_fb1c33334cuda3std3__45__cpo4rendE
	.align		8
        /*0080*/ 	.dword	_ZN34_INTERNAL_4da41dac_4_k_cu_fb1c33334cuda3std3__45__cpo7crbeginE
	.align		8
        /*0088*/ 	.dword	_ZN34_INTERNAL_4da41dac_4_k_cu_fb1c33334cuda3std3__45__cpo5crendE
	.align		8
        /*0090*/ 	.dword	_ZN34_INTERNAL_4da41dac_4_k_cu_fb1c33334cuda3std3__436_GLOBAL__N__4da41dac_4_k_cu_fb1c33336ignoreE
	.align		8
        /*0098*/ 	.dword	_ZN34_INTERNAL_4da41dac_4_k_cu_fb1c33334cuda3std3__419piecewise_constructE
	.align		8
        /*00a0*/ 	.dword	_ZN34_INTERNAL_4da41dac_4_k_cu_fb1c33334cuda3std3__48in_placeE
	.align		8
        /*00a8*/ 	.dword	_ZN34_INTERNAL_4da41dac_4_k_cu_fb1c33334cuda3std3__420unreachable_sentinelE
	.align		8
        /*00b0*/ 	.dword	_ZN34_INTERNAL_4da41dac_4_k_cu_fb1c33334cuda3std3__47nulloptE
	.align		8
        /*00b8*/ 	.dword	_ZN34_INTERNAL_4da41dac_4_k_cu_fb1c33334cuda3std3__48unexpectE
	.align		8
        /*00c0*/ 	.dword	_ZN34_INTERNAL_4da41dac_4_k_cu_fb1c33334cuda3std6ranges3__45__cpo4swapE
	.align		8
        /*00c8*/ 	.dword	_ZN34_INTERNAL_4da41dac_4_k_cu_fb1c33334cuda3std6ranges3__45__cpo9iter_moveE
	.align		8
        /*00d0*/ 	.dword	_ZN34_INTERNAL_4da41dac_4_k_cu_fb1c33334cuda3std6ranges3__45__cpo5beginE
	.align		8
        /*00d8*/ 	.dword	_ZN34_INTERNAL_4da41dac_4_k_cu_fb1c33334cuda3std6ranges3__45__cpo3endE
	.align		8
        /*00e0*/ 	.dword	_ZN34_INTERNAL_4da41dac_4_k_cu_fb1c33334cuda3std6ranges3__45__cpo6cbeginE
	.align		8
        /*00e8*/ 	.dword	_ZN34_INTERNAL_4da41dac_4_k_cu_fb1c33334cuda3std6ranges3__45__cpo4cendE
	.align		8
        /*00f0*/ 	.dword	_ZN34_INTERNAL_4da41dac_4_k_cu_fb1c33334cuda3std6ranges3__45__cpo7advanceE
	.align		8
        /*00f8*/ 	.dword	_ZN34_INTERNAL_4da41dac_4_k_cu_fb1c33334cuda3std6ranges3__45__cpo9iter_swapE
	.align		8
        /*0100*/ 	.dword	_ZN34_INTERNAL_4da41dac_4_k_cu_fb1c33334cuda3std6ranges3__45__cpo4nextE
	.align		8
        /*0108*/ 	.dword	_ZN34_INTERNAL_4da41dac_4_k_cu_fb1c33334cuda3std6ranges3__45__cpo4prevE
	.align		8
        /*0110*/ 	.dword	_ZN34_INTERNAL_4da41dac_4_k_cu_fb1c33334cuda3std6ranges3__45__cpo4dataE
	.align		8
        /*0118*/ 	.dword	_ZN34_INTERNAL_4da41dac_4_k_cu_fb1c33334cuda3std6ranges3__45__cpo5cdataE
	.align		8
        /*0120*/ 	.dword	_ZN34_INTERNAL_4da41dac_4_k_cu_fb1c33334cuda3std6ranges3__45__cpo4sizeE
	.align		8
        /*0128*/ 	.dword	_ZN34_INTERNAL_4da41dac_4_k_cu_fb1c33334cuda3std6ranges3__45__cpo5ssizeE
	.align		8
        /*0130*/ 	.dword	_ZN34_INTERNAL_4da41dac_4_k_cu_fb1c33334cuda3std6ranges3__45__cpo8distanceE
	.align		8
        /*0138*/ 	.dword	_ZN34_INTERNAL_4da41dac_4_k_cu_fb1c33336thrust24THRUST_300001_SM_1000_NS8cuda_cub3parE
	.align		8
        /*0140*/ 	.dword	_ZN34_INTERNAL_4da41dac_4_k_cu_fb1c33336thrust24THRUST_300001_SM_1000_NS8cuda_cub10par_nosyncE
	.align		8
        /*0148*/ 	.dword	_ZN34_INTERNAL_4da41dac_4_k_cu_fb1c33336thrust24THRUST_300001_SM_1000_NS6system6detail10sequential3seqE
	.align		8
        /*0150*/ 	.dword	_ZN34_INTERNAL_4da41dac_4_k_cu_fb1c33336thrust24THRUST_300001_SM_1000_NS6system3cpp3parE
	.align		8
        /*0158*/ 	.dword	_ZN34_INTERNAL_4da41dac_4_k_cu_fb1c33336thrust24THRUST_300001_SM_1000_NS12placeholders2_1E
	.align		8
        /*0160*/ 	.dword	_ZN34_INTERNAL_4da41dac_4_k_cu_fb1c33336thrust24THRUST_300001_SM_1000_NS12placeholders2_2E
	.align		8
        /*0168*/ 	.dword	_ZN34_INTERNAL_4da41dac_4_k_cu_fb1c33336thrust24THRUST_300001_SM_1000_NS12placeholders2_3E
	.align		8
        /*0170*/ 	.dword	_ZN34_INTERNAL_4da41dac_4_k_cu_fb1c33336thrust24THRUST_300001_SM_1000_NS12placeholders2_4E
	.align		8
        /*0178*/ 	.dword	_ZN34_INTERNAL_4da41dac_4_k_cu_fb1c33336thrust24THRUST_300001_SM_1000_NS12placeholders2_5E
	.align		8
        /*0180*/ 	.dword	_ZN34_INTERNAL_4da41dac_4_k_cu_fb1c33336thrust24THRUST_300001_SM_1000_NS12placeholders2_6E
	.align		8
        /*0188*/ 	.dword	_ZN34_INTERNAL_4da41dac_4_k_cu_fb1c33336thrust24THRUST_300001_SM_1000_NS12placeholders2_7E
	.align		8
        /*0190*/ 	.dword	_ZN34_INTERNAL_4da41dac_4_k_cu_fb1c33336thrust24THRUST_300001_SM_1000_NS12placeholders2_8E
	.align		8
        /*0198*/ 	.dword	_ZN34_INTERNAL_4da41dac_4_k_cu_fb1c33336thrust24THRUST_300001_SM_1000_NS12placeholders2_9E
	.align		8
        /*01a0*/ 	.dword	_ZN34_INTERNAL_4da41dac_4_k_cu_fb1c33336thrust24THRUST_300001_SM_1000_NS12placeholders3_10E
	.align		8
        /*01a8*/ 	.dword	_ZN34_INTERNAL_4da41dac_4_k_cu_fb1c33336thrust24THRUST_300001_SM_1000_NS3seqE
	.align		8
        /*01b0*/ 	.dword	_ZN34_INTERNAL_4da41dac_4_k_cu_fb1c33336thrust24THRUST_300001_SM_1000_NS6deviceE


//--------------------- .nv.constant3             --------------------------
	.section	.nv.constant3,"a",@progbits
	.align	8
.nv.constant3:
	.type		__cr_lgamma_table,@object
	.size		__cr_lgamma_table,(.L_8 - __cr_lgamma_table)
__cr_lgamma_table:
        /*0000*/ 	.byte	0x00, 0x00, 0x00, 0x00, 0x00, 0x00, 0x00, 0x00, 0x00, 0x00, 0x00, 0x00, 0x00, 0x00, 0x00, 0x00
        /*0010*/ 	.byte	0xef, 0x39, 0xfa, 0xfe, 0x42, 0x2e, 0xe6, 0x3f, 0x02, 0x20, 0x2a, 0xfa, 0x0b, 0xab, 0xfc, 0x3f
        /*0020*/ 	.byte	0xf9, 0x2c, 0x92, 0x7c, 0xa7, 0x6c, 0x09, 0x40, 0xc9, 0x79, 0x44, 0x3c, 0x64, 0x26, 0x13, 0x40
        /*0030*/ 	.byte	0xca, 0x01, 0xcf, 0x3a, 0x27, 0x51, 0x1a, 0x40, 0x30, 0xcc, 0x2d, 0xf3, 0xe1, 0x0c, 0x21, 0x40
        /*0040*/ 	.byte	0x0d, 0xb7, 0xfc, 0x82, 0x8e, 0x35, 0x25, 0x40
.L_8:


//--------------------- .text._ZN3cub18CUB_300001_SM_10006detail9transform16transform_kernelINS2_10policy_hubILb1EN4cuda3std3__45tupleIJN6thrust24THRUST_300001_SM_1000_NS7pointerIiNSA_8cuda_cub3tagENSA_11use_defaultESE_EEEEEE10policy1000ElNS7_10__identityENSA_10device_ptrIjEEJPiEEEvT0_iT1_T2_DpNS2_10kernel_argIT3_EE --------------------------
	.section	.text._ZN3cub18CUB_300001_SM_10006detail9transform16transform_kernelINS2_10policy_hubILb1EN4cuda3std3__45tupleIJN6thrust24THRUST_300001_SM_1000_NS7pointerIiNSA_8cuda_cub3tagENSA_11use_defaultESE_EEEEEE10policy1000ElNS7_10__identityENSA_10device_ptrIjEEJPiEEEvT0_iT1_T2_DpNS2_10kernel_argIT3_EE,"ax",@progbits
	.align	128
        .global         _ZN3cub18CUB_300001_SM_10006detail9transform16transform_kernelINS2_10policy_hubILb1EN4cuda3std3__45tupleIJN6thrust24THRUST_300001_SM_1000_NS7pointerIiNSA_8cuda_cub3tagENSA_11use_defaultESE_EEEEEE10policy1000ElNS7_10__identityENSA_10device_ptrIjEEJPiEEEvT0_iT1_T2_DpNS2_10kernel_argIT3_EE
        .type           _ZN3cub18CUB_300001_SM_10006detail9transform16transform_kernelINS2_10policy_hubILb1EN4cuda3std3__45tupleIJN6thrust24THRUST_300001_SM_1000_NS7pointerIiNSA_8cuda_cub3tagENSA_11use_defaultESE_EEEEEE10policy1000ElNS7_10__identityENSA_10device_ptrIjEEJPiEEEvT0_iT1_T2_DpNS2_10kernel_argIT3_EE,@function
        .size           _ZN3cub18CUB_300001_SM_10006detail9transform16transform_kernelINS2_10policy_hubILb1EN4cuda3std3__45tupleIJN6thrust24THRUST_300001_SM_1000_NS7pointerIiNSA_8cuda_cub3tagENSA_11use_defaultESE_EEEEEE10policy1000ElNS7_10__identityENSA_10device_ptrIjEEJPiEEEvT0_iT1_T2_DpNS2_10kernel_argIT3_EE,(.L_x_330 - _ZN3cub18CUB_300001_SM_10006detail9transform16transform_kernelINS2_10policy_hubILb1EN4cuda3std3__45tupleIJN6thrust24THRUST_300001_SM_1000_NS7pointerIiNSA_8cuda_cub3tagENSA_11use_defaultESE_EEEEEE10policy1000ElNS7_10__identityENSA_10device_ptrIjEEJPiEEEvT0_iT1_T2_DpNS2_10kernel_argIT3_EE)
        .other          _ZN3cub18CUB_300001_SM_10006detail9transform16transform_kernelINS2_10policy_hubILb1EN4cuda3std3__45tupleIJN6thrust24THRUST_300001_SM_1000_NS7pointerIiNSA_8cuda_cub3tagENSA_11use_defaultESE_EEEEEE10policy1000ElNS7_10__identityENSA_10device_ptrIjEEJPiEEEvT0_iT1_T2_DpNS2_10kernel_argIT3_EE,@"STO_CUDA_ENTRY STV_DEFAULT"
_ZN3cub18CUB_300001_SM_10006detail9transform16transform_kernelINS2_10policy_hubILb1EN4cuda3std3__45tupleIJN6thrust24THRUST_300001_SM_1000_NS7pointerIiNSA_8cuda_cub3tagENSA_11use_defaultESE_EEEEEE10policy1000ElNS7_10__identityENSA_10device_ptrIjEEJPiEEEvT0_iT1_T2_DpNS2_10kernel_argIT3_EE:
.text._ZN3cub18CUB_300001_SM_10006detail9transform16transform_kernelINS2_10policy_hubILb1EN4cuda3std3__45tupleIJN6thrust24THRUST_300001_SM_1000_NS7pointerIiNSA_8cuda_cub3tagENSA_11use_defaultESE_EEEEEE10policy1000ElNS7_10__identityENSA_10device_ptrIjEEJPiEEEvT0_iT1_T2_DpNS2_10kernel_argIT3_EE:
[----:B------:R-:W-:Y:S08]  /*0000*/  LDC R1, c[0x0][0x37c] ;  /* 0x0000df00ff017b82 */ /* 0x000ff00000000800 */
[----:B------:R-:W0:Y:S01]  /*0010*/  LDC R0, c[0x0][0x388] ;  /* 0x0000e200ff007b82 */ /* 0x000e220000000800 */
[----:B------:R-:W1:Y:S01]  /*0020*/  LDCU.64 UR6, c[0x0][0x380] ;  /* 0x00007000ff0677ac */ /* 0x000e620008000a00 */
[----:B------:R-:W2:Y:S01]  /*0030*/  S2R R7, SR_TID.X ;  /* 0x0000000000077919 */ /* 0x000ea20000002100 */
[----:B------:R-:W-:Y:S05]  /*0040*/  BSSY.RECONVERGENT B0, `(.L_x_0) ;  /* 0x000001a000007945 */ /* 0x000fea0003800200 */
[----:B------:R-:W3:Y:S01]  /*0050*/  S2UR UR4, SR_CTAID.X ;  /* 0x00000000000479c3 */ /* 0x000ee20000002500 */
[----:B0-----:R-:W-:-:S05]  /*0060*/  IMAD.SHL.U32 R5, R0, 0x80, RZ ;  /* 0x0000008000057824 */ /* 0x001fca00078e00ff */
[----:B------:R-:W-:Y:S01]  /*0070*/  SHF.R.S32.HI R4, RZ, 0x1f, R5 ;  /* 0x0000001fff047819 */ /* 0x000fe20000011405 */
[----:B---3--:R-:W-:-:S04]  /*0080*/  IMAD.WIDE.U32 R2, R5, UR4, RZ ;  /* 0x0000000405027c25 */ /* 0x008fc8000f8e00ff */
[----:B------:R-:W-:Y:S01]  /*0090*/  IMAD R13, R4, UR4, RZ ;  /* 0x00000004040d7c24 */ /* 0x000fe2000f8e02ff */
[----:B-1----:R-:W-:Y:S01]  /*00a0*/  IADD3 R6, P1, PT, -R2, UR6, RZ ;  /* 0x0000000602067c10 */ /* 0x002fe2000ff3e1ff */
[----:B--2---:R-:W-:Y:S02]  /*00b0*/  IMAD.SHL.U32 R11, R7, 0x80, RZ ;  /* 0x00000080070b7824 */ /* 0x004fe400078e00ff */
[----:B------:R-:W-:Y:S01]  /*00c0*/  IMAD.IADD R13, R3, 0x1, R13 ;  /* 0x00000001030d7824 */ /* 0x000fe200078e020d */
[----:B------:R-:W-:-:S04]  /*00d0*/  ISETP.LT.U32.AND P0, PT, R6, R5, PT ;  /* 0x000000050600720c */ /* 0x000fc80003f01070 */
[----:B------:R-:W-:-:S04]  /*00e0*/  IADD3.X R9, PT, PT, ~R13, UR7, RZ, P1, !PT ;  /* 0x000000070d097c10 */ /* 0x000fc80008ffe5ff */
[----:B------:R-:W-:-:S04]  /*00f0*/  ISETP.LT.AND.EX P0, PT, R9, R4, PT, P0 ;  /* 0x000000040900720c */ /* 0x000fc80003f01300 */
[----:B------:R-:W-:-:S04]  /*0100*/  SEL R6, R6, R5, P0 ;  /* 0x0000000506067207 */ /* 0x000fc80000000000 */
[----:B------:R-:W-:-:S04]  /*0110*/  SHF.L.U32 R4, R6, 0x2, RZ ;  /* 0x0000000206047819 */ /* 0x000fc800000006ff */
[----:B------:R-:W-:-:S13]  /*0120*/  ISETP.GE.AND P0, PT, R11, R4, PT ;  /* 0x000000040b00720c */ /* 0x000fda0003f06270 */
[----:B------:R-:W-:Y:S05]  /*0130*/  @P0 BRA `(.L_x_1) ;  /* 0x0000000000280947 */ /* 0x000fea0003800000 */
[----:B------:R-:W0:Y:S02]  /*0140*/  LDC.64 R8, c[0x0][0x398] ;  /* 0x0000e600ff087b82 */ /* 0x000e240000000a00 */
[----:B0-----:R-:W-:-:S04]  /*0150*/  LEA R8, P0, R2, R8, 0x2 ;  /* 0x0000000802087211 */ /* 0x001fc800078010ff */
[----:B------:R-:W-:-:S03]  /*0160*/  LEA.HI.X R9, R2, R9, R13, 0x2, P0 ;  /* 0x0000000902097211 */ /* 0x000fc600000f140d */
[----:B------:R-:W-:-:S07]  /*0170*/  IMAD.WIDE.U32 R8, R7, 0x80, R8 ;  /* 0x0000008007087825 */ /* 0x000fce00078e0008 */
.L_x_2:
[----:B------:R-:W-:Y:S01]  /*0180*/  VIADD R11, R11, 0x4000 ;  /* 0x000040000b0b7836 */ /* 0x000fe20000000000 */
[----:B------:R0:W-:Y:S04]  /*0190*/  CCTL.E.PF2 [R8] ;  /* 0x000000000800798f */ /* 0x0001e80000800100 */
[----:B------:R-:W-:Y:S02]  /*01a0*/  ISETP.GE.AND P0, PT, R11, R4, PT ;  /* 0x000000040b00720c */ /* 0x000fe40003f06270 */
[----:B0-----:R-:W-:-:S05]  /*01b0*/  IADD3 R8, P1, PT, R8, 0x4000, RZ ;  /* 0x0000400008087810 */ /* 0x001fca0007f3e0ff */
[----:B------:R-:W-:-:S06]  /*01c0*/  IMAD.X R9, RZ, RZ, R9, P1 ;  /* 0x000000ffff097224 */ /* 0x000fcc00008e0609 */
[----:B------:R-:W-:Y:S05]  /*01d0*/  @!P0 BRA `(.L_x_2) ;  /* 0xfffffffc00e88947 */ /* 0x000fea000383ffff */
.L_x_1:
[----:B------:R-:W-:Y:S05]  /*01e0*/  BSYNC.RECONVERGENT B0 ;  /* 0x0000000000007941 */ /* 0x000fea0003800200 */
.L_x_0:
[----:B------:R-:W0:Y:S01]  /*01f0*/  LDCU.128 UR8, c[0x0][0x390] ;  /* 0x00007200ff0877ac */ /* 0x000e220008000c00 */
[----:B------:R-:W-:Y:S02]  /*0200*/  ISETP.NE.AND P0, PT, R5, R6, PT ;  /* 0x000000060500720c */ /* 0x000fe40003f05270 */
[C---:B------:R-:W-:Y:S01]  /*0210*/  SHF.L.U32 R4, R2.reuse, 0x2, RZ ;  /* 0x0000000202047819 */ /* 0x040fe200000006ff */
[----:B------:R-:W1:Y:S01]  /*0220*/  LDCU.64 UR6, c[0x0][0x358] ;  /* 0x00006b00ff0677ac */ /* 0x000e620008000a00 */
[----:B------:R-:W-:Y:S02]  /*0230*/  SHF.L.U64.HI R8, R2, 0x2, R13 ;  /* 0x0000000202087819 */ /* 0x000fe4000001020d */
[C---:B0-----:R-:W-:Y:S02]  /*0240*/  IADD3 R2, P1, PT, R4.reuse, UR10, RZ ;  /* 0x0000000a04027c10 */ /* 0x041fe4000ff3e0ff */
[----:B------:R-:W-:Y:S02]  /*0250*/  IADD3 R4, P2, PT, R4, UR8, RZ ;  /* 0x0000000804047c10 */ /* 0x000fe4000ff5e0ff */
[----:B------:R-:W-:-:S02]  /*0260*/  IADD3.X R3, PT, PT, R8, UR11, RZ, P1, !PT ;  /* 0x0000000b08037c10 */ /* 0x000fc40008ffe4ff */
[----:B------:R-:W-:Y:S01]  /*0270*/  IADD3.X R5, PT, PT, R8, UR9, RZ, P2, !PT ;  /* 0x0000000908057c10 */ /* 0x000fe200097fe4ff */
[----:B-1----:R-:W-:Y:S08]  /*0280*/  @!P0 BRA `(.L_x_3) ;  /* 0x0000001000e08947 */ /* 0x002ff00003800000 */
[----:B------:R-:W-:-:S13]  /*0290*/  ISETP.GE.AND P0, PT, R0, 0x1, PT ;  /* 0x000000010000780c */ /* 0x000fda0003f06270 */
[----:B------:R-:W-:Y:S05]  /*02a0*/  @!P0 EXIT ;  /* 0x000000000000894d */ /* 0x000fea0003800000 */
[C---:B------:R-:W-:Y:S01]  /*02b0*/  ISETP.GE.U32.AND P0, PT, R0.reuse, 0x10, PT ;  /* 0x000000100000780c */ /* 0x040fe20003f06070 */
[----:B------:R-:W-:Y:S01]  /*02c0*/  IMAD.MOV.U32 R8, RZ, RZ, RZ ;  /* 0x000000ffff087224 */ /* 0x000fe200078e00ff */
[----:B------:R-:W-:-:S11]  /*02d0*/  LOP3.LUT R18, R0, 0xf, RZ, 0xc0, !PT ;  /* 0x0000000f00127812 */ /* 0x000fd600078ec0ff */
[----:B------:R-:W-:Y:S05]  /*02e0*/  @!P0 BRA `(.L_x_4) ;  /* 0x0000000c000c8947 */ /* 0x000fea0003800000 */
[----:B------:R-:W-:-:S13]  /*02f0*/  ISETP.GE.AND P0, PT, R7, R6, PT ;  /* 0x000000060700720c */ /* 0x000fda0003f06270 */
[----:B------:R-:W-:-:S05]  /*0300*/  @!P0 IMAD.WIDE.U32 R8, R7, 0x4, R2 ;  /* 0x0000000407088825 */ /* 0x000fca00078e0002 */
[----:B------:R-:W2:Y:S01]  /*0310*/  @!P0 LDG.E R19, desc[UR6][R8.64] ;  /* 0x0000000608138981 */ /* 0x000ea2000c1e1900 */
[C---:B------:R-:W-:Y:S02]  /*0320*/  VIADD R15, R7.reuse, 0x80 ;  /* 0x00000080070f7836 */ /* 0x040fe40000000000 */
[----:B------:R-:W-:-:S03]  /*0330*/  @!P0 IMAD.WIDE.U32 R10, R7, 0x4, R4 ;  /* 0x00000004070a8825 */ /* 0x000fc600078e0004 */
[----:B------:R-:W-:-:S13]  /*0340*/  ISETP.GE.AND P1, PT, R15, R6, PT ;  /* 0x000000060f00720c */ /* 0x000fda0003f26270 */
[----:B------:R-:W-:Y:S01]  /*0350*/  @!P1 IMAD.WIDE.U32 R12, R15, 0x4, R2 ;  /* 0x000000040f0c9825 */ /* 0x000fe200078e0002 */
[----:B------:R-:W-:Y:S01]  /*0360*/  IADD3 R23, PT, PT, R7, 0x100, RZ ;  /* 0x0000010007177810 */ /* 0x000fe20007ffe0ff */
[----:B--2---:R0:W-:Y:S04]  /*0370*/  @!P0 STG.E desc[UR6][R10.64], R19 ;  /* 0x000000130a008986 */ /* 0x0041e8000c101906 */
[----:B------:R-:W2:Y:S01]  /*0380*/  @!P1 LDG.E R21, desc[UR6][R12.64] ;  /* 0x000000060c159981 */ /* 0x000ea2000c1e1900 */
[----:B------:R-:W-:Y:S01]  /*0390*/  ISETP.GE.AND P0, PT, R23, R6, PT ;  /* 0x000000061700720c */ /* 0x000fe20003f06270 */
[----:B------:R-:W-:-:S12]  /*03a0*/  @!P1 IMAD.WIDE.U32 R14, R15, 0x4, R4 ;  /* 0x000000040f0e9825 */ /* 0x000fd800078e0004 */
[----:B------:R-:W-:-:S04]  /*03b0*/  @!P0 IMAD.WIDE.U32 R16, R23, 0x4, R2 ;  /* 0x0000000417108825 */ /* 0x000fc800078e0002 */
[----:B------:R-:W-:Y:S01]  /*03c0*/  VIADD R27, R7, 0x180 ;  /* 0x00000180071b7836 */ /* 0x000fe20000000000 */
[----:B--2---:R1:W-:Y:S04]  /*03d0*/  @!P1 STG.E desc[UR6][R14.64], R21 ;  /* 0x000000150e009986 */ /* 0x0043e8000c101906 */
[----:B------:R-:W2:Y:S01]  /*03e0*/  @!P0 LDG.E R25, desc[UR6][R16.64] ;  /* 0x0000000610198981 */ /* 0x000ea2000c1e1900 */
[----:B------:R-:W-:Y:S01]  /*03f0*/  ISETP.GE.AND P1, PT, R27, R6, PT ;  /* 0x000000061b00720c */ /* 0x000fe20003f26270 */
[----:B------:R-:W-:-:S12]  /*0400*/  @!P0 IMAD.WIDE.U32 R8, R23, 0x4, R4 ;  /* 0x0000000417088825 */ /* 0x000fd800078e0004 */
[----:B0-----:R-:W-:-:S04]  /*0410*/  @!P1 IMAD.WIDE.U32 R10, R27, 0x4, R2 ;  /* 0x000000041b0a9825 */ /* 0x001fc800078e0002 */
[----:B------:R-:W-:Y:S01]  /*0420*/  VIADD R23, R7, 0x200 ;  /* 0x0000020007177836 */ /* 0x000fe20000000000 */
[----:B--2---:R0:W-:Y:S04]  /*0430*/  @!P0 STG.E desc[UR6][R8.64], R25 ;  /* 0x0000001908008986 */ /* 0x0041e8000c101906 */
[----:B------:R-:W2:Y:S01]  /*0440*/  @!P1 LDG.E R19, desc[UR6][R10.64] ;  /* 0x000000060a139981 */ /* 0x000ea2000c1e1900 */
[----:B------:R-:W-:Y:S01]  /*0450*/  ISETP.GE.AND P0, PT, R23, R6, PT ;  /* 0x000000061700720c */ /* 0x000fe20003f06270 */
[----:B------:R-:W-:-:S12]  /*0460*/  @!P1 IMAD.WIDE.U32 R12, R27, 0x4, R4 ;  /* 0x000000041b0c9825 */ /* 0x000fd800078e0004 */
[----:B-1----:R-:W-:Y:S01]  /*0470*/  @!P0 IMAD.WIDE.U32 R14, R23, 0x4, R2 ;  /* 0x00000004170e8825 */ /* 0x002fe200078e0002 */
[----:B------:R-:W-:Y:S01]  /*0480*/  IADD3 R27, PT, PT, R7, 0x280, RZ ;  /* 0x00000280071b7810 */ /* 0x000fe20007ffe0ff */
        /* <DEDUP_REMOVED lines=10> */
[----:B-1----:R-:W-:-:S04]  /*0530*/  @!P0 IMAD.WIDE.U32 R12, R25, 0x4, R2 ;  /* 0x00000004190c8825 */ /* 0x002fc800078e0002 */
[----:B------:R-:W-:Y:S01]  /*0540*/  VIADD R27, R7, 0x380 ;  /* 0x00000380071b7836 */ /* 0x000fe20000000000 */
[----:B--2---:R1:W-:Y:S04]  /*0550*/  @!P1 STG.E desc[UR6][R10.64], R23 ;  /* 0x000000170a009986 */ /* 0x0043e8000c101906 */
[----:B------:R-:W2:Y:S01]  /*0560*/  @!P0 LDG.E R19, desc[UR6][R12.64] ;  /* 0x000000060c138981 */ /* 0x000ea2000c1e1900 */
[----:B------:R-:W-:Y:S01]  /*0570*/  ISETP.GE.AND P1, PT, R27, R6, PT ;  /* 0x000000061b00720c */ /* 0x000fe20003f26270 */
[----:B------:R-:W-:-:S12]  /*0580*/  @!P0 IMAD.WIDE.U32 R14, R25, 0x4, R4 ;  /* 0x00000004190e8825 */ /* 0x000fd800078e0004 */
[----:B0-----:R-:W-:Y:S01]  /*0590*/  @!P1 IMAD.WIDE.U32 R16, R27, 0x4, R2 ;  /* 0x000000041b109825 */ /* 0x001fe200078e0002 */
[----:B------:R-:W-:Y:S01]  /*05a0*/  IADD3 R25, PT, PT, R7, 0x400, RZ ;  /* 0x0000040007197810 */ /* 0x000fe20007ffe0ff */
[----:B--2---:R0:W-:Y:S04]  /*05b0*/  @!P0 STG.E desc[UR6][R14.64], R19 ;  /* 0x000000130e008986 */ /* 0x0041e8000c101906 */
[----:B------:R-:W2:Y:S01]  /*05c0*/  @!P1 LDG.E R17, desc[UR6][R16.64] ;  /* 0x0000000610119981 */ /* 0x000ea2000c1e1900 */
[----:B------:R-:W-:Y:S01]  /*05d0*/  ISETP.GE.AND P2, PT, R25, R6, PT ;  /* 0x000000061900720c */ /* 0x000fe20003f46270 */
[----:B------:R-:W-:-:S12]  /*05e0*/  @!P1 IMAD.WIDE.U32 R8, R27, 0x4, R4 ;  /* 0x000000041b089825 */ /* 0x000fd800078e0004 */
[----:B------:R-:W-:Y:S01]  /*05f0*/  @!P2 IMAD.WIDE.U32 R20, R25, 0x4, R2 ;  /* 0x000000041914a825 */ /* 0x000fe200078e0002 */
[----:B--2---:R2:W-:Y:S05]  /*0600*/  @!P1 STG.E desc[UR6][R8.64], R17 ;  /* 0x0000001108009986 */ /* 0x0045ea000c101906 */
[----:B------:R-:W3:Y:S01]  /*0610*/  @!P2 LDG.E R21, desc[UR6][R20.64] ;  /* 0x000000061415a981 */ /* 0x000ee2000c1e1900 */
[----:B-1----:R-:W-:Y:S02]  /*0620*/  VIADD R23, R7, 0x480 ;  /* 0x0000048007177836 */ /* 0x002fe40000000000 */
[----:B------:R-:W-:-:S03]  /*0630*/  @!P2 IMAD.WIDE.U32 R12, R25, 0x4, R4 ;  /* 0x00000004190ca825 */ /* 0x000fc600078e0004 */
[C---:B------:R-:W-:Y:S01]  /*0640*/  ISETP.GE.AND P0, PT, R23.reuse, R6, PT ;  /* 0x000000061700720c */ /* 0x040fe20003f06270 */
[----:B------:R-:W-:-:S04]  /*0650*/  IMAD.WIDE R10, R23, 0x4, R2 ;  /* 0x00000004170a7825 */ /* 0x000fc800078e0202 */
[----:B0-----:R-:W-:Y:S01]  /*0660*/  VIADD R19, R7, 0x500 ;  /* 0x0000050007137836 */ /* 0x001fe20000000000 */
[----:B---3--:R0:W-:Y:S07]  /*0670*/  @!P2 STG.E desc[UR6][R12.64], R21 ;  /* 0x000000150c00a986 */ /* 0x0081ee000c101906 */
[----:B------:R-:W3:Y:S01]  /*0680*/  @!P0 LDG.E R15, desc[UR6][R10.64] ;  /* 0x000000060a0f8981 */ /* 0x000ee2000c1e1900 */
[-C--:B------:R-:W-:Y:S01]  /*0690*/  ISETP.GE.AND P6, PT, R19, R6.reuse, PT ;  /* 0x000000061300720c */ /* 0x080fe20003fc6270 */
[C---:B------:R-:W-:Y:S01]  /*06a0*/  VIADD R27, R7.reuse, 0x600 ;  /* 0x00000600071b7836 */ /* 0x040fe20000000000 */
[C---:B------:R-:W-:Y:S01]  /*06b0*/  IADD3 R25, PT, PT, R7.reuse, 0x580, RZ ;  /* 0x0000058007197810 */ /* 0x040fe20007ffe0ff */
[C---:B--2---:R-:W-:Y:S01]  /*06c0*/  VIADD R9, R7.reuse, 0x680 ;  /* 0x0000068007097836 */ /* 0x044fe20000000000 */
[C---:B------:R-:W-:Y:S01]  /*06d0*/  IADD3 R17, PT, PT, R7.reuse, 0x700, RZ ;  /* 0x0000070007117810 */ /* 0x040fe20007ffe0ff */
[----:B------:R-:W-:Y:S01]  /*06e0*/  VIADD R19, R7, 0x780 ;  /* 0x0000078007137836 */ /* 0x000fe20000000000 */
[----:B------:R-:W-:Y:S01]  /*06f0*/  LOP3.LUT R8, R0, 0x7ffffff0, RZ, 0xc0, !PT ;  /* 0x7ffffff000087812 */ /* 0x000fe200078ec0ff */
[----:B0-----:R-:W-:Y:S01]  /*0700*/  IMAD.WIDE R12, R23, 0x4, R4 ;  /* 0x00000004170c7825 */ /* 0x001fe200078e0204 */
[----:B------:R-:W-:Y:S01]  /*0710*/  BSSY.RECONVERGENT B0, `(.L_x_5) ;  /* 0x000000b000007945 */ /* 0x000fe20003800200 */
[----:B------:R-:W-:-:S02]  /*0720*/  ISETP.GE.AND P5, PT, R25, R6, PT ;  /* 0x000000061900720c */ /* 0x000fc40003fa6270 */
[-C--:B------:R-:W-:Y:S02]  /*0730*/  ISETP.GE.AND P4, PT, R27, R6.reuse, PT ;  /* 0x000000061b00720c */ /* 0x080fe40003f86270 */
[-C--:B------:R-:W-:Y:S02]  /*0740*/  ISETP.GE.AND P3, PT, R9, R6.reuse, PT ;  /* 0x000000060900720c */ /* 0x080fe40003f66270 */
[-C--:B------:R-:W-:Y:S02]  /*0750*/  ISETP.GE.AND P2, PT, R17, R6.reuse, PT ;  /* 0x000000061100720c */ /* 0x080fe40003f46270 */
[----:B------:R-:W-:Y:S01]  /*0760*/  ISETP.GE.AND P1, PT, R19, R6, PT ;  /* 0x000000061300720c */ /* 0x000fe20003f26270 */
[----:B---3--:R0:W-:Y:S01]  /*0770*/  @!P0 STG.E desc[UR6][R12.64], R15 ;  /* 0x0000000f0c008986 */ /* 0x0081e2000c101906 */
[----:B------:R-:W-:Y:S01]  /*0780*/  ISETP.NE.AND P0, PT, R8, 0x10, PT ;  /* 0x000000100800780c */ /* 0x000fe20003f05270 */
[----:B------:R-:W-:-:S12]  /*0790*/  @P6 BRA `(.L_x_6) ;  /* 0x0000000000086947 */ /* 0x000fd80003800000 */
[----:B------:R-:W2:Y:S04]  /*07a0*/  LDG.E R9, desc[UR6][R10.64+0x200] ;  /* 0x000200060a097981 */ /* 0x000ea8000c1e1900 */
[----:B--2---:R1:W-:Y:S02]  /*07b0*/  STG.E desc[UR6][R12.64+0x200], R9 ;  /* 0x000200090c007986 */ /* 0x0043e4000c101906 */
.L_x_6:
[----:B------:R-:W-:Y:S05]  /*07c0*/  BSYNC.RECONVERGENT B0 ;  /* 0x0000000000007941 */ /* 0x000fea0003800200 */
.L_x_5:
[----:B------:R-:W-:Y:S04]  /*07d0*/  BSSY.RECONVERGENT B0, `(.L_x_7) ;  /* 0x0000004000007945 */ /* 0x000fe80003800200 */
[----:B------:R-:W-:Y:S05]  /*07e0*/  @P5 BRA `(.L_x_8) ;  /* 0x0000000000085947 */ /* 0x000fea0003800000 */
[----:B-1----:R-:W2:Y:S04]  /*07f0*/  LDG.E R9, desc[UR6][R10.64+0x400] ;  /* 0x000400060a097981 */ /* 0x002ea8000c1e1900 */
[----:B--2---:R2:W-:Y:S02]  /*0800*/  STG.E desc[UR6][R12.64+0x400], R9 ;  /* 0x000400090c007986 */ /* 0x0045e4000c101906 */
.L_x_8:
[----:B------:R-:W-:Y:S05]  /*0810*/  BSYNC.RECONVERGENT B0 ;  /* 0x0000000000007941 */ /* 0x000fea0003800200 */
.L_x_7:
[----:B------:R-:W-:Y:S04]  /*0820*/  BSSY.RECONVERGENT B0, `(.L_x_9) ;  /* 0x0000004000007945 */ /* 0x000fe80003800200 */
[----:B------:R-:W-:Y:S05]  /*0830*/  @P4 BRA `(.L_x_10) ;  /* 0x0000000000084947 */ /* 0x000fea0003800000 */
[----:B-12---:R-:W2:Y:S04]  /*0840*/  LDG.E R9, desc[UR6][R10.64+0x600] ;  /* 0x000600060a097981 */ /* 0x006ea8000c1e1900 */
[----:B--2---:R3:W-:Y:S02]  /*0850*/  STG.E desc[UR6][R12.64+0x600], R9 ;  /* 0x000600090c007986 */ /* 0x0047e4000c101906 */
.L_x_10:
[----:B------:R-:W-:Y:S05]  /*0860*/  BSYNC.RECONVERGENT B0 ;  /* 0x0000000000007941 */ /* 0x000fea0003800200 */
.L_x_9:
[----:B------:R-:W-:Y:S04]  /*0870*/  BSSY.RECONVERGENT B0, `(.L_x_11) ;  /* 0x0000004000007945 */ /* 0x000fe80003800200 */
[----:B------:R-:W-:Y:S05]  /*0880*/  @P3 BRA `(.L_x_12) ;  /* 0x0000000000083947 */ /* 0x000fea0003800000 */
[----:B-123--:R-:W2:Y:S04]  /*0890*/  LDG.E R9, desc[UR6][R10.64+0x800] ;  /* 0x000800060a097981 */ /* 0x00eea8000c1e1900 */
[----:B--2---:R4:W-:Y:S02]  /*08a0*/  STG.E desc[UR6][R12.64+0x800], R9 ;  /* 0x000800090c007986 */ /* 0x0049e4000c101906 */
.L_x_12:
[----:B------:R-:W-:Y:S05]  /*08b0*/  BSYNC.RECONVERGENT B0 ;  /* 0x0000000000007941 */ /* 0x000fea0003800200 */
.L_x_11:
[----:B------:R-:W-:Y:S04]  /*08c0*/  BSSY.RECONVERGENT B0, `(.L_x_13) ;  /* 0x0000004000007945 */ /* 0x000fe80003800200 */
[----:B------:R-:W-:Y:S05]  /*08d0*/  @P2 BRA `(.L_x_14) ;  /* 0x0000000000082947 */ /* 0x000fea0003800000 */
[----:B-1234-:R-:W2:Y:S04]  /*08e0*/  LDG.E R9, desc[UR6][R10.64+0xa00] ;  /* 0x000a00060a097981 */ /* 0x01eea8000c1e1900 */
[----:B--2---:R1:W-:Y:S02]  /*08f0*/  STG.E desc[UR6][R12.64+0xa00], R9 ;  /* 0x000a00090c007986 */ /* 0x0043e4000c101906 */
.L_x_14:
[----:B------:R-:W-:Y:S05]  /*0900*/  BSYNC.RECONVERGENT B0 ;  /* 0x0000000000007941 */ /* 0x000fea0003800200 */
.L_x_13:
[----:B------:R-:W-:Y:S04]  /*0910*/  BSSY.RECONVERGENT B0, `(.L_x_15) ;  /* 0x0000004000007945 */ /* 0x000fe80003800200 */
[----:B------:R-:W-:Y:S05]  /*0920*/  @P1 BRA `(.L_x_16) ;  /* 0x0000000000081947 */ /* 0x000fea0003800000 */
[----:B------:R-:W5:Y:S04]  /*0930*/  LDG.E R11, desc[UR6][R10.64+0xc00] ;  /* 0x000c00060a0b7981 */ /* 0x000f68000c1e1900 */
[----:B-----5:R0:W-:Y:S02]  /*0940*/  STG.E desc[UR6][R12.64+0xc00], R11 ;  /* 0x000c000b0c007986 */ /* 0x0201e4000c101906 */
.L_x_16:
[----:B------:R-:W-:Y:S05]  /*0950*/  BSYNC.RECONVERGENT B0 ;  /* 0x0000000000007941 */ /* 0x000fea0003800200 */
.L_x_15:
[----:B------:R-:W-:Y:S05]  /*0960*/  @!P0 BRA `(.L_x_4) ;  /* 0x00000004006c8947 */ /* 0x000fea0003800000 */
[----:B------:R-:W-:-:S07]  /*0970*/  IMAD.MOV.U32 R0, RZ, RZ, 0x10 ;  /* 0x00000010ff007424 */ /* 0x000fce00078e00ff */
.L_x_19:
[----:B-1234-:R-:W-:-:S04]  /*0980*/  LEA R9, R0, R7, 0x7 ;  /* 0x0000000700097211 */ /* 0x01efc800078e38ff */
[----:B------:R-:W-:-:S13]  /*0990*/  ISETP.GE.AND P0, PT, R9, R6, PT ;  /* 0x000000060900720c */ /* 0x000fda0003f06270 */
[----:B0-----:R-:W-:-:S06]  /*09a0*/  @!P0 IMAD.WIDE.U32 R10, R9, 0x4, R2 ;  /* 0x00000004090a8825 */ /* 0x001fcc00078e0002 */
[----:B------:R-:W2:Y:S01]  /*09b0*/  @!P0 LDG.E R11, desc[UR6][R10.64] ;  /* 0x000000060a0b8981 */ /* 0x000ea2000c1e1900 */
[C---:B------:R-:W-:Y:S02]  /*09c0*/  VIADD R21, R9.reuse, 0x80 ;  /* 0x0000008009157836 */ /* 0x040fe40000000000 */
[----:B------:R-:W-:-:S03]  /*09d0*/  @!P0 IMAD.WIDE.U32 R22, R9, 0x4, R4 ;  /* 0x0000000409168825 */ /* 0x000fc600078e0004 */
[----:B------:R-:W-:-:S13]  /*09e0*/  ISETP.GE.AND P1, PT, R21, R6, PT ;  /* 0x000000061500720c */ /* 0x000fda0003f26270 */
[----:B------:R-:W-:Y:S01]  /*09f0*/  @!P1 IMAD.WIDE.U32 R12, R21, 0x4, R2 ;  /* 0x00000004150c9825 */ /* 0x000fe200078e0002 */
[----:B--2---:R0:W-:Y:S05]  /*0a00*/  @!P0 STG.E desc[UR6][R22.64], R11 ;  /* 0x0000000b16008986 */ /* 0x0041ea000c101906 */
[----:B------:R-:W2:Y:S01]  /*0a10*/  @!P1 LDG.E R13, desc[UR6][R12.64] ;  /* 0x000000060c0d9981 */ /* 0x000ea2000c1e1900 */
[----:B------:R-:W-:Y:S02]  /*0a20*/  VIADD R17, R9, 0x100 ;  /* 0x0000010009117836 */ /* 0x000fe40000000000 */
        /* <DEDUP_REMOVED lines=43> */
[----:B------:R-:W-:-:S04]  /*0ce0*/  @!P0 IMAD.WIDE.U32 R16, R25, 0x4, R4 ;  /* 0x0000000419108825 */ /* 0x000fc800078e0004 */
[----:B0-----:R-:W-:-:S04]  /*0cf0*/  IMAD.WIDE R10, R19, 0x4, R2 ;  /* 0x00000004130a7825 */ /* 0x001fc800078e0202 */
[----:B------:R-:W-:Y:S01]  /*0d00*/  VIADD R13, R9, 0x500 ;  /* 0x00000500090d7836 */ /* 0x000fe20000000000 */
[----:B--2---:R0:W-:Y:S04]  /*0d10*/  @!P0 STG.E desc[UR6][R16.64], R27 ;  /* 0x0000001b10008986 */ /* 0x0041e8000c101906 */
[----:B------:R-:W2:Y:S01]  /*0d20*/  @!P1 LDG.E R25, desc[UR6][R10.64] ;  /* 0x000000060a199981 */ /* 0x000ea2000c1e1900 */
[----:B------:R-:W-:Y:S01]  /*0d30*/  ISETP.GE.AND P0, PT, R13, R6, PT ;  /* 0x000000060d00720c */ /* 0x000fe20003f06270 */
[----:B------:R-:W-:-:S04]  /*0d40*/  IMAD.WIDE R12, R19, 0x4, R4 ;  /* 0x00000004130c7825 */ /* 0x000fc800078e0204 */
[----:B------:R-:W-:Y:S01]  /*0d50*/  VIADD R15, R9, 0x580 ;  /* 0x00000580090f7836 */ /* 0x000fe20000000000 */
[----:B--2---:R2:W-:Y:S07]  /*0d60*/  @!P1 STG.E desc[UR6][R12.64], R25 ;  /* 0x000000190c009986 */ /* 0x0045ee000c101906 */
[----:B------:R-:W3:Y:S01]  /*0d70*/  @!P0 LDG.E R23, desc[UR6][R10.64+0x200] ;  /* 0x000200060a178981 */ /* 0x000ee2000c1e1900 */
[-C--:B------:R-:W-:Y:S02]  /*0d80*/  ISETP.GE.AND P1, PT, R15, R6.reuse, PT ;  /* 0x000000060f00720c */ /* 0x080fe40003f26270 */
[----:B------:R-:W-:Y:S01]  /*0d90*/  IADD3 R15, PT, PT, R9, 0x600, RZ ;  /* 0x00000600090f7810 */ /* 0x000fe20007ffe0ff */
[----:B---3--:R2:W-:Y:S10]  /*0da0*/  @!P0 STG.E desc[UR6][R12.64+0x200], R23 ;  /* 0x000200170c008986 */ /* 0x0085f4000c101906 */
[----:B-1----:R-:W3:Y:S01]  /*0db0*/  @!P1 LDG.E R21, desc[UR6][R10.64+0x400] ;  /* 0x000400060a159981 */ /* 0x002ee2000c1e1900 */
[----:B------:R-:W-:Y:S01]  /*0dc0*/  ISETP.GE.AND P0, PT, R15, R6, PT ;  /* 0x000000060f00720c */ /* 0x000fe20003f06270 */
[----:B------:R-:W-:-:S02]  /*0dd0*/  VIADD R15, R9, 0x680 ;  /* 0x00000680090f7836 */ /* 0x000fc40000000000 */
[----:B---3--:R2:W-:Y:S10]  /*0de0*/  @!P1 STG.E desc[UR6][R12.64+0x400], R21 ;  /* 0x000400150c009986 */ /* 0x0085f4000c101906 */
[----:B------:R-:W3:Y:S01]  /*0df0*/  @!P0 LDG.E R19, desc[UR6][R10.64+0x600] ;  /* 0x000600060a138981 */ /* 0x000ee2000c1e1900 */
[----:B------:R-:W-:Y:S01]  /*0e00*/  ISETP.GE.AND P1, PT, R15, R6, PT ;  /* 0x000000060f00720c */ /* 0x000fe20003f26270 */
[----:B------:R-:W-:-:S02]  /*0e10*/  VIADD R15, R9, 0x700 ;  /* 0x00000700090f7836 */ /* 0x000fc40000000000 */
[----:B---3--:R2:W-:Y:S10]  /*0e20*/  @!P0 STG.E desc[UR6][R12.64+0x600], R19 ;  /* 0x000600130c008986 */ /* 0x0085f4000c101906 */
[----:B0-----:R-:W3:Y:S01]  /*0e30*/  @!P1 LDG.E R17, desc[UR6][R10.64+0x800] ;  /* 0x000800060a119981 */ /* 0x001ee2000c1e1900 */
[----:B------:R-:W-:-:S03]  /*0e40*/  ISETP.GE.AND P0, PT, R15, R6, PT ;  /* 0x000000060f00720c */ /* 0x000fc60003f06270 */
[----:B---3--:R2:W-:Y:S10]  /*0e50*/  @!P1 STG.E desc[UR6][R12.64+0x800], R17 ;  /* 0x000800110c009986 */ /* 0x0085f4000c101906 */
[----:B------:R-:W3:Y:S01]  /*0e60*/  @!P0 LDG.E R15, desc[UR6][R10.64+0xa00] ;  /* 0x000a00060a0f8981 */ /* 0x000ee2000c1e1900 */
[----:B------:R-:W-:Y:S01]  /*0e70*/  IADD3 R9, PT, PT, R9, 0x780, RZ ;  /* 0x0000078009097810 */ /* 0x000fe20007ffe0ff */
[----:B------:R-:W-:Y:S01]  /*0e80*/  VIADD R0, R0, 0x10 ;  /* 0x0000001000007836 */ /* 0x000fe20000000000 */
[----:B------:R-:W-:Y:S04]  /*0e90*/  BSSY.RECONVERGENT B0, `(.L_x_17) ;  /* 0x0000007000007945 */ /* 0x000fe80003800200 */
[----:B------:R-:W-:Y:S01]  /*0ea0*/  ISETP.NE.AND P1, PT, R0, R8, PT ;  /* 0x000000080000720c */ /* 0x000fe20003f25270 */
[----:B---3--:R2:W-:Y:S01]  /*0eb0*/  @!P0 STG.E desc[UR6][R12.64+0xa00], R15 ;  /* 0x000a000f0c008986 */ /* 0x0085e2000c101906 */
[----:B------:R-:W-:-:S13]  /*0ec0*/  ISETP.GE.AND P0, PT, R9, R6, PT ;  /* 0x000000060900720c */ /* 0x000fda0003f06270 */
[----:B--2---:R-:W-:Y:S05]  /*0ed0*/  @P0 BRA `(.L_x_18) ;  /* 0x0000000000080947 */ /* 0x004fea0003800000 */
[----:B------:R-:W2:Y:S04]  /*0ee0*/  LDG.E R11, desc[UR6][R10.64+0xc00] ;  /* 0x000c00060a0b7981 */ /* 0x000ea8000c1e1900 */
[----:B--2---:R0:W-:Y:S02]  /*0ef0*/  STG.E desc[UR6][R12.64+0xc00], R11 ;  /* 0x000c000b0c007986 */ /* 0x0041e4000c101906 */
.L_x_18:
[----:B------:R-:W-:Y:S05]  /*0f00*/  BSYNC.RECONVERGENT B0 ;  /* 0x0000000000007941 */ /* 0x000fea0003800200 */
.L_x_17:
[----:B------:R-:W-:Y:S05]  /*0f10*/  @P1 BRA `(.L_x_19) ;  /* 0xfffffff800981947 */ /* 0x000fea000383ffff */
.L_x_4:
[----:B------:R-:W-:-:S13]  /*0f20*/  ISETP.NE.AND P0, PT, R18, RZ, PT ;  /* 0x000000ff1200720c */ /* 0x000fda0003f05270 */
[----:B------:R-:W-:Y:S05]  /*0f30*/  @!P0 EXIT ;  /* 0x000000000000894d */ /* 0x000fea0003800000 */
[----:B------:R-:W5:Y:S01]  /*0f40*/  LDCU UR8, c[0x0][0x388] ;  /* 0x00007100ff0877ac */ /* 0x000f620008000800 */
[----:B------:R-:W-:Y:S01]  /*0f50*/  ISETP.GE.U32.AND P0, PT, R18, 0x8, PT ;  /* 0x000000081200780c */ /* 0x000fe20003f06070 */
[----:B-----5:R-:W-:-:S12]  /*0f60*/  ULOP3.LUT UR5, UR8, 0x7, URZ, 0xc0, !UPT ;  /* 0x0000000708057892 */ /* 0x020fd8000f8ec0ff */
[----:B------:R-:W-:Y:S05]  /*0f70*/  @!P0 BRA `(.L_x_20) ;  /* 0x0000000000f48947 */ /* 0x000fea0003800000 */
[----:B------:R-:W-:Y:S01]  /*0f80*/  IMAD R17, R8, 0x80, R7 ;  /* 0x0000008008117824 */ /* 0x000fe200078e0207 */
[----:B------:R-:W-:Y:S03]  /*0f90*/  BSSY.RECONVERGENT B0, `(.L_x_21) ;  /* 0x0000016000007945 */ /* 0x000fe60003800200 */
[C---:B0-----:R-:W-:Y:S01]  /*0fa0*/  VIADD R11, R17.reuse, 0x100 ;  /* 0x00000100110b7836 */ /* 0x041fe20000000000 */
[CC--:B------:R-:W-:Y:S01]  /*0fb0*/  ISETP.GE.AND P6, PT, R17.reuse, R6.reuse, PT ;  /* 0x000000061100720c */ /* 0x0c0fe20003fc6270 */
[C---:B-1234-:R-:W-:Y:S01]  /*0fc0*/  VIADD R13, R17.reuse, 0x180 ;  /* 0x00000180110d7836 */ /* 0x05efe20000000000 */
[C---:B------:R-:W-:Y:S01]  /*0fd0*/  IADD3 R9, PT, PT, R17.reuse, 0x80, RZ ;  /* 0x0000008011097810 */ /* 0x040fe20007ffe0ff */
[----:B------:R-:W-:Y:S01]  /*0fe0*/  VIADD R15, R17, 0x300 ;  /* 0x00000300110f7836 */ /* 0x000fe20000000000 */
[-C--:B------:R-:W-:Y:S01]  /*0ff0*/  ISETP.GE.AND P0, PT, R11, R6.reuse, PT ;  /* 0x000000060b00720c */ /* 0x080fe20003f06270 */
[----:B------:R-:W-:Y:S01]  /*1000*/  VIADD R11, R17, 0x280 ;  /* 0x00000280110b7836 */ /* 0x000fe20000000000 */
[----:B------:R-:W-:-:S02]  /*1010*/  ISETP.GE.AND P1, PT, R9, R6, PT ;  /* 0x000000060900720c */ /* 0x000fc40003f26270 */
[----:B------:R-:W-:Y:S02]  /*1020*/  IADD3 R9, PT, PT, R17, 0x200, RZ ;  /* 0x0000020011097810 */ /* 0x000fe40007ffe0ff */
[----:B------:R-:W-:Y:S02]  /*1030*/  P2R R0, PR, RZ, 0x2 ;  /* 0x00000002ff007803 */ /* 0x000fe40000000000 */
[-C--:B------:R-:W-:Y:S02]  /*1040*/  ISETP.GE.AND P2, PT, R9, R6.reuse, PT ;  /* 0x000000060900720c */ /* 0x080fe40003f46270 */
[----:B------:R-:W-:Y:S02]  /*1050*/  IADD3 R9, PT, PT, R17, 0x380, RZ ;  /* 0x0000038011097810 */ /* 0x000fe40007ffe0ff */
[-C--:B------:R-:W-:Y:S01]  /*1060*/  ISETP.GE.AND P1, PT, R13, R6.reuse, PT ;  /* 0x000000060d00720c */ /* 0x080fe20003f26270 */
[----:B------:R-:W-:Y:S01]  /*1070*/  IMAD.WIDE R12, R17, 0x4, R2 ;  /* 0x00000004110c7825 */ /* 0x000fe200078e0202 */
[----:B------:R-:W-:-:S02]  /*1080*/  ISETP.GE.AND P3, PT, R11, R6, PT ;  /* 0x000000060b00720c */ /* 0x000fc40003f66270 */
[-C--:B------:R-:W-:Y:S01]  /*1090*/  ISETP.GE.AND P4, PT, R15, R6.reuse, PT ;  /* 0x000000060f00720c */ /* 0x080fe20003f86270 */
[----:B------:R-:W-:Y:S01]  /*10a0*/  IMAD.WIDE R10, R17, 0x4, R4 ;  /* 0x00000004110a7825 */ /* 0x000fe200078e0204 */
[----:B------:R-:W-:Y:S01]  /*10b0*/  ISETP.GE.AND P5, PT, R9, R6, PT ;  /* 0x000000060900720c */ /* 0x000fe20003fa6270 */
[----:B------:R-:W-:-:S12]  /*10c0*/  @P6 BRA `(.L_x_22) ;  /* 0x0000000000086947 */ /* 0x000fd80003800000 */
[----:B------:R-:W2:Y:S04]  /*10d0*/  LDG.E R9, desc[UR6][R12.64] ;  /* 0x000000060c097981 */ /* 0x000ea8000c1e1900 */
[----:B--2---:R0:W-:Y:S02]  /*10e0*/  STG.E desc[UR6][R10.64], R9 ;  /* 0x000000090a007986 */ /* 0x0041e4000c101906 */
.L_x_22:
[----:B------:R-:W-:Y:S05]  /*10f0*/  BSYNC.RECONVERGENT B0 ;  /* 0x0000000000007941 */ /* 0x000fea0003800200 */
.L_x_21:
[----:B------:R-:W-:Y:S01]  /*1100*/  ISETP.NE.AND P6, PT, R0, RZ, PT ;  /* 0x000000ff0000720c */ /* 0x000fe20003fc5270 */
[----:B------:R-:W-:-:S12]  /*1110*/  BSSY.RECONVERGENT B0, `(.L_x_23) ;  /* 0x0000004000007945 */ /* 0x000fd80003800200 */
[----:B------:R-:W-:Y:S05]  /*1120*/  @P6 BRA `(.L_x_24) ;  /* 0x0000000000086947 */ /* 0x000fea0003800000 */
[----:B0-----:R-:W2:Y:S04]  /*1130*/  LDG.E R9, desc[UR6][R12.64+0x200] ;  /* 0x000200060c097981 */ /* 0x001ea8000c1e1900 */
[----:B--2---:R1:W-:Y:S02]  /*1140*/  STG.E desc[UR6][R10.64+0x200], R9 ;  /* 0x000200090a007986 */ /* 0x0043e4000c101906 */
.L_x_24:
[----:B------:R-:W-:Y:S05]  /*1150*/  BSYNC.RECONVERGENT B0 ;  /* 0x0000000000007941 */ /* 0x000fea0003800200 */
.L_x_23:
[----:B------:R-:W-:Y:S04]  /*1160*/  BSSY.RECONVERGENT B0, `(.L_x_25) ;  /* 0x0000004000007945 */ /* 0x000fe80003800200 */
[----:B------:R-:W-:Y:S05]  /*1170*/  @P0 BRA `(.L_x_26) ;  /* 0x0000000000080947 */ /* 0x000fea0003800000 */
[----:B01----:R-:W2:Y:S04]  /*1180*/  LDG.E R9, desc[UR6][R12.64+0x400] ;  /* 0x000400060c097981 */ /* 0x003ea8000c1e1900 */
[----:B--2---:R2:W-:Y:S02]  /*1190*/  STG.E desc[UR6][R10.64+0x400], R9 ;  /* 0x000400090a007986 */ /* 0x0045e4000c101906 */
.L_x_26:
[----:B------:R-:W-:Y:S05]  /*11a0*/  BSYNC.RECONVERGENT B0 ;  /* 0x0000000000007941 */ /* 0x000fea0003800200 */
.L_x_25:
[----:B------:R-:W-:Y:S04]  /*11b0*/  BSSY.RECONVERGENT B0, `(.L_x_27) ;  /* 0x0000004000007945 */ /* 0x000fe80003800200 */
[----:B------:R-:W-:Y:S05]  /*11c0*/  @P1 BRA `(.L_x_28) ;  /* 0x0000000000081947 */ /* 0x000fea0003800000 */
[----:B012---:R-:W2:Y:S04]  /*11d0*/  LDG.E R9, desc[UR6][R12.64+0x600] ;  /* 0x000600060c097981 */ /* 0x007ea8000c1e1900 */
[----:B--2---:R3:W-:Y:S02]  /*11e0*/  STG.E desc[UR6][R10.64+0x600], R9 ;  /* 0x000600090a007986 */ /* 0x0047e4000c101906 */
.L_x_28:
[----:B------:R-:W-:Y:S05]  /*11f0*/  BSYNC.RECONVERGENT B0 ;  /* 0x0000000000007941 */ /* 0x000fea0003800200 */
.L_x_27:
[----:B------:R-:W-:Y:S04]  /*1200*/  BSSY.RECONVERGENT B0, `(.L_x_29) ;  /* 0x0000004000007945 */ /* 0x000fe80003800200 */
[----:B------:R-:W-:Y:S05]  /*1210*/  @P2 BRA `(.L_x_30) ;  /* 0x0000000000082947 */ /* 0x000fea0003800000 */
[----:B0123--:R-:W2:Y:S04]  /*1220*/  LDG.E R9, desc[UR6][R12.64+0x800] ;  /* 0x000800060c097981 */ /* 0x00fea8000c1e1900 */
[----:B--2---:R4:W-:Y:S02]  /*1230*/  STG.E desc[UR6][R10.64+0x800], R9 ;  /* 0x000800090a007986 */ /* 0x0049e4000c101906 */
.L_x_30:
[----:B------:R-:W-:Y:S05]  /*1240*/  BSYNC.RECONVERGENT B0 ;  /* 0x0000000000007941 */ /* 0x000fea0003800200 */
.L_x_29:
[----:B------:R-:W-:Y:S04]  /*1250*/  BSSY.RECONVERGENT B0, `(.L_x_31) ;  /* 0x0000004000007945 */ /* 0x000fe80003800200 */
[----:B------:R-:W-:Y:S05]  /*1260*/  @P3 BRA `(.L_x_32) ;  /* 0x0000000000083947 */ /* 0x000fea0003800000 */
[----:B01234-:R-:W2:Y:S04]  /*1270*/  LDG.E R9, desc[UR6][R12.64+0xa00] ;  /* 0x000a00060c097981 */ /* 0x01fea8000c1e1900 */
[----:B--2---:R0:W-:Y:S02]  /*1280*/  STG.E desc[UR6][R10.64+0xa00], R9 ;  /* 0x000a00090a007986 */ /* 0x0041e4000c101906 */
.L_x_32:
[----:B------:R-:W-:Y:S05]  /*1290*/  BSYNC.RECONVERGENT B0 ;  /* 0x0000000000007941 */ /* 0x000fea0003800200 */
.L_x_31:
[----:B------:R-:W-:Y:S04]  /*12a0*/  BSSY.RECONVERGENT B0, `(.L_x_33) ;  /* 0x0000004000007945 */ /* 0x000fe80003800200 */
[----:B------:R-:W-:Y:S05]  /*12b0*/  @P4 BRA `(.L_x_34) ;  /* 0x0000000000084947 */ /* 0x000fea0003800000 */
[----:B01234-:R-:W2:Y:S04]  /*12c0*/  LDG.E R9, desc[UR6][R12.64+0xc00] ;  /* 0x000c00060c097981 */ /* 0x01fea8000c1e1900 */
[----:B--2---:R0:W-:Y:S02]  /*12d0*/  STG.E desc[UR6][R10.64+0xc00], R9 ;  /* 0x000c00090a007986 */ /* 0x0041e4000c101906 */
.L_x_34:
[----:B------:R-:W-:Y:S05]  /*12e0*/  BSYNC.RECONVERGENT B0 ;  /* 0x0000000000007941 */ /* 0x000fea0003800200 */
.L_x_33:
[----:B------:R-:W-:Y:S04]  /*12f0*/  BSSY.RECONVERGENT B0, `(.L_x_35) ;  /* 0x0000004000007945 */ /* 0x000fe80003800200 */
[----:B------:R-:W-:Y:S05]  /*1300*/  @P5 BRA `(.L_x_36) ;  /* 0x0000000000085947 */ /* 0x000fea0003800000 */
[----:B------:R-:W5:Y:S04]  /*1310*/  LDG.E R13, desc[UR6][R12.64+0xe00] ;  /* 0x000e00060c0d7981 */ /* 0x000f68000c1e1900 */
[----:B-----5:R0:W-:Y:S02]  /*1320*/  STG.E desc[UR6][R10.64+0xe00], R13 ;  /* 0x000e000d0a007986 */ /* 0x0201e4000c101906 */
.L_x_36:
[----:B------:R-:W-:Y:S05]  /*1330*/  BSYNC.RECONVERGENT B0 ;  /* 0x0000000000007941 */ /* 0x000fea0003800200 */
.L_x_35:
[----:B------:R-:W-:-:S07]  /*1340*/  VIADD R8, R8, 0x8 ;  /* 0x0000000808087836 */ /* 0x000fce0000000000 */
.L_x_20:
[----:B------:R-:W-:-:S13]  /*1350*/  ISETP.NE.AND P0, PT, RZ, UR5, PT ;  /* 0x00000005ff007c0c */ /* 0x000fda000bf05270 */
[----:B------:R-:W-:Y:S05]  /*1360*/  @!P0 EXIT ;  /* 0x000000000000894d */ /* 0x000fea0003800000 */
[----:B------:R-:W-:Y:S02]  /*1370*/  UISETP.GE.U32.AND UP0, UPT, UR5, 0x4, UPT ;  /* 0x000000040500788c */ /* 0x000fe4000bf06070 */
[----:B------:R-:W-:-:S06]  /*1380*/  ULOP3.LUT UR4, UR8, 0x3, URZ, 0xc0, !UPT ;  /* 0x0000000308047892 */ /* 0x000fcc000f8ec0ff */
[----:B------:R-:W-:Y:S01]  /*1390*/  ISETP.NE.AND P2, PT, RZ, UR4, PT ;  /* 0x00000004ff007c0c */ /* 0x000fe2000bf45270 */
[----:B------:R-:W-:-:S12]  /*13a0*/  BRA.U !UP0, `(.L_x_37) ;  /* 0x0000000108647547 */ /* 0x000fd8000b800000 */
[----:B------:R-:W-:-:S05]  /*13b0*/  IMAD R25, R8, 0x80, R7 ;  /* 0x0000008008197824 */ /* 0x000fca00078e0207 */
[----:B------:R-:W-:-:S13]  /*13c0*/  ISETP.GE.AND P0, PT, R25, R6, PT ;  /* 0x000000061900720c */ /* 0x000fda0003f06270 */
[----:B01234-:R-:W-:-:S05]  /*13d0*/  @!P0 IMAD.WIDE R10, R25, 0x4, R2 ;  /* 0x00000004190a8825 */ /* 0x01ffca00078e0202 */
[----:B------:R-:W2:Y:S01]  /*13e0*/  @!P0 LDG.E R9, desc[UR6][R10.64] ;  /* 0x000000060a098981 */ /* 0x000ea2000c1e1900 */
[C---:B------:R-:W-:Y:S01]  /*13f0*/  IADD3 R17, PT, PT, R25.reuse, 0x80, RZ ;  /* 0x0000008019117810 */ /* 0x040fe20007ffe0ff */
[----:B------:R-:W-:-:S03]  /*1400*/  @!P0 IMAD.WIDE R12, R25, 0x4, R4 ;  /* 0x00000004190c8825 */ /* 0x000fc600078e0204 */
[----:B------:R-:W-:-:S13]  /*1410*/  ISETP.GE.AND P1, PT, R17, R6, PT ;  /* 0x000000061100720c */ /* 0x000fda0003f26270 */
[----:B------:R-:W-:-:S04]  /*1420*/  @!P1 IMAD.WIDE R14, R17, 0x4, R2 ;  /* 0x00000004110e9825 */ /* 0x000fc800078e0202 */
[----:B------:R-:W-:Y:S01]  /*1430*/  VIADD R23, R25, 0x100 ;  /* 0x0000010019177836 */ /* 0x000fe20000000000 */
[----:B--2---:R0:W-:Y:S04]  /*1440*/  @!P0 STG.E desc[UR6][R12.64], R9 ;  /* 0x000000090c008986 */ /* 0x0041e8000c101906 */
[----:B------:R-:W2:Y:S01]  /*1450*/  @!P1 LDG.E R21, desc[UR6][R14.64] ;  /* 0x000000060e159981 */ /* 0x000ea2000c1e1900 */
[----:B------:R-:W-:Y:S01]  /*1460*/  ISETP.GE.AND P0, PT, R23, R6, PT ;  /* 0x000000061700720c */ /* 0x000fe20003f06270 */
[----:B------:R-:W-:-:S12]  /*1470*/  @!P1 IMAD.WIDE R16, R17, 0x4, R4 ;  /* 0x0000000411109825 */ /* 0x000fd800078e0204 */
[----:B------:R-:W-:-:S04]  /*1480*/  @!P0 IMAD.WIDE R18, R23, 0x4, R2 ;  /* 0x0000000417128825 */ /* 0x000fc800078e0202 */
[----:B------:R-:W-:Y:S01]  /*1490*/  VIADD R25, R25, 0x180 ;  /* 0x0000018019197836 */ /* 0x000fe20000000000 */
[----:B--2---:R1:W-:Y:S04]  /*14a0*/  @!P1 STG.E desc[UR6][R16.64], R21 ;  /* 0x0000001510009986 */ /* 0x0043e8000c101906 */
[----:B------:R-:W2:Y:S01]  /*14b0*/  @!P0 LDG.E R19, desc[UR6][R18.64] ;  /* 0x0000000612138981 */ /* 0x000ea2000c1e1900 */
[----:B------:R-:W-:Y:S01]  /*14c0*/  ISETP.GE.AND P1, PT, R25, R6, PT ;  /* 0x000000061900720c */ /* 0x000fe20003f26270 */
[----:B------:R-:W-:-:S12]  /*14d0*/  @!P0 IMAD.WIDE R10, R23, 0x4, R4 ;  /* 0x00000004170a8825 */ /* 0x000fd800078e0204 */
[C---:B0-----:R-:W-:Y:S01]  /*14e0*/  @!P1 IMAD.WIDE R12, R25.reuse, 0x4, R2 ;  /* 0x00000004190c9825 */ /* 0x041fe200078e0202 */
[----:B--2---:R1:W-:Y:S05]  /*14f0*/  @!P0 STG.E desc[UR6][R10.64], R19 ;  /* 0x000000130a008986 */ /* 0x0043ea000c101906 */
[----:B------:R-:W2:Y:S01]  /*1500*/  @!P1 LDG.E R13, desc[UR6][R12.64] ;  /* 0x000000060c0d9981 */ /* 0x000ea2000c1e1900 */
[----:B------:R-:W-:Y:S01]  /*1510*/  @!P1 IMAD.WIDE R14, R25, 0x4, R4 ;  /* 0x00000004190e9825 */ /* 0x000fe200078e0204 */
[----:B------:R-:W-:-:S04]  /*1520*/  IADD3 R8, PT, PT, R8, 0x4, RZ ;  /* 0x0000000408087810 */ /* 0x000fc80007ffe0ff */
[----:B--2---:R1:W-:Y:S03]  /*1530*/  @!P1 STG.E desc[UR6][R14.64], R13 ;  /* 0x0000000d0e009986 */ /* 0x0043e6000c101906 */
.L_x_37:
[----:B------:R-:W-:Y:S05]  /*1540*/  @!P2 EXIT ;  /* 0x000000000000a94d */ /* 0x000fea0003800000 */
[----:B------:R-:W-:Y:S01]  /*1550*/  IMAD R7, R8, 0x80, R7 ;  /* 0x0000008008077824 */ /* 0x000fe200078e0207 */
[----:B------:R-:W-:-:S12]  /*1560*/  UIADD3 UR4, UPT, UPT, -UR4, URZ, URZ ;  /* 0x000000ff04047290 */ /* 0x000fd8000fffe1ff */
.L_x_38:
[C---:B------:R-:W-:Y:S01]  /*1570*/  ISETP.GE.AND P0, PT, R7.reuse, R6, PT ;  /* 0x000000060700720c */ /* 0x040fe20003f06270 */
[----:B01234-:R-:W-:-:S12]  /*1580*/  IMAD.WIDE R10, R7, 0x4, R2 ;  /* 0x00000004070a7825 */ /* 0x01ffd800078e0202 */
[----:B------:R-:W2:Y:S01]  /*1590*/  @!P0 LDG.E R11, desc[UR6][R10.64] ;  /* 0x000000060a0b8981 */ /* 0x000ea2000c1e1900 */
[----:B------:R-:W-:Y:S01]  /*15a0*/  IMAD.WIDE R8, R7, 0x4, R4 ;  /* 0x0000000407087825 */ /* 0x000fe200078e0204 */
[----:B------:R-:W-:-:S03]  /*15b0*/  UIADD3 UR4, UPT, UPT, UR4, 0x1, URZ ;  /* 0x0000000104047890 */ /* 0x000fc6000fffe0ff */
[----:B------:R-:W-:Y:S01]  /*15c0*/  VIADD R7, R7, 0x80 ;  /* 0x0000008007077836 */ /* 0x000fe20000000000 */
[----:B------:R-:W-:Y:S01]  /*15d0*/  UISETP.NE.AND UP0, UPT, UR4, URZ, UPT ;  /* 0x000000ff0400728c */ /* 0x000fe2000bf05270 */
[----:B--2---:R0:W-:Y:S08]  /*15e0*/  @!P0 STG.E desc[UR6][R8.64], R11 ;  /* 0x0000000b08008986 */ /* 0x0041f0000c101906 */
[----:B------:R-:W-:Y:S05]  /*15f0*/  BRA.U UP0, `(.L_x_38) ;  /* 0xfffffffd00dc7547 */ /* 0x000fea000b83ffff */
[----:B------:R-:W-:Y:S05]  /*1600*/  EXIT ;  /* 0x000000000000794d */ /* 0x000fea0003800000 */
.L_x_3:
[----:B------:R-:W-:-:S13]  /*1610*/  ISETP.GE.AND P0, PT, R0, 0x1, PT ;  /* 0x000000010000780c */ /* 0x000fda0003f06270 */
[----:B------:R-:W-:Y:S05]  /*1620*/  @!P0 EXIT ;  /* 0x000000000000894d */ /* 0x000fea0003800000 */
[C---:B------:R-:W-:Y:S01]  /*1630*/  ISETP.GE.U32.AND P1, PT, R0.reuse, 0x10, PT ;  /* 0x000000100000780c */ /* 0x040fe20003f26070 */
[----:B------:R-:W-:Y:S01]  /*1640*/  HFMA2 R6, -RZ, RZ, 0, 0 ;  /* 0x00000000ff067431 */ /* 0x000fe200000001ff */
[----:B------:R-:W-:-:S04]  /*1650*/  LOP3.LUT R20, R0, 0xf, RZ, 0xc0, !PT ;  /* 0x0000000f00147812 */ /* 0x000fc800078ec0ff */
[----:B------:R-:W-:-:S07]  /*1660*/  ISETP.NE.AND P0, PT, R20, RZ, PT ;  /* 0x000000ff1400720c */ /* 0x000fce0003f05270 */
[----:B------:R-:W-:Y:S06]  /*1670*/  @!P1 BRA `(.L_x_39) ;  /* 0x0000000000d89947 */ /* 0x000fec0003800000 */
[----:B------:R-:W-:Y:S01]  /*1680*/  IMAD.WIDE.U32 R14, R7, 0x4, RZ ;  /* 0x00000004070e7825 */ /* 0x000fe200078e00ff */
[----:B------:R-:W-:-:S03]  /*1690*/  LOP3.LUT R6, R0, 0x7ffffff0, RZ, 0xc0, !PT ;  /* 0x7ffffff000067812 */ /* 0x000fc600078ec0ff */
[----:B------:R-:W-:Y:S01]  /*16a0*/  VIADD R12, R7, 0x480 ;  /* 0x00000480070c7836 */ /* 0x000fe20000000000 */
[----:B------:R-:W-:Y:S01]  /*16b0*/  LOP3.LUT R13, R14, 0x1000, RZ, 0xfc, !PT ;  /* 0x000010000e0d7812 */ /* 0x000fe200078efcff */
[----:B------:R-:W-:-:S07]  /*16c0*/  IMAD.MOV R14, RZ, RZ, -R6 ;  /* 0x000000ffff0e7224 */ /* 0x000fce00078e0a06 */
.L_x_40:
[----:B------:R-:W-:-:S04]  /*16d0*/  IADD3 R10, P1, PT, R13, R2, RZ ;  /* 0x000000020d0a7210 */ /* 0x000fc80007f3e0ff */
[----:B--2---:R-:W-:-:S05]  /*16e0*/  IADD3.X R11, PT, PT, R15, R3, RZ, P1, !PT ;  /* 0x000000030f0b7210 */ /* 0x004fca0000ffe4ff */
[----:B------:R-:W2:Y:S01]  /*16f0*/  LDG.E R17, desc[UR6][R10.64+-0x1000] ;  /* 0xfff000060a117981 */ /* 0x000ea2000c1e1900 */
[----:B------:R-:W-:-:S05]  /*1700*/  IADD3 R8, P1, PT, R13, R4, RZ ;  /* 0x000000040d087210 */ /* 0x000fca0007f3e0ff */
[----:B------:R-:W-:-:S05]  /*1710*/  IMAD.X R9, R15, 0x1, R5, P1 ;  /* 0x000000010f097824 */ /* 0x000fca00008e0605 */
[----:B--2---:R-:W-:Y:S04]  /*1720*/  STG.E desc[UR6][R8.64+-0x1000], R17 ;  /* 0xfff0001108007986 */ /* 0x004fe8000c101906 */
[----:B------:R-:W2:Y:S04]  /*1730*/  LDG.E R19, desc[UR6][R10.64+-0xe00] ;  /* 0xfff200060a137981 */ /* 0x000ea8000c1e1900 */
[----:B--2---:R0:W-:Y:S04]  /*1740*/  STG.E desc[UR6][R8.64+-0xe00], R19 ;  /* 0xfff2001308007986 */ /* 0x0041e8000c101906 */
[----:B------:R-:W2:Y:S04]  /*1750*/  LDG.E R21, desc[UR6][R10.64+-0xc00] ;  /* 0xfff400060a157981 */ /* 0x000ea8000c1e1900 */
[----:B--2---:R1:W-:Y:S04]  /*1760*/  STG.E desc[UR6][R8.64+-0xc00], R21 ;  /* 0xfff4001508007986 */ /* 0x0043e8000c101906 */
[----:B------:R-:W2:Y:S04]  /*1770*/  LDG.E R23, desc[UR6][R10.64+-0xa00] ;  /* 0xfff600060a177981 */ /* 0x000ea8000c1e1900 */
[----:B--2---:R2:W-:Y:S04]  /*1780*/  STG.E desc[UR6][R8.64+-0xa00], R23 ;  /* 0xfff6001708007986 */ /* 0x0045e8000c101906 */
[----:B------:R-:W3:Y:S04]  /*1790*/  LDG.E R25, desc[UR6][R10.64+-0x800] ;  /* 0xfff800060a197981 */ /* 0x000ee8000c1e1900 */
[----:B---3--:R3:W-:Y:S04]  /*17a0*/  STG.E desc[UR6][R8.64+-0x800], R25 ;  /* 0xfff8001908007986 */ /* 0x0087e8000c101906 */
[----:B------:R-:W4:Y:S04]  /*17b0*/  LDG.E R27, desc[UR6][R10.64+-0x600] ;  /* 0xfffa00060a1b7981 */ /* 0x000f28000c1e1900 */
[----:B----4-:R4:W-:Y:S04]  /*17c0*/  STG.E desc[UR6][R8.64+-0x600], R27 ;  /* 0xfffa001b08007986 */ /* 0x0109e8000c101906 */
[----:B------:R-:W5:Y:S04]  /*17d0*/  LDG.E R29, desc[UR6][R10.64+-0x400] ;  /* 0xfffc00060a1d7981 */ /* 0x000f68000c1e1900 */
[----:B-----5:R-:W-:Y:S04]  /*17e0*/  STG.E desc[UR6][R8.64+-0x400], R29 ;  /* 0xfffc001d08007986 */ /* 0x020fe8000c101906 */
[----:B------:R-:W5:Y:S01]  /*17f0*/  LDG.E R22, desc[UR6][R10.64+-0x200] ;  /* 0xfffe00060a167981 */ /* 0x000f62000c1e1900 */
[----:B0-----:R-:W-:Y:S01]  /*1800*/  MOV R19, 0x0 ;  /* 0x0000000000137802 */ /* 0x001fe20000000f00 */
[----:B------:R-:W-:-:S04]  /*1810*/  IMAD.MOV.U32 R18, RZ, RZ, 0x600 ;  /* 0x00000600ff127424 */ /* 0x000fc800078e00ff */
[----:B------:R-:W-:Y:S01]  /*1820*/  IMAD.WIDE R18, R12, 0x4, R18 ;  /* 0x000000040c127825 */ /* 0x000fe200078e0212 */
[----:B-----5:R-:W-:Y:S04]  /*1830*/  STG.E desc[UR6][R8.64+-0x200], R22 ;  /* 0xfffe001608007986 */ /* 0x020fe8000c101906 */
[----:B-1----:R-:W5:Y:S01]  /*1840*/  LDG.E R21, desc[UR6][R10.64] ;  /* 0x000000060a157981 */ /* 0x002f62000c1e1900 */
[----:B------:R-:W-:-:S05]  /*1850*/  IADD3 R16, P1, PT, R18, R2, RZ ;  /* 0x0000000212107210 */ /* 0x000fca0007f3e0ff */
[C---:B------:R-:W-:Y:S01]  /*1860*/  IMAD.X R17, R19.reuse, 0x1, R3, P1 ;  /* 0x0000000113117824 */ /* 0x040fe200008e0603 */
[----:B------:R-:W-:Y:S01]  /*1870*/  IADD3 R18, P1, PT, R18, R4, RZ ;  /* 0x0000000412127210 */ /* 0x000fe20007f3e0ff */
[----:B-----5:R0:W-:Y:S04]  /*1880*/  STG.E desc[UR6][R8.64], R21 ;  /* 0x0000001508007986 */ /* 0x0201e8000c101906 */
[----:B--2---:R-:W2:Y:S01]  /*1890*/  LDG.E R23, desc[UR6][R16.64+-0x600] ;  /* 0xfffa000610177981 */ /* 0x004ea2000c1e1900 */
[----:B------:R-:W-:-:S05]  /*18a0*/  IMAD.X R19, R19, 0x1, R5, P1 ;  /* 0x0000000113137824 */ /* 0x000fca00008e0605 */
[----:B--2---:R1:W-:Y:S04]  /*18b0*/  STG.E desc[UR6][R18.64+-0x600], R23 ;  /* 0xfffa001712007986 */ /* 0x0043e8000c101906 */
[----:B---3--:R-:W2:Y:S04]  /*18c0*/  LDG.E R25, desc[UR6][R16.64+-0x400] ;  /* 0xfffc000610197981 */ /* 0x008ea8000c1e1900 */
[----:B--2---:R2:W-:Y:S04]  /*18d0*/  STG.E desc[UR6][R18.64+-0x400], R25 ;  /* 0xfffc001912007986 */ /* 0x0045e8000c101906 */
[----:B------:R-:W3:Y:S04]  /*18e0*/  LDG.E R11, desc[UR6][R16.64+-0x200] ;  /* 0xfffe0006100b7981 */ /* 0x000ee8000c1e1900 */
[----:B---3--:R2:W-:Y:S04]  /*18f0*/  STG.E desc[UR6][R18.64+-0x200], R11 ;  /* 0xfffe000b12007986 */ /* 0x0085e8000c101906 */
[----:B----4-:R-:W3:Y:S04]  /*1900*/  LDG.E R27, desc[UR6][R16.64] ;  /* 0x00000006101b7981 */ /* 0x010ee8000c1e1900 */
[----:B---3--:R2:W-:Y:S04]  /*1910*/  STG.E desc[UR6][R18.64], R27 ;  /* 0x0000001b12007986 */ /* 0x0085e8000c101906 */
[----:B0-----:R-:W3:Y:S04]  /*1920*/  LDG.E R9, desc[UR6][R16.64+0x200] ;  /* 0x0002000610097981 */ /* 0x001ee8000c1e1900 */
[----:B---3--:R2:W-:Y:S04]  /*1930*/  STG.E desc[UR6][R18.64+0x200], R9 ;  /* 0x0002000912007986 */ /* 0x0085e8000c101906 */
[----:B------:R-:W3:Y:S04]  /*1940*/  LDG.E R21, desc[UR6][R16.64+0x400] ;  /* 0x0004000610157981 */ /* 0x000ee8000c1e1900 */
[----:B---3--:R2:W-:Y:S04]  /*1950*/  STG.E desc[UR6][R18.64+0x400], R21 ;  /* 0x0004001512007986 */ /* 0x0085e8000c101906 */
[----:B-1----:R-:W3:Y:S01]  /*1960*/  LDG.E R23, desc[UR6][R16.64+0x600] ;  /* 0x0006000610177981 */ /* 0x002ee2000c1e1900 */
[----:B------:R-:W-:Y:S01]  /*1970*/  IADD3 R14, PT, PT, R14, 0x10, RZ ;  /* 0x000000100e0e7810 */ /* 0x000fe20007ffe0ff */
[----:B------:R-:W-:Y:S01]  /*1980*/  VIADD R12, R12, 0x800 ;  /* 0x000008000c0c7836 */ /* 0x000fe20000000000 */
[----:B------:R-:W-:-:S02]  /*1990*/  IADD3 R13, P2, PT, R13, 0x2000, RZ ;  /* 0x000020000d0d7810 */ /* 0x000fc40007f5e0ff */
[----:B------:R-:W-:-:S03]  /*19a0*/  ISETP.NE.AND P1, PT, R14, RZ, PT ;  /* 0x000000ff0e00720c */ /* 0x000fc60003f25270 */
[----:B------:R-:W-:Y:S01]  /*19b0*/  IMAD.X R15, RZ, RZ, R15, P2 ;  /* 0x000000ffff0f7224 */ /* 0x000fe200010e060f */
[----:B---3--:R2:W-:Y:S09]  /*19c0*/  STG.E desc[UR6][R18.64+0x600], R23 ;  /* 0x0006001712007986 */ /* 0x0085f2000c101906 */
[----:B------:R-:W-:Y:S05]  /*19d0*/  @P1 BRA `(.L_x_40) ;  /* 0xfffffffc003c1947 */ /* 0x000fea000383ffff */
.L_x_39:
[----:B------:R-:W-:Y:S05]  /*19e0*/  @!P0 EXIT ;  /* 0x000000000000894d */ /* 0x000fea0003800000 */
[----:B------:R-:W-:Y:S02]  /*19f0*/  ISETP.GE.U32.AND P0, PT, R20, 0x8, PT ;  /* 0x000000081400780c */ /* 0x000fe40003f06070 */
[----:B------:R-:W-:-:S04]  /*1a00*/  LOP3.LUT R12, R0, 0x7, RZ, 0xc0, !PT ;  /* 0x00000007000c7812 */ /* 0x000fc800078ec0ff */
[----:B------:R-:W-:-:S07]  /*1a10*/  ISETP.NE.AND P1, PT, R12, RZ, PT ;  /* 0x000000ff0c00720c */ /* 0x000fce0003f25270 */
[----:B------:R-:W-:Y:S06]  /*1a20*/  @!P0 BRA `(.L_x_41) ;  /* 0x0000000000508947 */ /* 0x000fec0003800000 */
[----:B--2---:R-:W-:-:S05]  /*1a30*/  LEA R11, R6, R7, 0x7 ;  /* 0x00000007060b7211 */ /* 0x004fca00078e38ff */
[----:B------:R-:W-:-:S05]  /*1a40*/  IMAD.WIDE R8, R11, 0x4, R2 ;  /* 0x000000040b087825 */ /* 0x000fca00078e0202 */
[----:B------:R-:W2:Y:S01]  /*1a50*/  LDG.E R13, desc[UR6][R8.64] ;  /* 0x00000006080d7981 */ /* 0x000ea2000c1e1900 */
[----:B------:R-:W-:-:S05]  /*1a60*/  IMAD.WIDE R10, R11, 0x4, R4 ;  /* 0x000000040b0a7825 */ /* 0x000fca00078e0204 */
[----:B--2---:R0:W-:Y:S04]  /*1a70*/  STG.E desc[UR6][R10.64], R13 ;  /* 0x0000000d0a007986 */ /* 0x0041e8000c101906 */
[----:B------:R-:W2:Y:S04]  /*1a80*/  LDG.E R15, desc[UR6][R8.64+0x200] ;  /* 0x00020006080f7981 */ /* 0x000ea8000c1e1900 */
        /* <DEDUP_REMOVED lines=9> */
[----:B0-----:R-:W2:Y:S04]  /*1b20*/  LDG.E R13, desc[UR6][R8.64+0xc00] ;  /* 0x000c0006080d7981 */ /* 0x001ea8000c1e1900 */
[----:B--2---:R3:W-:Y:S04]  /*1b30*/  STG.E desc[UR6][R10.64+0xc00], R13 ;  /* 0x000c000d0a007986 */ /* 0x0047e8000c101906 */
[----:B-1----:R-:W2:Y:S01]  /*1b40*/  LDG.E R15, desc[UR6][R8.64+0xe00] ;  /* 0x000e0006080f7981 */ /* 0x002ea2000c1e1900 */
[----:B------:R-:W-:-:S03]  /*1b50*/  VIADD R6, R6, 0x8 ;  /* 0x0000000806067836 */ /* 0x000fc60000000000 */
[----:B--2---:R3:W-:Y:S04]  /*1b60*/  STG.E desc[UR6][R10.64+0xe00], R15 ;  /* 0x000e000f0a007986 */ /* 0x0047e8000c101906 */
.L_x_41:
[----:B------:R-:W-:Y:S05]  /*1b70*/  @!P1 EXIT ;  /* 0x000000000000994d */ /* 0x000fea0003800000 */
[----:B------:R-:W-:Y:S02]  /*1b80*/  ISETP.GE.U32.AND P0, PT, R12, 0x4, PT ;  /* 0x000000040c00780c */ /* 0x000fe40003f06070 */
[----:B------:R-:W-:-:S04]  /*1b90*/  LOP3.LUT R0, R0, 0x3, RZ, 0xc0, !PT ;  /* 0x0000000300007812 */ /* 0x000fc800078ec0ff */
[----:B------:R-:W-:-:S07]  /*1ba0*/  ISETP.NE.AND P1, PT, R0, RZ, PT ;  /* 0x000000ff0000720c */ /* 0x000fce0003f25270 */
[----:B------:R-:W-:Y:S06]  /*1bb0*/  @!P0 BRA `(.L_x_42) ;  /* 0x0000000000308947 */ /* 0x000fec0003800000 */
[----:B--23--:R-:W-:-:S04]  /*1bc0*/  IMAD R11, R6, 0x80, R7 ;  /* 0x00000080060b7824 */ /* 0x00cfc800078e0207 */
        /* <DEDUP_REMOVED lines=8> */
[----:B------:R-:W2:Y:S01]  /*1c50*/  LDG.E R19, desc[UR6][R8.64+0x600] ;  /* 0x0006000608137981 */ /* 0x000ea2000c1e1900 */
[----:B------:R-:W-:-:S03]  /*1c60*/  IADD3 R6, PT, PT, R6, 0x4, RZ ;  /* 0x0000000406067810 */ /* 0x000fc60007ffe0ff */
[----:B--2---:R0:W-:Y:S04]  /*1c70*/  STG.E desc[UR6][R10.64+0x600], R19 ;  /* 0x000600130a007986 */ /* 0x0041e8000c101906 */
.L_x_42:
[----:B------:R-:W-:Y:S05]  /*1c80*/  @!P1 EXIT ;  /* 0x000000000000994d */ /* 0x000fea0003800000 */
[----:B0-23--:R-:W-:Y:S02]  /*1c90*/  IMAD R11, R6, 0x80, R7 ;  /* 0x00000080060b7824 */ /* 0x00dfe400078e0207 */
[----:B------:R-:W-:-:S07]  /*1ca0*/  IMAD.MOV R0, RZ, RZ, -R0 ;  /* 0x000000ffff007224 */ /* 0x000fce00078e0a00 */
.L_x_43:
[----:B0-----:R-:W-:-:S06]  /*1cb0*/  IMAD.WIDE R8, R11, 0x4, R2 ;  /* 0x000000040b087825 */ /* 0x001fcc00078e0202 */
[----:B------:R-:W2:Y:S01]  /*1cc0*/  LDG.E R9, desc[UR6][R8.64] ;  /* 0x0000000608097981 */ /* 0x000ea2000c1e1900 */
[----:B------:R-:W-:Y:S01]  /*1cd0*/  IADD3 R0, PT, PT, R0, 0x1, RZ ;  /* 0x0000000100007810 */ /* 0x000fe20007ffe0ff */
[----:B------:R-:W-:-:S03]  /*1ce0*/  IMAD.WIDE R6, R11, 0x4, R4 ;  /* 0x000000040b067825 */ /* 0x000fc600078e0204 */
[----:B------:R-:W-:Y:S02]  /*1cf0*/  ISETP.NE.AND P0, PT, R0, RZ, PT ;  /* 0x000000ff0000720c */ /* 0x000fe40003f05270 */
[----:B--2---:R0:W-:Y:S11]  /*1d00*/  STG.E desc[UR6][R6.64], R9 ;  /* 0x0000000906007986 */ /* 0x0041f6000c101906 */
[----:B------:R-:W-:Y:S05]  /*1d10*/  @!P0 EXIT ;  /* 0x000000000000894d */ /* 0x000fea0003800000 */
[----:B------:R-:W-:Y:S01]  /*1d20*/  VIADD R11, R11, 0x80 ;  /* 0x000000800b0b7836 */ /* 0x000fe20000000000 */
[----:B------:R-:W-:Y:S06]  /*1d30*/  BRA `(.L_x_43) ;  /* 0xfffffffc00dc7947 */ /* 0x000fec000383ffff */
.L_x_44:
[----:B------:R-:W-:-:S00]  /*1d40*/  BRA `(.L_x_44) ;  /* 0xfffffffc00fc7947 */ /* 0x000fc0000383ffff */
[----:B------:R-:W-:-:S00]  /*1d50*/  NOP ;  /* 0x0000000000007918 */ /* 0x000fc00000000000 */
        /* <DEDUP_REMOVED lines=10> */
.L_x_330:


//--------------------- .text._ZN3cub18CUB_300001_SM_10006detail9transform16transform_kernelINS2_10policy_hubILb1EN4cuda3std3__45tupleIJN6thrust24THRUST_300001_SM_1000_NS7pointerIiNSA_8cuda_cub3tagENSA_11use_defaultESE_EEEEEE10policy1000EiNS7_10__identityENSA_10device_ptrIjEEJPiEEEvT0_iT1_T2_DpNS2_10kernel_argIT3_EE --------------------------
	.section	.text._ZN3cub18CUB_300001_SM_10006detail9transform16transform_kernelINS2_10policy_hubILb1EN4cuda3std3__45tupleIJN6thrust24THRUST_300001_SM_1000_NS7pointerIiNSA_8cuda_cub3tagENSA_11use_defaultESE_EEEEEE10policy1000EiNS7_10__identityENSA_10device_ptrIjEEJPiEEEvT0_iT1_T2_DpNS2_10kernel_argIT3_EE,"ax",@progbits
	.align	128
        .global         _ZN3cub18CUB_300001_SM_10006detail9transform16transform_kernelINS2_10policy_hubILb1EN4cuda3std3__45tupleIJN6thrust24THRUST_300001_SM_1000_NS7pointerIiNSA_8cuda_cub3tagENSA_11use_defaultESE_EEEEEE10policy1000EiNS7_10__identityENSA_10device_ptrIjEEJPiEEEvT0_iT1_T2_DpNS2_10kernel_argIT3_EE
        .type           _ZN3cub18CUB_300001_SM_10006detail9transform16transform_kernelINS2_10policy_hubILb1EN4cuda3std3__45tupleIJN6thrust24THRUST_300001_SM_1000_NS7pointerIiNSA_8cuda_cub3tagENSA_11use_defaultESE_EEEEEE10policy1000EiNS7_10__identityENSA_10device_ptrIjEEJPiEEEvT0_iT1_T2_DpNS2_10kernel_argIT3_EE,@function
        .size           _ZN3cub18CUB_300001_SM_10006detail9transform16transform_kernelINS2_10policy_hubILb1EN4cuda3std3__45tupleIJN6thrust24THRUST_300001_SM_1000_NS7pointerIiNSA_8cuda_cub3tagENSA_11use_defaultESE_EEEEEE10policy1000EiNS7_10__identityENSA_10device_ptrIjEEJPiEEEvT0_iT1_T2_DpNS2_10kernel_argIT3_EE,(.L_x_331 - _ZN3cub18CUB_300001_SM_10006detail9transform16transform_kernelINS2_10policy_hubILb1EN4cuda3std3__45tupleIJN6thrust24THRUST_300001_SM_1000_NS7pointerIiNSA_8cuda_cub3tagENSA_11use_defaultESE_EEEEEE10policy1000EiNS7_10__identityENSA_10device_ptrIjEEJPiEEEvT0_iT1_T2_DpNS2_10kernel_argIT3_EE)
        .other          _ZN3cub18CUB_300001_SM_10006detail9transform16transform_kernelINS2_10policy_hubILb1EN4cuda3std3__45tupleIJN6thrust24THRUST_300001_SM_1000_NS7pointerIiNSA_8cuda_cub3tagENSA_11use_defaultESE_EEEEEE10policy1000EiNS7_10__identityENSA_10device_ptrIjEEJPiEEEvT0_iT1_T2_DpNS2_10kernel_argIT3_EE,@"STO_CUDA_ENTRY STV_DEFAULT"
_ZN3cub18CUB_300001_SM_10006detail9transform16transform_kernelINS2_10policy_hubILb1EN4cuda3std3__45tupleIJN6thrust24THRUST_300001_SM_1000_NS7pointerIiNSA_8cuda_cub3tagENSA_11use_defaultESE_EEEEEE10policy1000EiNS7_10__identityENSA_10device_ptrIjEEJPiEEEvT0_iT1_T2_DpNS2_10kernel_argIT3_EE:
.text._ZN3cub18CUB_300001_SM_10006detail9transform16transform_kernelINS2_10policy_hubILb1EN4cuda3std3__45tupleIJN6thrust24THRUST_300001_SM_1000_NS7pointerIiNSA_8cuda_cub3tagENSA_11use_defaultESE_EEEEEE10policy1000EiNS7_10__identityENSA_10device_ptrIjEEJPiEEEvT0_iT1_T2_DpNS2_10kernel_argIT3_EE:
[----:B------:R-:W-:Y:S08]  /*0000*/  LDC R1, c[0x0][0x37c] ;  /* 0x0000df00ff017b82 */ /* 0x000ff00000000800 */
[----:B------:R-:W0:Y:S01]  /*0010*/  LDC.64 R8, c[0x0][0x380] ;  /* 0x0000e000ff087b82 */ /* 0x000e220000000a00 */
[----:B------:R-:W1:Y:S01]  /*0020*/  S2R R0, SR_TID.X ;  /* 0x0000000000007919 */ /* 0x000e620000002100 */
[----:B------:R-:W2:Y:S01]  /*0030*/  LDCU.64 UR6, c[0x0][0x358] ;  /* 0x00006b00ff0677ac */ /* 0x000ea20008000a00 */
[----:B------:R-:W-:Y:S05]  /*0040*/  BSSY.RECONVERGENT B0, `(.L_x_45) ;  /* 0x0000016000007945 */ /* 0x000fea0003800200 */
[----:B------:R-:W3:Y:S08]  /*0050*/  S2UR UR4, SR_CTAID.X ;  /* 0x00000000000479c3 */ /* 0x000ef00000002500 */
[----:B------:R-:W4:Y:S01]  /*0060*/  LDC.64 R2, c[0x0][0x398] ;  /* 0x0000e600ff027b82 */ /* 0x000f220000000a00 */
[----:B0-----:R-:W-:-:S07]  /*0070*/  IMAD.SHL.U32 R7, R9, 0x80, RZ ;  /* 0x0000008009077824 */ /* 0x001fce00078e00ff */
[----:B------:R-:W0:Y:S01]  /*0080*/  LDC.64 R4, c[0x0][0x390] ;  /* 0x0000e400ff047b82 */ /* 0x000e220000000a00 */
[----:B---3--:R-:W-:Y:S01]  /*0090*/  IMAD R13, R7, UR4, RZ ;  /* 0x00000004070d7c24 */ /* 0x008fe2000f8e02ff */
[----:B-1----:R-:W-:-:S03]  /*00a0*/  SHF.L.U32 R15, R0, 0x7, RZ ;  /* 0x00000007000f7819 */ /* 0x002fc600000006ff */
[----:B------:R-:W-:-:S05]  /*00b0*/  IMAD.IADD R8, R8, 0x1, -R13 ;  /* 0x0000000108087824 */ /* 0x000fca00078e0a0d */
[CC--:B------:R-:W-:Y:S02]  /*00c0*/  VIMNMX R6, PT, PT, R7.reuse, R8.reuse, PT ;  /* 0x0000000807067248 */ /* 0x0c0fe40003fe0100 */
[----:B------:R-:W-:-:S03]  /*00d0*/  ISETP.GT.AND P1, PT, R7, R8, PT ;  /* 0x000000080700720c */ /* 0x000fc60003f24270 */
[----:B------:R-:W-:-:S05]  /*00e0*/  IMAD.SHL.U32 R12, R6, 0x4, RZ ;  /* 0x00000004060c7824 */ /* 0x000fca00078e00ff */
[----:B------:R-:W-:-:S13]  /*00f0*/  ISETP.GE.AND P0, PT, R15, R12, PT ;  /* 0x0000000c0f00720c */ /* 0x000fda0003f06270 */
[----:B--2-4-:R-:W-:Y:S05]  /*0100*/  @P0 BRA `(.L_x_46) ;  /* 0x0000000000240947 */ /* 0x014fea0003800000 */
[----:B------:R-:W1:Y:S02]  /*0110*/  LDC.64 R10, c[0x0][0x398] ;  /* 0x0000e600ff0a7b82 */ /* 0x000e640000000a00 */
[----:B-1----:R-:W-:-:S04]  /*0120*/  IMAD.WIDE.U32 R10, R0, 0x80, R10 ;  /* 0x00000080000a7825 */ /* 0x002fc800078e000a */
[----:B------:R-:W-:-:S07]  /*0130*/  IMAD.WIDE R10, R13, 0x4, R10 ;  /* 0x000000040d0a7825 */ /* 0x000fce00078e020a */
.L_x_47:
[----:B------:R-:W-:Y:S01]  /*0140*/  VIADD R15, R15, 0x4000 ;  /* 0x000040000f0f7836 */ /* 0x000fe20000000000 */
[----:B------:R1:W-:Y:S04]  /*0150*/  CCTL.E.PF2 [R10] ;  /* 0x000000000a00798f */ /* 0x0003e80000800100 */
[----:B------:R-:W-:Y:S02]  /*0160*/  ISETP.GE.AND P0, PT, R15, R12, PT ;  /* 0x0000000c0f00720c */ /* 0x000fe40003f06270 */
[----:B-1----:R-:W-:-:S04]  /*0170*/  IADD3 R10, P2, PT, R10, 0x4000, RZ ;  /* 0x000040000a0a7810 */ /* 0x002fc80007f5e0ff */
[----:B------:R-:W-:-:S07]  /*0180*/  IADD3.X R11, PT, PT, RZ, R11, RZ, P2, !PT ;  /* 0x0000000bff0b7210 */ /* 0x000fce00017fe4ff */
[----:B------:R-:W-:Y:S05]  /*0190*/  @!P0 BRA `(.L_x_47) ;  /* 0xfffffffc00e88947 */ /* 0x000fea000383ffff */
.L_x_46:
[----:B------:R-:W-:Y:S05]  /*01a0*/  BSYNC.RECONVERGENT B0 ;  /* 0x0000000000007941 */ /* 0x000fea0003800200 */
.L_x_45:
[----:B------:R-:W-:-:S04]  /*01b0*/  IMAD.WIDE R2, R13, 0x4, R2 ;  /* 0x000000040d027825 */ /* 0x000fc800078e0202 */
[----:B0-----:R-:W-:Y:S01]  /*01c0*/  IMAD.WIDE R4, R13, 0x4, R4 ;  /* 0x000000040d047825 */ /* 0x001fe200078e0204 */
[----:B------:R-:W-:Y:S06]  /*01d0*/  @P1 BRA `(.L_x_48) ;  /* 0x0000000400d01947 */ /* 0x000fec0003800000 */
[----:B------:R-:W-:-:S13]  /*01e0*/  ISETP.GE.AND P0, PT, R9, 0x1, PT ;  /* 0x000000010900780c */ /* 0x000fda0003f06270 */
[----:B------:R-:W-:Y:S05]  /*01f0*/  @!P0 EXIT ;  /* 0x000000000000894d */ /* 0x000fea0003800000 */
[C---:B------:R-:W-:Y:S01]  /*0200*/  ISETP.GE.U32.AND P1, PT, R9.reuse, 0x10, PT ;  /* 0x000000100900780c */ /* 0x040fe20003f26070 */
[----:B------:R-:W-:Y:S01]  /*0210*/  IMAD.MOV.U32 R7, RZ, RZ, RZ ;  /* 0x000000ffff077224 */ /* 0x000fe200078e00ff */
[----:B------:R-:W-:-:S04]  /*0220*/  LOP3.LUT R20, R9, 0xf, RZ, 0xc0, !PT ;  /* 0x0000000f09147812 */ /* 0x000fc800078ec0ff */
[----:B------:R-:W-:-:S07]  /*0230*/  ISETP.NE.AND P0, PT, R20, RZ, PT ;  /* 0x000000ff1400720c */ /* 0x000fce0003f05270 */
[----:B------:R-:W-:Y:S06]  /*0240*/  @!P1 BRA `(.L_x_49) ;  /* 0x0000000000d89947 */ /* 0x000fec0003800000 */
[----:B------:R-:W-:Y:S01]  /*0250*/  IMAD.WIDE.U32 R14, R0, 0x4, RZ ;  /* 0x00000004000e7825 */ /* 0x000fe200078e00ff */
[----:B------:R-:W-:-:S03]  /*0260*/  LOP3.LUT R7, R9, 0x7ffffff0, RZ, 0xc0, !PT ;  /* 0x7ffffff009077812 */ /* 0x000fc600078ec0ff */
[----:B------:R-:W-:Y:S01]  /*0270*/  VIADD R6, R0, 0x480 ;  /* 0x0000048000067836 */ /* 0x000fe20000000000 */
[----:B------:R-:W-:Y:S02]  /*0280*/  LOP3.LUT R13, R14, 0x1000, RZ, 0xfc, !PT ;  /* 0x000010000e0d7812 */ /* 0x000fe400078efcff */
[----:B------:R-:W-:-:S07]  /*0290*/  IADD3 R12, PT, PT, -R7, RZ, RZ ;  /* 0x000000ff070c7210 */ /* 0x000fce0007ffe1ff */
.L_x_50:
[----:B------:R-:W-:-:S05]  /*02a0*/  IADD3 R10, P1, PT, R2, R13, RZ ;  /* 0x0000000d020a7210 */ /* 0x000fca0007f3e0ff */
[----:B--2---:R-:W-:-:S05]  /*02b0*/  IMAD.X R11, R3, 0x1, R15, P1 ;  /* 0x00000001030b7824 */ /* 0x004fca00008e060f */
        /* <DEDUP_REMOVED lines=17> */
[----:B------:R-:W-:-:S02]  /*03d0*/  HFMA2 R18, -RZ, RZ, 0, 9.1552734375e-05 ;  /* 0x00000600ff127431 */ /* 0x000fc400000001ff */
[----:B0-----:R-:W-:-:S03]  /*03e0*/  IMAD.MOV.U32 R19, RZ, RZ, 0x0 ;  /* 0x00000000ff137424 */ /* 0x001fc600078e00ff */
[----:B------:R-:W-:Y:S01]  /*03f0*/  IMAD.WIDE R18, R6, 0x4, R18 ;  /* 0x0000000406127825 */ /* 0x000fe200078e0212 */
[----:B-----5:R-:W-:Y:S04]  /*0400*/  STG.E desc[UR6][R8.64+-0x200], R14 ;  /* 0xfffe000e08007986 */ /* 0x020fe8000c101906 */
[----:B-1----:R-:W5:Y:S01]  /*0410*/  LDG.E R21, desc[UR6][R10.64] ;  /* 0x000000060a157981 */ /* 0x002f62000c1e1900 */
[----:B------:R-:W-:-:S05]  /*0420*/  IADD3 R16, P1, PT, R2, R18, RZ ;  /* 0x0000001202107210 */ /* 0x000fca0007f3e0ff */
[----:B------:R-:W-:Y:S01]  /*0430*/  IMAD.X R17, R3, 0x1, R19, P1 ;  /* 0x0000000103117824 */ /* 0x000fe200008e0613 */
[----:B------:R-:W-:Y:S01]  /*0440*/  IADD3 R18, P1, PT, R4, R18, RZ ;  /* 0x0000001204127210 */ /* 0x000fe20007f3e0ff */
[----:B-----5:R0:W-:Y:S04]  /*0450*/  STG.E desc[UR6][R8.64], R21 ;  /* 0x0000001508007986 */ /* 0x0201e8000c101906 */
[----:B--2---:R-:W2:Y:S01]  /*0460*/  LDG.E R23, desc[UR6][R16.64+-0x600] ;  /* 0xfffa000610177981 */ /* 0x004ea2000c1e1900 */
[----:B------:R-:W-:-:S05]  /*0470*/  IADD3.X R19, PT, PT, R5, R19, RZ, P1, !PT ;  /* 0x0000001305137210 */ /* 0x000fca0000ffe4ff */
        /* <DEDUP_REMOVED lines=12> */
[----:B------:R-:W-:Y:S01]  /*0540*/  VIADD R12, R12, 0x10 ;  /* 0x000000100c0c7836 */ /* 0x000fe20000000000 */
[----:B------:R-:W-:-:S02]  /*0550*/  IADD3 R13, P2, PT, R13, 0x2000, RZ ;  /* 0x000020000d0d7810 */ /* 0x000fc40007f5e0ff */
[----:B------:R-:W-:Y:S02]  /*0560*/  IADD3 R6, PT, PT, R6, 0x800, RZ ;  /* 0x0000080006067810 */ /* 0x000fe40007ffe0ff */
[----:B------:R-:W-:Y:S01]  /*0570*/  ISETP.NE.AND P1, PT, R12, RZ, PT ;  /* 0x000000ff0c00720c */ /* 0x000fe20003f25270 */
[----:B------:R-:W-:Y:S01]  /*0580*/  IMAD.X R15, RZ, RZ, R15, P2 ;  /* 0x000000ffff0f7224 */ /* 0x000fe200010e060f */
[----:B---3--:R2:W-:Y:S11]  /*0590*/  STG.E desc[UR6][R18.64+0x600], R23 ;  /* 0x0006001712007986 */ /* 0x0085f6000c101906 */
[----:B------:R-:W-:Y:S05]  /*05a0*/  @P1 BRA `(.L_x_50) ;  /* 0xfffffffc003c1947 */ /* 0x000fea000383ffff */
.L_x_49:
[----:B------:R-:W-:Y:S05]  /*05b0*/  @!P0 EXIT ;  /* 0x000000000000894d */ /* 0x000fea0003800000 */
[----:B------:R-:W0:Y:S01]  /*05c0*/  LDCU UR4, c[0x0][0x384] ;  /* 0x00007080ff0477ac */ /* 0x000e220008000800 */
[----:B------:R-:W-:Y:S01]  /*05d0*/  ISETP.GE.U32.AND P0, PT, R20, 0x8, PT ;  /* 0x000000081400780c */ /* 0x000fe20003f06070 */
[----:B0-----:R-:W-:-:S06]  /*05e0*/  ULOP3.LUT UR5, UR4, 0x7, URZ, 0xc0, !UPT ;  /* 0x0000000704057892 */ /* 0x001fcc000f8ec0ff */
[----:B------:R-:W-:-:S06]  /*05f0*/  ISETP.NE.AND P1, PT, RZ, UR5, PT ;  /* 0x00000005ff007c0c */ /* 0x000fcc000bf25270 */
[----:B------:R-:W-:Y:S07]  /*0600*/  @!P0 BRA `(.L_x_51) ;  /* 0x0000000000508947 */ /* 0x000fee0003800000 */
[----:B--2---:R-:W-:-:S04]  /*0610*/  IMAD R11, R7, 0x80, R0 ;  /* 0x00000080070b7824 */ /* 0x004fc800078e0200 */
        /* <DEDUP_REMOVED lines=19> */
.L_x_51:
[----:B------:R-:W-:Y:S05]  /*0750*/  @!P1 EXIT ;  /* 0x000000000000994d */ /* 0x000fea0003800000 */
[----:B------:R-:W-:Y:S02]  /*0760*/  UISETP.GE.U32.AND UP0, UPT, UR5, 0x4, UPT ;  /* 0x000000040500788c */ /* 0x000fe4000bf06070 */
[----:B------:R-:W-:-:S06]  /*0770*/  ULOP3.LUT UR4, UR4, 0x3, URZ, 0xc0, !UPT ;  /* 0x0000000304047892 */ /* 0x000fcc000f8ec0ff */
[----:B------:R-:W-:Y:S01]  /*0780*/  ISETP.NE.AND P0, PT, RZ, UR4, PT ;  /* 0x00000004ff007c0c */ /* 0x000fe2000bf05270 */
[----:B------:R-:W-:-:S12]  /*0790*/  BRA.U !UP0, `(.L_x_52) ;  /* 0x0000000108307547 */ /* 0x000fd8000b800000 */
[----:B--23--:R-:W-:-:S05]  /*07a0*/  LEA R11, R7, R0, 0x7 ;  /* 0x00000000070b7211 */ /* 0x00cfca00078e38ff */
        /* <DEDUP_REMOVED lines=9> */
[----:B------:R-:W-:-:S03]  /*0840*/  VIADD R7, R7, 0x4 ;  /* 0x0000000407077836 */ /* 0x000fc60000000000 */
[----:B--2---:R0:W-:Y:S04]  /*0850*/  STG.E desc[UR6][R10.64+0x600], R19 ;  /* 0x000600130a007986 */ /* 0x0041e8000c101906 */
.L_x_52:
[----:B------:R-:W-:Y:S05]  /*0860*/  @!P0 EXIT ;  /* 0x000000000000894d */ /* 0x000fea0003800000 */
[----:B0-23--:R-:W-:Y:S01]  /*0870*/  IMAD R11, R7, 0x80, R0 ;  /* 0x00000080070b7824 */ /* 0x00dfe200078e0200 */
[----:B------:R-:W-:-:S12]  /*0880*/  UIADD3 UR4, UPT, UPT, -UR4, URZ, URZ ;  /* 0x000000ff04047290 */ /* 0x000fd8000fffe1ff */
.L_x_53:
[----:B0-----:R-:W-:-:S06]  /*0890*/  IMAD.WIDE R8, R11, 0x4, R2 ;  /* 0x000000040b087825 */ /* 0x001fcc00078e0202 */
[----:B------:R-:W2:Y:S01]  /*08a0*/  LDG.E R9, desc[UR6][R8.64] ;  /* 0x0000000608097981 */ /* 0x000ea2000c1e1900 */
[C---:B------:R-:W-:Y:S01]  /*08b0*/  IMAD.WIDE R6, R11.reuse, 0x4, R4 ;  /* 0x000000040b067825 */ /* 0x040fe200078e0204 */
[----:B------:R-:W-:Y:S01]  /*08c0*/  UIADD3 UR4, UPT, UPT, UR4, 0x1, URZ ;  /* 0x0000000104047890 */ /* 0x000fe2000fffe0ff */
[----:B------:R-:W-:-:S03]  /*08d0*/  IADD3 R11, PT, PT, R11, 0x80, RZ ;  /* 0x000000800b0b7810 */ /* 0x000fc60007ffe0ff */
[----:B------:R-:W-:Y:S01]  /*08e0*/  UISETP.NE.AND UP0, UPT, UR4, URZ, UPT ;  /* 0x000000ff0400728c */ /* 0x000fe2000bf05270 */
[----:B--2---:R0:W-:Y:S08]  /*08f0*/  STG.E desc[UR6][R6.64], R9 ;  /* 0x0000000906007986 */ /* 0x0041f0000c101906 */
[----:B------:R-:W-:Y:S05]  /*0900*/  BRA.U UP0, `(.L_x_53) ;  /* 0xfffffffd00e07547 */ /* 0x000fea000b83ffff */
[----:B------:R-:W-:Y:S05]  /*0910*/  EXIT ;  /* 0x000000000000794d */ /* 0x000fea0003800000 */
.L_x_48:
[----:B------:R-:W-:-:S13]  /*0920*/  ISETP.GE.AND P0, PT, R9, 0x1, PT ;  /* 0x000000010900780c */ /* 0x000fda0003f06270 */
[----:B------:R-:W-:Y:S05]  /*0930*/  @!P0 EXIT ;  /* 0x000000000000894d */ /* 0x000fea0003800000 */
[C---:B------:R-:W-:Y:S01]  /*0940*/  ISETP.GE.U32.AND P0, PT, R9.reuse, 0x10, PT ;  /* 0x000000100900780c */ /* 0x040fe20003f06070 */
[----:B------:R-:W-:Y:S01]  /*0950*/  IMAD.MOV.U32 R7, RZ, RZ, RZ ;  /* 0x000000ffff077224 */ /* 0x000fe200078e00ff */
[----:B------:R-:W-:-:S11]  /*0960*/  LOP3.LUT R20, R9, 0xf, RZ, 0xc0, !PT ;  /* 0x0000000f09147812 */ /* 0x000fd600078ec0ff */
[----:B------:R-:W-:Y:S05]  /*0970*/  @!P0 BRA `(.L_x_54) ;  /* 0x0000000400708947 */ /* 0x000fea0003800000 */
[----:B------:R-:W-:Y:S01]  /*0980*/  LOP3.LUT R7, R9, 0x7ffffff0, RZ, 0xc0, !PT ;  /* 0x7ffffff009077812 */ /* 0x000fe200078ec0ff */
[----:B------:R-:W-:-:S07]  /*0990*/  IMAD.MOV.U32 R8, RZ, RZ, RZ ;  /* 0x000000ffff087224 */ /* 0x000fce00078e00ff */
.L_x_57:
[----:B------:R-:W-:-:S04]  /*09a0*/  LEA R9, R8, R0, 0x7 ;  /* 0x0000000008097211 */ /* 0x000fc800078e38ff */
[----:B------:R-:W-:-:S13]  /*09b0*/  ISETP.GE.AND P0, PT, R9, R6, PT ;  /* 0x000000060900720c */ /* 0x000fda0003f06270 */
[----:B0-----:R-:W-:-:S05]  /*09c0*/  @!P0 IMAD.WIDE.U32 R10, R9, 0x4, R2 ;  /* 0x00000004090a8825 */ /* 0x001fca00078e0002 */
[----:B------:R-:W2:Y:S01]  /*09d0*/  @!P0 LDG.E R21, desc[UR6][R10.64] ;  /* 0x000000060a158981 */ /* 0x000ea2000c1e1900 */
[C---:B------:R-:W-:Y:S02]  /*09e0*/  VIADD R17, R9.reuse, 0x80 ;  /* 0x0000008009117836 */ /* 0x040fe40000000000 */
[----:B------:R-:W-:-:S03]  /*09f0*/  @!P0 IMAD.WIDE.U32 R12, R9, 0x4, R4 ;  /* 0x00000004090c8825 */ /* 0x000fc600078e0004 */
[----:B------:R-:W-:-:S13]  /*0a00*/  ISETP.GE.AND P1, PT, R17, R6, PT ;  /* 0x000000061100720c */ /* 0x000fda0003f26270 */
[----:B------:R-:W-:Y:S01]  /*0a10*/  @!P1 IMAD.WIDE.U32 R14, R17, 0x4, R2 ;  /* 0x00000004110e9825 */ /* 0x000fe200078e0002 */
[----:B--2---:R0:W-:Y:S04]  /*0a20*/  @!P0 STG.E desc[UR6][R12.64], R21 ;  /* 0x000000150c008986 */ /* 0x0041e8000c101906 */
        /* <DEDUP_REMOVED lines=40> */
[----:B------:R-:W-:Y:S01]  /*0cb0*/  @!P0 IMAD.WIDE.U32 R24, R29, 0x4, R2 ;  /* 0x000000041d188825 */ /* 0x000fe200078e0002 */
[----:B-1----:R-:W-:Y:S01]  /*0cc0*/  IADD3 R13, PT, PT, R9, 0x480, RZ ;  /* 0x00000480090d7810 */ /* 0x002fe20007ffe0ff */
[----:B--2---:R1:W-:Y:S04]  /*0cd0*/  @!P1 STG.E desc[UR6][R22.64], R19 ;  /* 0x0000001316009986 */ /* 0x0043e8000c101906 */
[----:B------:R-:W2:Y:S01]  /*0ce0*/  @!P0 LDG.E R25, desc[UR6][R24.64] ;  /* 0x0000000618198981 */ /* 0x000ea2000c1e1900 */
[----:B------:R-:W-:Y:S01]  /*0cf0*/  ISETP.GE.AND P1, PT, R13, R6, PT ;  /* 0x000000060d00720c */ /* 0x000fe20003f26270 */
[----:B------:R-:W-:-:S04]  /*0d00*/  @!P0 IMAD.WIDE.U32 R14, R29, 0x4, R4 ;  /* 0x000000041d0e8825 */ /* 0x000fc800078e0004 */
[----:B------:R-:W-:-:S04]  /*0d10*/  IMAD.WIDE R10, R13, 0x4, R2 ;  /* 0x000000040d0a7825 */ /* 0x000fc800078e0202 */
[----:B0-----:R-:W-:Y:S01]  /*0d20*/  VIADD R21, R9, 0x500 ;  /* 0x0000050009157836 */ /* 0x001fe20000000000 */
[----:B--2---:R0:W-:Y:S04]  /*0d30*/  @!P0 STG.E desc[UR6][R14.64], R25 ;  /* 0x000000190e008986 */ /* 0x0041e8000c101906 */
[----:B------:R-:W2:Y:S01]  /*0d40*/  @!P1 LDG.E R17, desc[UR6][R10.64] ;  /* 0x000000060a119981 */ /* 0x000ea2000c1e1900 */
[----:B------:R-:W-:Y:S01]  /*0d50*/  ISETP.GE.AND P0, PT, R21, R6, PT ;  /* 0x000000061500720c */ /* 0x000fe20003f06270 */
[----:B------:R-:W-:-:S04]  /*0d60*/  IMAD.WIDE R12, R13, 0x4, R4 ;  /* 0x000000040d0c7825 */ /* 0x000fc800078e0204 */
[----:B------:R-:W-:Y:S01]  /*0d70*/  VIADD R21, R9, 0x580 ;  /* 0x0000058009157836 */ /* 0x000fe20000000000 */
[----:B--2---:R2:W-:Y:S07]  /*0d80*/  @!P1 STG.E desc[UR6][R12.64], R17 ;  /* 0x000000110c009986 */ /* 0x0045ee000c101906 */
[----:B-1----:R-:W3:Y:S01]  /*0d90*/  @!P0 LDG.E R19, desc[UR6][R10.64+0x200] ;  /* 0x000200060a138981 */ /* 0x002ee2000c1e1900 */
[-C--:B------:R-:W-:Y:S02]  /*0da0*/  ISETP.GE.AND P1, PT, R21, R6.reuse, PT ;  /* 0x000000061500720c */ /* 0x080fe40003f26270 */
[----:B0-----:R-:W-:Y:S01]  /*0db0*/  IADD3 R15, PT, PT, R9, 0x600, RZ ;  /* 0x00000600090f7810 */ /* 0x001fe20007ffe0ff */
[----:B---3--:R0:W-:Y:S10]  /*0dc0*/  @!P0 STG.E desc[UR6][R12.64+0x200], R19 ;  /* 0x000200130c008986 */ /* 0x0081f4000c101906 */
[----:B------:R-:W3:Y:S01]  /*0dd0*/  @!P1 LDG.E R21, desc[UR6][R10.64+0x400] ;  /* 0x000400060a159981 */ /* 0x000ee2000c1e1900 */
[----:B------:R-:W-:Y:S01]  /*0de0*/  ISETP.GE.AND P0, PT, R15, R6, PT ;  /* 0x000000060f00720c */ /* 0x000fe20003f06270 */
[----:B------:R-:W-:-:S02]  /*0df0*/  VIADD R23, R9, 0x680 ;  /* 0x0000068009177836 */ /* 0x000fc40000000000 */
[----:B---3--:R1:W-:Y:S10]  /*0e00*/  @!P1 STG.E desc[UR6][R12.64+0x400], R21 ;  /* 0x000400150c009986 */ /* 0x0083f4000c101906 */
[----:B------:R-:W3:Y:S01]  /*0e10*/  @!P0 LDG.E R15, desc[UR6][R10.64+0x600] ;  /* 0x000600060a0f8981 */ /* 0x000ee2000c1e1900 */
[----:B------:R-:W-:-:S02]  /*0e20*/  ISETP.GE.AND P1, PT, R23, R6, PT ;  /* 0x000000061700720c */ /* 0x000fc40003f26270 */
[----:B------:R-:W-:Y:S01]  /*0e30*/  IADD3 R23, PT, PT, R9, 0x700, RZ ;  /* 0x0000070009177810 */ /* 0x000fe20007ffe0ff */
[----:B---3--:R1:W-:Y:S10]  /*0e40*/  @!P0 STG.E desc[UR6][R12.64+0x600], R15 ;  /* 0x0006000f0c008986 */ /* 0x0083f4000c101906 */
[----:B--2---:R-:W2:Y:S01]  /*0e50*/  @!P1 LDG.E R17, desc[UR6][R10.64+0x800] ;  /* 0x000800060a119981 */ /* 0x004ea2000c1e1900 */
[----:B------:R-:W-:Y:S01]  /*0e60*/  ISETP.GE.AND P0, PT, R23, R6, PT ;  /* 0x000000061700720c */ /* 0x000fe20003f06270 */
[----:B------:R-:W-:-:S02]  /*0e70*/  VIADD R9, R9, 0x780 ;  /* 0x0000078009097836 */ /* 0x000fc40000000000 */
[----:B--2---:R1:W-:Y:S10]  /*0e80*/  @!P1 STG.E desc[UR6][R12.64+0x800], R17 ;  /* 0x000800110c009986 */ /* 0x0043f4000c101906 */
[----:B0-----:R-:W2:Y:S01]  /*0e90*/  @!P0 LDG.E R19, desc[UR6][R10.64+0xa00] ;  /* 0x000a00060a138981 */ /* 0x001ea2000c1e1900 */
[----:B------:R-:W-:Y:S01]  /*0ea0*/  IADD3 R8, PT, PT, R8, 0x10, RZ ;  /* 0x0000001008087810 */ /* 0x000fe20007ffe0ff */
[----:B------:R-:W-:Y:S03]  /*0eb0*/  BSSY.RECONVERGENT B0, `(.L_x_55) ;  /* 0x0000007000007945 */ /* 0x000fe60003800200 */
[----:B------:R-:W-:Y:S01]  /*0ec0*/  ISETP.NE.AND P1, PT, R8, R7, PT ;  /* 0x000000070800720c */ /* 0x000fe20003f25270 */
[----:B--2---:R1:W-:Y:S01]  /*0ed0*/  @!P0 STG.E desc[UR6][R12.64+0xa00], R19 ;  /* 0x000a00130c008986 */ /* 0x0043e2000c101906 */
[----:B------:R-:W-:-:S13]  /*0ee0*/  ISETP.GE.AND P0, PT, R9, R6, PT ;  /* 0x000000060900720c */ /* 0x000fda0003f06270 */
[----:B-1----:R-:W-:Y:S05]  /*0ef0*/  @P0 BRA `(.L_x_56) ;  /* 0x0000000000080947 */ /* 0x002fea0003800000 */
[----:B------:R-:W2:Y:S04]  /*0f00*/  LDG.E R11, desc[UR6][R10.64+0xc00] ;  /* 0x000c00060a0b7981 */ /* 0x000ea8000c1e1900 */
[----:B--2---:R0:W-:Y:S02]  /*0f10*/  STG.E desc[UR6][R12.64+0xc00], R11 ;  /* 0x000c000b0c007986 */ /* 0x0041e4000c101906 */
.L_x_56:
[----:B------:R-:W-:Y:S05]  /*0f20*/  BSYNC.RECONVERGENT B0 ;  /* 0x0000000000007941 */ /* 0x000fea0003800200 */
.L_x_55:
[----:B------:R-:W-:Y:S05]  /*0f30*/  @P1 BRA `(.L_x_57) ;  /* 0xfffffff800981947 */ /* 0x000fea000383ffff */
.L_x_54:
[----:B------:R-:W-:-:S13]  /*0f40*/  ISETP.NE.AND P0, PT, R20, RZ, PT ;  /* 0x000000ff1400720c */ /* 0x000fda0003f05270 */
[----:B------:R-:W-:Y:S05]  /*0f50*/  @!P0 EXIT ;  /* 0x000000000000894d */ /* 0x000fea0003800000 */
[----:B------:R-:W1:Y:S01]  /*0f60*/  LDCU UR5, c[0x0][0x384] ;  /* 0x00007080ff0577ac */ /* 0x000e620008000800 */
[----:B------:R-:W-:Y:S01]  /*0f70*/  ISETP.GE.U32.AND P0, PT, R20, 0x8, PT ;  /* 0x000000081400780c */ /* 0x000fe20003f06070 */
[----:B-1----:R-:W-:-:S12]  /*0f80*/  ULOP3.LUT UR8, UR5, 0x7, URZ, 0xc0, !UPT ;  /* 0x0000000705087892 */ /* 0x002fd8000f8ec0ff */
[----:B------:R-:W-:Y:S05]  /*0f90*/  @!P0 BRA `(.L_x_58) ;  /* 0x0000000000f48947 */ /* 0x000fea0003800000 */
[----:B------:R-:W-:Y:S01]  /*0fa0*/  IMAD R17, R7, 0x80, R0 ;  /* 0x0000008007117824 */ /* 0x000fe200078e0200 */
[----:B------:R-:W-:Y:S03]  /*0fb0*/  BSSY.RECONVERGENT B0, `(.L_x_59) ;  /* 0x0000016000007945 */ /* 0x000fe60003800200 */
[C---:B0-----:R-:W-:Y:S01]  /*0fc0*/  VIADD R11, R17.reuse, 0x100 ;  /* 0x00000100110b7836 */ /* 0x041fe20000000000 */
[CC--:B------:R-:W-:Y:S01]  /*0fd0*/  ISETP.GE.AND P6, PT, R17.reuse, R6.reuse, PT ;  /* 0x000000061100720c */ /* 0x0c0fe20003fc6270 */
[C---:B------:R-:W-:Y:S01]  /*0fe0*/  VIADD R15, R17.reuse, 0x300 ;  /* 0x00000300110f7836 */ /* 0x040fe20000000000 */
[C---:B------:R-:W-:Y:S02]  /*0ff0*/  IADD3 R9, PT, PT, R17.reuse, 0x80, RZ ;  /* 0x0000008011097810 */ /* 0x040fe40007ffe0ff */
[----:B------:R-:W-:Y:S02]  /*1000*/  IADD3 R13, PT, PT, R17, 0x180, RZ ;  /* 0x00000180110d7810 */ /* 0x000fe40007ffe0ff */
[-C--:B------:R-:W-:Y:S01]  /*1010*/  ISETP.GE.AND P1, PT, R9, R6.reuse, PT ;  /* 0x000000060900720c */ /* 0x080fe20003f26270 */
[----:B------:R-:W-:Y:S01]  /*1020*/  VIADD R9, R17, 0x200 ;  /* 0x0000020011097836 */ /* 0x000fe20000000000 */
[----:B------:R-:W-:-:S02]  /*1030*/  ISETP.GE.AND P0, PT, R11, R6, PT ;  /* 0x000000060b00720c */ /* 0x000fc40003f06270 */
[----:B------:R-:W-:Y:S02]  /*1040*/  P2R R12, PR, RZ, 0x2 ;  /* 0x00000002ff0c7803 */ /* 0x000fe40000000000 */
[----:B------:R-:W-:Y:S02]  /*1050*/  IADD3 R11, PT, PT, R17, 0x280, RZ ;  /* 0x00000280110b7810 */ /* 0x000fe40007ffe0ff */
        /* <DEDUP_REMOVED lines=11> */
.L_x_60:
[----:B------:R-:W-:Y:S05]  /*1110*/  BSYNC.RECONVERGENT B0 ;  /* 0x0000000000007941 */ /* 0x000fea0003800200 */
.L_x_59:
[----:B------:R-:W-:Y:S01]  /*1120*/  ISETP.NE.AND P6, PT, R12, RZ, PT ;  /* 0x000000ff0c00720c */ /* 0x000fe20003fc5270 */
[----:B------:R-:W-:-:S12]  /*1130*/  BSSY.RECONVERGENT B0, `(.L_x_61) ;  /* 0x0000004000007945 */ /* 0x000fd80003800200 */
[----:B------:R-:W-:Y:S05]  /*1140*/  @P6 BRA `(.L_x_62) ;  /* 0x0000000000086947 */ /* 0x000fea0003800000 */
[----:B0-----:R-:W2:Y:S04]  /*1150*/  LDG.E R13, desc[UR6][R10.64+0x200] ;  /* 0x000200060a0d7981 */ /* 0x001ea8000c1e1900 */
[----:B--2---:R1:W-:Y:S02]  /*1160*/  STG.E desc[UR6][R8.64+0x200], R13 ;  /* 0x0002000d08007986 */ /* 0x0043e4000c101906 */
.L_x_62:
[----:B------:R-:W-:Y:S05]  /*1170*/  BSYNC.RECONVERGENT B0 ;  /* 0x0000000000007941 */ /* 0x000fea0003800200 */
.L_x_61:
[----:B------:R-:W-:Y:S04]  /*1180*/  BSSY.RECONVERGENT B0, `(.L_x_63) ;  /* 0x0000004000007945 */ /* 0x000fe80003800200 */
[----:B------:R-:W-:Y:S05]  /*1190*/  @P0 BRA `(.L_x_64) ;  /* 0x0000000000080947 */ /* 0x000fea0003800000 */
[----:B01----:R-:W2:Y:S04]  /*11a0*/  LDG.E R13, desc[UR6][R10.64+0x400] ;  /* 0x000400060a0d7981 */ /* 0x003ea8000c1e1900 */
[----:B--2---:R2:W-:Y:S02]  /*11b0*/  STG.E desc[UR6][R8.64+0x400], R13 ;  /* 0x0004000d08007986 */ /* 0x0045e4000c101906 */
.L_x_64:
[----:B------:R-:W-:Y:S05]  /*11c0*/  BSYNC.RECONVERGENT B0 ;  /* 0x0000000000007941 */ /* 0x000fea0003800200 */
.L_x_63:
[----:B------:R-:W-:Y:S04]  /*11d0*/  BSSY.RECONVERGENT B0, `(.L_x_65) ;  /* 0x0000004000007945 */ /* 0x000fe80003800200 */
[----:B------:R-:W-:Y:S05]  /*11e0*/  @P1 BRA `(.L_x_66) ;  /* 0x0000000000081947 */ /* 0x000fea0003800000 */
[----:B012---:R-:W2:Y:S04]  /*11f0*/  LDG.E R13, desc[UR6][R10.64+0x600] ;  /* 0x000600060a0d7981 */ /* 0x007ea8000c1e1900 */
[----:B--2---:R3:W-:Y:S02]  /*1200*/  STG.E desc[UR6][R8.64+0x600], R13 ;  /* 0x0006000d08007986 */ /* 0x0047e4000c101906 */
.L_x_66:
[----:B------:R-:W-:Y:S05]  /*1210*/  BSYNC.RECONVERGENT B0 ;  /* 0x0000000000007941 */ /* 0x000fea0003800200 */
.L_x_65:
[----:B------:R-:W-:Y:S04]  /*1220*/  BSSY.RECONVERGENT B0, `(.L_x_67) ;  /* 0x0000004000007945 */ /* 0x000fe80003800200 */
[----:B------:R-:W-:Y:S05]  /*1230*/  @P2 BRA `(.L_x_68) ;  /* 0x0000000000082947 */ /* 0x000fea0003800000 */
[----:B0123--:R-:W2:Y:S04]  /*1240*/  LDG.E R13, desc[UR6][R10.64+0x800] ;  /* 0x000800060a0d7981 */ /* 0x00fea8000c1e1900 */
[----:B--2---:R4:W-:Y:S02]  /*1250*/  STG.E desc[UR6][R8.64+0x800], R13 ;  /* 0x0008000d08007986 */ /* 0x0049e4000c101906 */
.L_x_68:
[----:B------:R-:W-:Y:S05]  /*1260*/  BSYNC.RECONVERGENT B0 ;  /* 0x0000000000007941 */ /* 0x000fea0003800200 */
.L_x_67:
[----:B------:R-:W-:Y:S04]  /*1270*/  BSSY.RECONVERGENT B0, `(.L_x_69) ;  /* 0x0000004000007945 */ /* 0x000fe80003800200 */
[----:B------:R-:W-:Y:S05]  /*1280*/  @P3 BRA `(.L_x_70) ;  /* 0x0000000000083947 */ /* 0x000fea0003800000 */
[----:B01234-:R-:W2:Y:S04]  /*1290*/  LDG.E R13, desc[UR6][R10.64+0xa00] ;  /* 0x000a00060a0d7981 */ /* 0x01fea8000c1e1900 */
[----:B--2---:R0:W-:Y:S02]  /*12a0*/  STG.E desc[UR6][R8.64+0xa00], R13 ;  /* 0x000a000d08007986 */ /* 0x0041e4000c101906 */
.L_x_70:
[----:B------:R-:W-:Y:S05]  /*12b0*/  BSYNC.RECONVERGENT B0 ;  /* 0x0000000000007941 */ /* 0x000fea0003800200 */
.L_x_69:
[----:B------:R-:W-:Y:S04]  /*12c0*/  BSSY.RECONVERGENT B0, `(.L_x_71) ;  /* 0x0000004000007945 */ /* 0x000fe80003800200 */
[----:B------:R-:W-:Y:S05]  /*12d0*/  @P4 BRA `(.L_x_72) ;  /* 0x0000000000084947 */ /* 0x000fea0003800000 */
[----:B01234-:R-:W2:Y:S04]  /*12e0*/  LDG.E R13, desc[UR6][R10.64+0xc00] ;  /* 0x000c00060a0d7981 */ /* 0x01fea8000c1e1900 */
[----:B--2---:R0:W-:Y:S02]  /*12f0*/  STG.E desc[UR6][R8.64+0xc00], R13 ;  /* 0x000c000d08007986 */ /* 0x0041e4000c101906 */
.L_x_72:
[----:B------:R-:W-:Y:S05]  /*1300*/  BSYNC.RECONVERGENT B0 ;  /* 0x0000000000007941 */ /* 0x000fea0003800200 */
.L_x_71:
[----:B------:R-:W-:Y:S04]  /*1310*/  BSSY.RECONVERGENT B0, `(.L_x_73) ;  /* 0x0000004000007945 */ /* 0x000fe80003800200 */
[----:B------:R-:W-:Y:S05]  /*1320*/  @P5 BRA `(.L_x_74) ;  /* 0x0000000000085947 */ /* 0x000fea0003800000 */
[----:B------:R-:W5:Y:S04]  /*1330*/  LDG.E R11, desc[UR6][R10.64+0xe00] ;  /* 0x000e00060a0b7981 */ /* 0x000f68000c1e1900 */
[----:B-----5:R0:W-:Y:S02]  /*1340*/  STG.E desc[UR6][R8.64+0xe00], R11 ;  /* 0x000e000b08007986 */ /* 0x0201e4000c101906 */
.L_x_74:
[----:B------:R-:W-:Y:S05]  /*1350*/  BSYNC.RECONVERGENT B0 ;  /* 0x0000000000007941 */ /* 0x000fea0003800200 */
.L_x_73:
[----:B------:R-:W-:-:S07]  /*1360*/  VIADD R7, R7, 0x8 ;  /* 0x0000000807077836 */ /* 0x000fce0000000000 */
.L_x_58:
[----:B------:R-:W-:-:S13]  /*1370*/  ISETP.NE.AND P0, PT, RZ, UR8, PT ;  /* 0x00000008ff007c0c */ /* 0x000fda000bf05270 */
[----:B------:R-:W-:Y:S05]  /*1380*/  @!P0 EXIT ;  /* 0x000000000000894d */ /* 0x000fea0003800000 */
[----:B------:R-:W-:Y:S02]  /*1390*/  UISETP.GE.U32.AND UP0, UPT, UR8, 0x4, UPT ;  /* 0x000000040800788c */ /* 0x000fe4000bf06070 */
[----:B------:R-:W-:-:S06]  /*13a0*/  ULOP3.LUT UR4, UR5, 0x3, URZ, 0xc0, !UPT ;  /* 0x0000000305047892 */ /* 0x000fcc000f8ec0ff */
[----:B------:R-:W-:Y:S01]  /*13b0*/  ISETP.NE.AND P2, PT, RZ, UR4, PT ;  /* 0x00000004ff007c0c */ /* 0x000fe2000bf45270 */
[----:B------:R-:W-:-:S12]  /*13c0*/  BRA.U !UP0, `(.L_x_75) ;  /* 0x0000000108647547 */ /* 0x000fd8000b800000 */
[----:B------:R-:W-:-:S04]  /*13d0*/  LEA R25, R7, R0, 0x7 ;  /* 0x0000000007197211 */ /* 0x000fc800078e38ff */
[----:B------:R-:W-:-:S13]  /*13e0*/  ISETP.GE.AND P0, PT, R25, R6, PT ;  /* 0x000000061900720c */ /* 0x000fda0003f06270 */
[----:B01234-:R-:W-:-:S05]  /*13f0*/  @!P0 IMAD.WIDE R8, R25, 0x4, R2 ;  /* 0x0000000419088825 */ /* 0x01ffca00078e0202 */
[----:B------:R-:W2:Y:S01]  /*1400*/  @!P0 LDG.E R19, desc[UR6][R8.64] ;  /* 0x0000000608138981 */ /* 0x000ea2000c1e1900 */
[C---:B------:R-:W-:Y:S02]  /*1410*/  VIADD R15, R25.reuse, 0x80 ;  /* 0x00000080190f7836 */ /* 0x040fe40000000000 */
[----:B------:R-:W-:-:S03]  /*1420*/  @!P0 IMAD.WIDE R10, R25, 0x4, R4 ;  /* 0x00000004190a8825 */ /* 0x000fc600078e0204 */
[----:B------:R-:W-:-:S13]  /*1430*/  ISETP.GE.AND P1, PT, R15, R6, PT ;  /* 0x000000060f00720c */ /* 0x000fda0003f26270 */
[----:B------:R-:W-:Y:S01]  /*1440*/  @!P1 IMAD.WIDE R12, R15, 0x4, R2 ;  /* 0x000000040f0c9825 */ /* 0x000fe200078e0202 */
[----:B------:R-:W-:Y:S01]  /*1450*/  IADD3 R23, PT, PT, R25, 0x100, RZ ;  /* 0x0000010019177810 */ /* 0x000fe20007ffe0ff */
        /* <DEDUP_REMOVED lines=16> */
.L_x_75:
[----:B------:R-:W-:Y:S05]  /*1560*/  @!P2 EXIT ;  /* 0x000000000000a94d */ /* 0x000fea0003800000 */
[----:B------:R-:W-:Y:S01]  /*1570*/  IMAD R7, R7, 0x80, R0 ;  /* 0x0000008007077824 */ /* 0x000fe200078e0200 */
[----:B------:R-:W-:-:S12]  /*1580*/  UIADD3 UR4, UPT, UPT, -UR4, URZ, URZ ;  /* 0x000000ff04047290 */ /* 0x000fd8000fffe1ff */
.L_x_76:
[C---:B------:R-:W-:Y:S01]  /*1590*/  ISETP.GE.AND P0, PT, R7.reuse, R6, PT ;  /* 0x000000060700720c */ /* 0x040fe20003f06270 */
[----:B01----:R-:W-:-:S12]  /*15a0*/  IMAD.WIDE R10, R7, 0x4, R2 ;  /* 0x00000004070a7825 */ /* 0x003fd800078e0202 */
[----:B------:R-:W5:Y:S01]  /*15b0*/  @!P0 LDG.E R11, desc[UR6][R10.64] ;  /* 0x000000060a0b8981 */ /* 0x000f62000c1e1900 */
[----:B------:R-:W-:Y:S01]  /*15c0*/  UIADD3 UR4, UPT, UPT, UR4, 0x1, URZ ;  /* 0x0000000104047890 */ /* 0x000fe2000fffe0ff */
[----:B--234-:R-:W-:-:S05]  /*15d0*/  IMAD.WIDE R8, R7, 0x4, R4 ;  /* 0x0000000407087825 */ /* 0x01cfca00078e0204 */
[----:B-----5:R0:W-:Y:S01]  /*15e0*/  @!P0 STG.E desc[UR6][R8.64], R11 ;  /* 0x0000000b08008986 */ /* 0x0201e2000c101906 */
[----:B------:R-:W-:-:S13]  /*15f0*/  ISETP.NE.AND P0, PT, RZ, UR4, PT ;  /* 0x00000004ff007c0c */ /* 0x000fda000bf05270 */
[----:B0-----:R-:W-:Y:S05]  /*1600*/  @!P0 EXIT ;  /* 0x000000000000894d */ /* 0x001fea0003800000 */
[----:B------:R-:W-:Y:S01]  /*1610*/  IADD3 R7, PT, PT, R7, 0x80, RZ ;  /* 0x0000008007077810 */ /* 0x000fe20007ffe0ff */
[----:B------:R-:W-:Y:S06]  /*1620*/  BRA `(.L_x_76) ;  /* 0xfffffffc00d87947 */ /* 0x000fec000383ffff */
.L_x_77:
        /* <DEDUP_REMOVED lines=13> */
.L_x_331:


//--------------------- .text._ZN3cub18CUB_300001_SM_10006detail6reduce28DeviceReduceSingleTileKernelINS2_10policy_hubIjyN4cuda3std3__44plusIvEEE10Policy1000EPjPiiS9_ijNS7_10__identityEEEvT0_T1_T2_T3_T4_T6_ --------------------------
	.section	.text._ZN3cub18CUB_300001_SM_10006detail6reduce28DeviceReduceSingleTileKernelINS2_10policy_hubIjyN4cuda3std3__44plusIvEEE10Policy1000EPjPiiS9_ijNS7_10__identityEEEvT0_T1_T2_T3_T4_T6_,"ax",@progbits
	.align	128
        .global         _ZN3cub18CUB_300001_SM_10006detail6reduce28DeviceReduceSingleTileKernelINS2_10policy_hubIjyN4cuda3std3__44plusIvEEE10Policy1000EPjPiiS9_ijNS7_10__identityEEEvT0_T1_T2_T3_T4_T6_
        .type           _ZN3cub18CUB_300001_SM_10006detail6reduce28DeviceReduceSingleTileKernelINS2_10policy_hubIjyN4cuda3std3__44plusIvEEE10Policy1000EPjPiiS9_ijNS7_10__identityEEEvT0_T1_T2_T3_T4_T6_,@function
        .size           _ZN3cub18CUB_300001_SM_10006detail6reduce28DeviceReduceSingleTileKernelINS2_10policy_hubIjyN4cuda3std3__44plusIvEEE10Policy1000EPjPiiS9_ijNS7_10__identityEEEvT0_T1_T2_T3_T4_T6_,(.L_x_332 - _ZN3cub18CUB_300001_SM_10006detail6reduce28DeviceReduceSingleTileKernelINS2_10policy_hubIjyN4cuda3std3__44plusIvEEE10Policy1000EPjPiiS9_ijNS7_10__identityEEEvT0_T1_T2_T3_T4_T6_)
        .other          _ZN3cub18CUB_300001_SM_10006detail6reduce28DeviceReduceSingleTileKernelINS2_10policy_hubIjyN4cuda3std3__44plusIvEEE10Policy1000EPjPiiS9_ijNS7_10__identityEEEvT0_T1_T2_T3_T4_T6_,@"STO_CUDA_ENTRY STV_DEFAULT"
_ZN3cub18CUB_300001_SM_10006detail6reduce28DeviceReduceSingleTileKernelINS2_10policy_hubIjyN4cuda3std3__44plusIvEEE10Policy1000EPjPiiS9_ijNS7_10__identityEEEvT0_T1_T2_T3_T4_T6_:
.text._ZN3cub18CUB_300001_SM_10006detail6reduce28DeviceReduceSingleTileKernelINS2_10policy_hubIjyN4cuda3std3__44plusIvEEE10Policy1000EPjPiiS9_ijNS7_10__identityEEEvT0_T1_T2_T3_T4_T6_:
[----:B------:R-:W-:Y:S01]  /*0000*/  LDC R1, c[0x0][0x37c] ;  /* 0x0000df00ff017b82 */ /* 0x000fe20000000800 */
[----:B------:R-:W0:Y:S01]  /*0010*/  LDCU UR4, c[0x0][0x390] ;  /* 0x00007200ff0477ac */ /* 0x000e220008000800 */
[----:B------:R-:W1:Y:S01]  /*0020*/  LDCU.64 UR6, c[0x0][0x358] ;  /* 0x00006b00ff0677ac */ /* 0x000e620008000a00 */
[----:B0-----:R-:W-:-:S05]  /*0030*/  IMAD.U32 R20, RZ, RZ, UR4 ;  /* 0x00000004ff147e24 */ /* 0x001fca000f8e00ff */
[----:B------:R-:W-:-:S13]  /*0040*/  ISETP.NE.AND P0, PT, R20, RZ, PT ;  /* 0x000000ff1400720c */ /* 0x000fda0003f05270 */
[----:B-1----:R-:W-:Y:S05]  /*0050*/  @P0 BRA `(.L_x_78) ;  /* 0x00000000001c0947 */ /* 0x002fea0003800000 */
[----:B------:R-:W0:Y:S02]  /*0060*/  S2R R0, SR_TID.X ;  /* 0x0000000000007919 */ /* 0x000e240000002100 */
[----:B0-----:R-:W-:-:S13]  /*0070*/  ISETP.NE.AND P0, PT, R0, RZ, PT ;  /* 0x000000ff0000720c */ /* 0x001fda0003f05270 */
[----:B------:R-:W-:Y:S05]  /*0080*/  @P0 EXIT ;  /* 0x000000000000094d */ /* 0x000fea0003800000 */
[----:B------:R-:W0:Y:S08]  /*0090*/  LDC R5, c[0x0][0x398] ;  /* 0x0000e600ff057b82 */ /* 0x000e300000000800 */
[----:B------:R-:W0:Y:S02]  /*00a0*/  LDC.64 R2, c[0x0][0x388] ;  /* 0x0000e200ff027b82 */ /* 0x000e240000000a00 */
[----:B0-----:R-:W-:Y:S01]  /*00b0*/  STG.E desc[UR6][R2.64], R5 ;  /* 0x0000000502007986 */ /* 0x001fe2000c101906 */
[----:B------:R-:W-:Y:S05]  /*00c0*/  EXIT ;  /* 0x000000000000794d */ /* 0x000fea0003800000 */
.L_x_78:
[----:B------:R-:W0:Y:S01]  /*00d0*/  LDCU UR4, c[0x0][0x380] ;  /* 0x00007000ff0477ac */ /* 0x000e220008000800 */
[----:B------:R-:W-:Y:S01]  /*00e0*/  BSSY.RECONVERGENT B0, `(.L_x_79) ;  /* 0x0000321000007945 */ /* 0x000fe20003800200 */
[----:B0-----:R-:W-:-:S09]  /*00f0*/  ULOP3.LUT UP0, URZ, UR4, 0xf, URZ, 0xc0, !UPT ;  /* 0x0000000f04ff7892 */ /* 0x001fd2000f80c0ff */
[----:B------:R-:W-:Y:S05]  /*0100*/  BRA.U UP0, `(.L_x_80) ;  /* 0x0000001900107547 */ /* 0x000fea000b800000 */
[----:B------:R-:W-:-:S13]  /*0110*/  ISETP.GT.AND P0, PT, R20, 0xfff, PT ;  /* 0x00000fff1400780c */ /* 0x000fda0003f04270 */
[----:B------:R-:W-:Y:S05]  /*0120*/  @P0 BRA `(.L_x_81) ;  /* 0x0000000c000c0947 */ /* 0x000fea0003800000 */
[----:B------:R-:W0:Y:S01]  /*0130*/  S2R R9, SR_TID.X ;  /* 0x0000000000097919 */ /* 0x000e220000002100 */
[----:B------:R-:W-:Y:S01]  /*0140*/  BSSY.RECONVERGENT B1, `(.L_x_82) ;  /* 0x0000009000017945 */ /* 0x000fe20003800200 */
[----:B------:R-:W-:Y:S01]  /*0150*/  IMAD.MOV.U32 R0, RZ, RZ, RZ ;  /* 0x000000ffff007224 */ /* 0x000fe200078e00ff */
[----:B0-----:R-:W-:Y:S01]  /*0160*/  ISETP.GE.AND P0, PT, R9, R20, PT ;  /* 0x000000140900720c */ /* 0x001fe20003f06270 */
[----:B------:R-:W-:-:S12]  /*0170*/  IMAD.MOV.U32 R11, RZ, RZ, R9 ;  /* 0x000000ffff0b7224 */ /* 0x000fd800078e0009 */
[----:B------:R-:W-:Y:S05]  /*0180*/  @P0 BRA `(.L_x_83) ;  /* 0x0000000000100947 */ /* 0x000fea0003800000 */
[----:B------:R-:W0:Y:S02]  /*0190*/  LDC.64 R2, c[0x0][0x380] ;  /* 0x0000e000ff027b82 */ /* 0x000e240000000a00 */
[----:B0-----:R-:W-:-:S05]  /*01a0*/  IMAD.WIDE.U32 R2, R9, 0x4, R2 ;  /* 0x0000000409027825 */ /* 0x001fca00078e0002 */
[----:B------:R0:W5:Y:S01]  /*01b0*/  LDG.E.CONSTANT R0, desc[UR6][R2.64] ;  /* 0x0000000602007981 */ /* 0x000162000c1e9900 */
[----:B------:R-:W-:-:S07]  /*01c0*/  VIADD R11, R9, 0x100 ;  /* 0x00000100090b7836 */ /* 0x000fce0000000000 */
.L_x_83:
[----:B------:R-:W-:Y:S05]  /*01d0*/  BSYNC.RECONVERGENT B1 ;  /* 0x0000000000017941 */ /* 0x000fea0003800200 */
.L_x_82:
[----:B------:R-:W-:Y:S01]  /*01e0*/  ISETP.GE.AND P0, PT, R11, R20, PT ;  /* 0x000000140b00720c */ /* 0x000fe20003f06270 */
[----:B------:R-:W-:-:S12]  /*01f0*/  BSSY.RECONVERGENT B1, `(.L_x_84) ;  /* 0x0000066000017945 */ /* 0x000fd80003800200 */
[----:B------:R-:W-:Y:S05]  /*0200*/  @P0 BRA `(.L_x_85) ;  /* 0x0000000400900947 */ /* 0x000fea0003800000 */
[----:B0-----:R-:W-:Y:S01]  /*0210*/  LOP3.LUT R3, RZ, R11, RZ, 0x33, !PT ;  /* 0x0000000bff037212 */ /* 0x001fe200078e33ff */
[----:B------:R-:W-:Y:S04]  /*0220*/  BSSY.RECONVERGENT B2, `(.L_x_86) ;  /* 0x0000015000027945 */ /* 0x000fe80003800200 */
[----:B------:R-:W-:-:S05]  /*0230*/  IMAD.IADD R4, R3, 0x1, R20 ;  /* 0x0000000103047824 */ /* 0x000fca00078e0214 */
[C---:B------:R-:W-:Y:S02]  /*0240*/  LOP3.LUT R2, R4.reuse, 0x300, RZ, 0xc0, !PT ;  /* 0x0000030004027812 */ /* 0x040fe400078ec0ff */
[----:B------:R-:W-:Y:S02]  /*0250*/  ISETP.GE.U32.AND P1, PT, R4, 0x300, PT ;  /* 0x000003000400780c */ /* 0x000fe40003f26070 */
[----:B------:R-:W-:-:S13]  /*0260*/  ISETP.NE.AND P0, PT, R2, 0x300, PT ;  /* 0x000003000200780c */ /* 0x000fda0003f05270 */
[----:B------:R-:W-:Y:S05]  /*0270*/  @!P0 BRA `(.L_x_87) ;  /* 0x00000000003c8947 */ /* 0x000fea0003800000 */
[----:B------:R-:W0:Y:S01]  /*0280*/  LDC.64 R2, c[0x0][0x380] ;  /* 0x0000e000ff027b82 */ /* 0x000e220000000a00 */
[----:B------:R-:W-:-:S04]  /*0290*/  LEA.HI R4, R4, 0x1, RZ, 0x18 ;  /* 0x0000000104047811 */ /* 0x000fc800078fc0ff */
[----:B------:R-:W-:-:S05]  /*02a0*/  LOP3.LUT R4, R4, 0x3, RZ, 0xc0, !PT ;  /* 0x0000000304047812 */ /* 0x000fca00078ec0ff */
[----:B------:R-:W-:Y:S02]  /*02b0*/  IMAD.MOV R4, RZ, RZ, -R4 ;  /* 0x000000ffff047224 */ /* 0x000fe400078e0a04 */
[----:B0-----:R-:W-:-:S04]  /*02c0*/  IMAD.WIDE.U32 R2, R11, 0x4, R2 ;  /* 0x000000040b027825 */ /* 0x001fc800078e0002 */
[----:B------:R-:W-:-:S07]  /*02d0*/  IMAD.MOV.U32 R5, RZ, RZ, R3 ;  /* 0x000000ffff057224 */ /* 0x000fce00078e0003 */
.L_x_88:
[----:B------:R-:W-:-:S06]  /*02e0*/  IMAD.MOV.U32 R3, RZ, RZ, R5 ;  /* 0x000000ffff037224 */ /* 0x000fcc00078e0005 */
[----:B------:R0:W2:Y:S01]  /*02f0*/  LDG.E.CONSTANT R3, desc[UR6][R2.64] ;  /* 0x0000000602037981 */ /* 0x0000a2000c1e9900 */
[----:B------:R-:W-:Y:S02]  /*0300*/  VIADD R4, R4, 0x1 ;  /* 0x0000000104047836 */ /* 0x000fe40000000000 */
[----:B------:R-:W-:-:S03]  /*0310*/  VIADD R11, R11, 0x100 ;  /* 0x000001000b0b7836 */ /* 0x000fc60000000000 */
[----:B------:R-:W-:Y:S02]  /*0320*/  ISETP.NE.AND P0, PT, R4, RZ, PT ;  /* 0x000000ff0400720c */ /* 0x000fe40003f05270 */
[----:B0-----:R-:W-:-:S05]  /*0330*/  IADD3 R2, P2, PT, R2, 0x400, RZ ;  /* 0x0000040002027810 */ /* 0x001fca0007f5e0ff */
[----:B------:R-:W-:Y:S02]  /*0340*/  IMAD.X R5, RZ, RZ, R5, P2 ;  /* 0x000000ffff057224 */ /* 0x000fe400010e0605 */
[----:B--2--5:R-:W-:-:S04]  /*0350*/  IMAD.IADD R0, R3, 0x1, R0 ;  /* 0x0000000103007824 */ /* 0x024fc800078e0200 */
[----:B------:R-:W-:Y:S05]  /*0360*/  @P0 BRA `(.L_x_88) ;  /* 0xfffffffc00dc0947 */ /* 0x000fea000383ffff */
.L_x_87:
[----:B------:R-:W-:Y:S05]  /*0370*/  BSYNC.RECONVERGENT B2 ;  /* 0x0000000000027941 */ /* 0x000fea0003800200 */
.L_x_86:
[----:B------:R-:W-:Y:S05]  /*0380*/  @!P1 BRA `(.L_x_85) ;  /* 0x0000000400309947 */ /* 0x000fea0003800000 */
[----:B------:R-:W-:Y:S01]  /*0390*/  IMAD.IADD R2, R20, 0x1, -R11 ;  /* 0x0000000114027824 */ /* 0x000fe200078e0a0b */
[----:B------:R-:W-:Y:S01]  /*03a0*/  BSSY.RECONVERGENT B2, `(.L_x_89) ;  /* 0x0000029000027945 */ /* 0x000fe20003800200 */
[----:B------:R-:W-:-:S03]  /*03b0*/  PLOP3.LUT P0, PT, PT, PT, PT, 0x80, 0x8 ;  /* 0x000000000008781c */ /* 0x000fc60003f0f070 */
[----:B------:R-:W-:-:S13]  /*03c0*/  ISETP.GT.AND P1, PT, R2, 0xc00, PT ;  /* 0x00000c000200780c */ /* 0x000fda0003f24270 */
[----:B------:R-:W-:Y:S05]  /*03d0*/  @!P1 BRA `(.L_x_90) ;  /* 0x0000000000949947 */ /* 0x000fea0003800000 */
[----:B------:R-:W-:Y:S01]  /*03e0*/  PLOP3.LUT P0, PT, PT, PT, PT, 0x8, 0x80 ;  /* 0x000000000080781c */ /* 0x000fe20003f0e170 */
[----:B------:R-:W-:-:S12]  /*03f0*/  VIADD R8, R20, 0xfffff400 ;  /* 0xfffff40014087836 */ /* 0x000fd80000000000 */
.L_x_91:
[----:B------:R-:W0:Y:S01]  /*0400*/  LDC.64 R4, c[0x0][0x380] ;  /* 0x0000e000ff047b82 */ /* 0x000e220000000a00 */
[C---:B------:R-:W-:Y:S02]  /*0410*/  VIADD R7, R11.reuse, 0x400 ;  /* 0x000004000b077836 */ /* 0x040fe40000000000 */
[C---:B------:R-:W-:Y:S02]  /*0420*/  VIADD R3, R11.reuse, 0x800 ;  /* 0x000008000b037836 */ /* 0x040fe40000000000 */
[----:B0-----:R-:W-:-:S05]  /*0430*/  IMAD.WIDE R22, R11, 0x4, R4 ;  /* 0x000000040b167825 */ /* 0x001fca00078e0204 */
[----:B------:R-:W2:Y:S01]  /*0440*/  LDG.E.CONSTANT R13, desc[UR6][R22.64] ;  /* 0x00000006160d7981 */ /* 0x000ea2000c1e9900 */
[----:B------:R-:W-:-:S03]  /*0450*/  IMAD.WIDE R6, R7, 0x4, R4 ;  /* 0x0000000407067825 */ /* 0x000fc600078e0204 */
[----:B------:R-:W2:Y:S04]  /*0460*/  LDG.E.CONSTANT R10, desc[UR6][R22.64+0x400] ;  /* 0x00040006160a7981 */ /* 0x000ea8000c1e9900 */
[----:B------:R-:W3:Y:S04]  /*0470*/  LDG.E.CONSTANT R12, desc[UR6][R22.64+0x800] ;  /* 0x00080006160c7981 */ /* 0x000ee8000c1e9900 */
[----:B------:R-:W3:Y:S01]  /*0480*/  LDG.E.CONSTANT R19, desc[UR6][R22.64+0xc00] ;  /* 0x000c000616137981 */ /* 0x000ee2000c1e9900 */
[----:B------:R-:W-:-:S03]  /*0490*/  IMAD.WIDE R2, R3, 0x4, R4 ;  /* 0x0000000403027825 */ /* 0x000fc600078e0204 */
[----:B------:R-:W4:Y:S04]  /*04a0*/  LDG.E.CONSTANT R16, desc[UR6][R6.64] ;  /* 0x0000000606107981 */ /* 0x000f28000c1e9900 */
[----:B------:R-:W4:Y:S01]  /*04b0*/  LDG.E.CONSTANT R15, desc[UR6][R6.64+0x400] ;  /* 0x00040006060f7981 */ /* 0x000f22000c1e9900 */
[----:B------:R-:W-:-:S03]  /*04c0*/  VIADD R25, R11, 0xc00 ;  /* 0x00000c000b197836 */ /* 0x000fc60000000000 */
[----:B------:R-:W4:Y:S04]  /*04d0*/  LDG.E.CONSTANT R14, desc[UR6][R6.64+0x800] ;  /* 0x00080006060e7981 */ /* 0x000f28000c1e9900 */
[----:B------:R-:W4:Y:S01]  /*04e0*/  LDG.E.CONSTANT R21, desc[UR6][R6.64+0xc00] ;  /* 0x000c000606157981 */ /* 0x000f22000c1e9900 */
[----:B------:R-:W-:-:S03]  /*04f0*/  IMAD.WIDE R4, R25, 0x4, R4 ;  /* 0x0000000419047825 */ /* 0x000fc600078e0204 */
[----:B------:R-:W4:Y:S04]  /*0500*/  LDG.E.CONSTANT R18, desc[UR6][R2.64] ;  /* 0x0000000602127981 */ /* 0x000f28000c1e9900 */
[----:B------:R-:W4:Y:S04]  /*0510*/  LDG.E.CONSTANT R17, desc[UR6][R2.64+0x400] ;  /* 0x0004000602117981 */ /* 0x000f28000c1e9900 */
[----:B------:R-:W4:Y:S04]  /*0520*/  LDG.E.CONSTANT R23, desc[UR6][R2.64+0x800] ;  /* 0x0008000602177981 */ /* 0x000f28000c1e9900 */
[----:B------:R-:W4:Y:S04]  /*0530*/  LDG.E.CONSTANT R24, desc[UR6][R2.64+0xc00] ;  /* 0x000c000602187981 */ /* 0x000f28000c1e9900 */
[----:B------:R-:W4:Y:S04]  /*0540*/  LDG.E.CONSTANT R25, desc[UR6][R4.64] ;  /* 0x0000000604197981 */ /* 0x000f28000c1e9900 */
[----:B------:R-:W4:Y:S04]  /*0550*/  LDG.E.CONSTANT R26, desc[UR6][R4.64+0x400] ;  /* 0x00040006041a7981 */ /* 0x000f28000c1e9900 */
[----:B------:R-:W4:Y:S04]  /*0560*/  LDG.E.CONSTANT R22, desc[UR6][R4.64+0x800] ;  /* 0x0008000604167981 */ /* 0x000f28000c1e9900 */
[----:B------:R-:W4:Y:S01]  /*0570*/  LDG.E.CONSTANT R27, desc[UR6][R4.64+0xc00] ;  /* 0x000c0006041b7981 */ /* 0x000f22000c1e9900 */
[----:B------:R-:W-:-:S05]  /*0580*/  VIADD R11, R11, 0x1000 ;  /* 0x000010000b0b7836 */ /* 0x000fca0000000000 */
[----:B------:R-:W-:Y:S02]  /*0590*/  ISETP.GE.AND P1, PT, R11, R8, PT ;  /* 0x000000080b00720c */ /* 0x000fe40003f26270 */
[----:B--2--5:R-:W-:-:S04]  /*05a0*/  IADD3 R10, PT, PT, R10, R13, R0 ;  /* 0x0000000d0a0a7210 */ /* 0x024fc80007ffe000 */
[----:B---3--:R-:W-:-:S04]  /*05b0*/  IADD3 R10, PT, PT, R19, R12, R10 ;  /* 0x0000000c130a7210 */ /* 0x008fc80007ffe00a */
[----:B----4-:R-:W-:-:S04]  /*05c0*/  IADD3 R10, PT, PT, R15, R16, R10 ;  /* 0x000000100f0a7210 */ /* 0x010fc80007ffe00a */
[----:B------:R-:W-:-:S04]  /*05d0*/  IADD3 R10, PT, PT, R21, R14, R10 ;  /* 0x0000000e150a7210 */ /* 0x000fc80007ffe00a */
[----:B------:R-:W-:-:S04]  /*05e0*/  IADD3 R10, PT, PT, R17, R18, R10 ;  /* 0x00000012110a7210 */ /* 0x000fc80007ffe00a */
[----:B------:R-:W-:-:S04]  /*05f0*/  IADD3 R10, PT, PT, R24, R23, R10 ;  /* 0x00000017180a7210 */ /* 0x000fc80007ffe00a */
[----:B------:R-:W-:-:S04]  /*0600*/  IADD3 R25, PT, PT, R26, R25, R10 ;  /* 0x000000191a197210 */ /* 0x000fc80007ffe00a */
[----:B------:R-:W-:Y:S01]  /*0610*/  IADD3 R0, PT, PT, R27, R22, R25 ;  /* 0x000000161b007210 */ /* 0x000fe20007ffe019 */
[----:B------:R-:W-:Y:S06]  /*0620*/  @!P1 BRA `(.L_x_91) ;  /* 0xfffffffc00749947 */ /* 0x000fec000383ffff */
.L_x_90:
[----:B------:R-:W-:Y:S05]  /*0630*/  BSYNC.RECONVERGENT B2 ;  /* 0x0000000000027941 */ /* 0x000fea0003800200 */
.L_x_89:
[----:B------:R-:W-:Y:S01]  /*0640*/  IMAD.IADD R2, R20, 0x1, -R11 ;  /* 0x0000000114027824 */ /* 0x000fe200078e0a0b */
[----:B------:R-:W-:Y:S04]  /*0650*/  BSSY.RECONVERGENT B2, `(.L_x_92) ;  /* 0x0000015000027945 */ /* 0x000fe80003800200 */
[----:B------:R-:W-:-:S13]  /*0660*/  ISETP.GT.AND P1, PT, R2, 0x400, PT ;  /* 0x000004000200780c */ /* 0x000fda0003f24270 */
[----:B------:R-:W-:Y:S05]  /*0670*/  @!P1 BRA `(.L_x_93) ;  /* 0x0000000000489947 */ /* 0x000fea0003800000 */
[----:B------:R-:W0:Y:S01]  /*0680*/  LDC.64 R4, c[0x0][0x380] ;  /* 0x0000e000ff047b82 */ /* 0x000e220000000a00 */
[C---:B------:R-:W-:Y:S02]  /*0690*/  VIADD R13, R11.reuse, 0x400 ;  /* 0x000004000b0d7836 */ /* 0x040fe40000000000 */
[----:B0-----:R-:W-:-:S05]  /*06a0*/  IMAD.WIDE R2, R11, 0x4, R4 ;  /* 0x000000040b027825 */ /* 0x001fca00078e0204 */
[----:B------:R-:W2:Y:S01]  /*06b0*/  LDG.E.CONSTANT R7, desc[UR6][R2.64] ;  /* 0x0000000602077981 */ /* 0x000ea2000c1e9900 */
[----:B------:R-:W-:-:S03]  /*06c0*/  IMAD.WIDE R4, R13, 0x4, R4 ;  /* 0x000000040d047825 */ /* 0x000fc600078e0204 */
[----:B------:R-:W2:Y:S04]  /*06d0*/  LDG.E.CONSTANT R6, desc[UR6][R2.64+0x400] ;  /* 0x0004000602067981 */ /* 0x000ea8000c1e9900 */
[----:B------:R-:W3:Y:S04]  /*06e0*/  LDG.E.CONSTANT R13, desc[UR6][R2.64+0x800] ;  /* 0x00080006020d7981 */ /* 0x000ee8000c1e9900 */
[----:B------:R-:W3:Y:S04]  /*06f0*/  LDG.E.CONSTANT R8, desc[UR6][R2.64+0xc00] ;  /* 0x000c000602087981 */ /* 0x000ee8000c1e9900 */
[----:B------:R-:W4:Y:S04]  /*0700*/  LDG.E.CONSTANT R15, desc[UR6][R4.64] ;  /* 0x00000006040f7981 */ /* 0x000f28000c1e9900 */
[----:B------:R-:W4:Y:S04]  /*0710*/  LDG.E.CONSTANT R10, desc[UR6][R4.64+0x400] ;  /* 0x00040006040a7981 */ /* 0x000f28000c1e9900 */
[----:B------:R-:W4:Y:S04]  /*0720*/  LDG.E.CONSTANT R17, desc[UR6][R4.64+0x800] ;  /* 0x0008000604117981 */ /* 0x000f28000c1e9900 */
[----:B------:R-:W4:Y:S01]  /*0730*/  LDG.E.CONSTANT R12, desc[UR6][R4.64+0xc00] ;  /* 0x000c0006040c7981 */ /* 0x000f22000c1e9900 */
[----:B------:R-:W-:Y:S01]  /*0740*/  PLOP3.LUT P0, PT, PT, PT, PT, 0x8, 0x80 ;  /* 0x000000000080781c */ /* 0x000fe20003f0e170 */
[----:B------:R-:W-:Y:S01]  /*0750*/  VIADD R11, R11, 0x800 ;  /* 0x000008000b0b7836 */ /* 0x000fe20000000000 */
[----:B--2--5:R-:W-:-:S04]  /*0760*/  IADD3 R6, PT, PT, R6, R7, R0 ;  /* 0x0000000706067210 */ /* 0x024fc80007ffe000 */
[----:B---3--:R-:W-:-:S04]  /*0770*/  IADD3 R6, PT, PT, R8, R13, R6 ;  /* 0x0000000d08067210 */ /* 0x008fc80007ffe006 */
[----:B----4-:R-:W-:-:S04]  /*0780*/  IADD3 R6, PT, PT, R10, R15, R6 ;  /* 0x0000000f0a067210 */ /* 0x010fc80007ffe006 */
[----:B------:R-:W-:-:S07]  /*0790*/  IADD3 R0, PT, PT, R12, R17, R6 ;  /* 0x000000110c007210 */ /* 0x000fce0007ffe006 */
.L_x_93:
[----:B------:R-:W-:Y:S05]  /*07a0*/  BSYNC.RECONVERGENT B2 ;  /* 0x0000000000027941 */ /* 0x000fea0003800200 */
.L_x_92:
[----:B------:R-:W-:-:S13]  /*07b0*/  ISETP.LT.OR P0, PT, R11, R20, P0 ;  /* 0x000000140b00720c */ /* 0x000fda0000701670 */
[----:B------:R-:W-:Y:S05]  /*07c0*/  @!P0 BRA `(.L_x_85) ;  /* 0x0000000000208947 */ /* 0x000fea0003800000 */
[----:B------:R-:W0:Y:S02]  /*07d0*/  LDC.64 R2, c[0x0][0x380] ;  /* 0x0000e000ff027b82 */ /* 0x000e240000000a00 */
[----:B0-----:R-:W-:-:S05]  /*07e0*/  IMAD.WIDE R2, R11, 0x4, R2 ;  /* 0x000000040b027825 */ /* 0x001fca00078e0202 */
[----:B------:R-:W2:Y:S04]  /*07f0*/  LDG.E.CONSTANT R5, desc[UR6][R2.64] ;  /* 0x0000000602057981 */ /* 0x000ea8000c1e9900 */
[----:B------:R-:W2:Y:S04]  /*0800*/  LDG.E.CONSTANT R4, desc[UR6][R2.64+0x400] ;  /* 0x0004000602047981 */ /* 0x000ea8000c1e9900 */
[----:B------:R-:W3:Y:S04]  /*0810*/  LDG.E.CONSTANT R7, desc[UR6][R2.64+0x800] ;  /* 0x0008000602077981 */ /* 0x000ee8000c1e9900 */
[----:B------:R-:W3:Y:S01]  /*0820*/  LDG.E.CONSTANT R6, desc[UR6][R2.64+0xc00] ;  /* 0x000c000602067981 */ /* 0x000ee2000c1e9900 */
[----:B--2--5:R-:W-:-:S04]  /*0830*/  IADD3 R0, PT, PT, R4, R5, R0 ;  /* 0x0000000504007210 */ /* 0x024fc80007ffe000 */
[----:B---3--:R-:W-:-:S07]  /*0840*/  IADD3 R0, PT, PT, R6, R7, R0 ;  /* 0x0000000706007210 */ /* 0x008fce0007ffe000 */
.L_x_85:
[----:B------:R-:W-:Y:S05]  /*0850*/  BSYNC.RECONVERGENT B1 ;  /* 0x0000000000017941 */ /* 0x000fea0003800200 */
.L_x_84:
[----:B------:R-:W-:-:S13]  /*0860*/  ISETP.GE.AND P0, PT, R20, 0x100, PT ;  /* 0x000001001400780c */ /* 0x000fda0003f06270 */
[----:B------:R-:W-:Y:S05]  /*0870*/  @!P0 BRA `(.L_x_94) ;  /* 0x0000000000648947 */ /* 0x000fea0003800000 */
[----:B0-----:R-:W0:Y:S01]  /*0880*/  S2R R2, SR_LANEID ;  /* 0x0000000000027919 */ /* 0x001e220000000000 */
[----:B-----5:R-:W1:Y:S01]  /*0890*/  REDUX.SUM UR4, R0 ;  /* 0x00000000000473c4 */ /* 0x020e62000000c000 */
[----:B0-----:R-:W-:-:S13]  /*08a0*/  ISETP.NE.AND P0, PT, R2, RZ, PT ;  /* 0x000000ff0200720c */ /* 0x001fda0003f05270 */
[----:B------:R-:W0:Y:S01]  /*08b0*/  @!P0 S2R R4, SR_CgaCtaId ;  /* 0x0000000000048919 */ /* 0x000e220000008800 */
[----:B------:R-:W-:Y:S02]  /*08c0*/  @!P0 MOV R3, 0x400 ;  /* 0x0000040000038802 */ /* 0x000fe40000000f00 */
[----:B------:R-:W-:-:S04]  /*08d0*/  @!P0 SHF.R.U32.HI R2, RZ, 0x3, R9 ;  /* 0x00000003ff028819 */ /* 0x000fc80000011609 */
[----:B------:R-:W-:Y:S02]  /*08e0*/  @!P0 LOP3.LUT R2, R2, 0x7c, RZ, 0xc0, !PT ;  /* 0x0000007c02028812 */ /* 0x000fe400078ec0ff */
[----:B0-----:R-:W-:Y:S01]  /*08f0*/  @!P0 LEA R5, R4, R3, 0x18 ;  /* 0x0000000304058211 */ /* 0x001fe200078ec0ff */
[----:B-1----:R-:W-:-:S04]  /*0900*/  IMAD.U32 R3, RZ, RZ, UR4 ;  /* 0x00000004ff037e24 */ /* 0x002fc8000f8e00ff */
[----:B------:R-:W-:-:S05]  /*0910*/  @!P0 IMAD.IADD R2, R2, 0x1, R5 ;  /* 0x0000000102028824 */ /* 0x000fca00078e0205 */
[----:B------:R2:W-:Y:S01]  /*0920*/  @!P0 STS [R2+0x8], R3 ;  /* 0x0000080302008388 */ /* 0x0005e20000000800 */
[----:B------:R-:W-:Y:S01]  /*0930*/  BAR.SYNC.DEFER_BLOCKING 0x0 ;  /* 0x0000000000007b1d */ /* 0x000fe20000010000 */
[----:B------:R-:W-:-:S13]  /*0940*/  ISETP.NE.AND P0, PT, R9, RZ, PT ;  /* 0x000000ff0900720c */ /* 0x000fda0003f05270 */
[----:B--2---:R-:W-:Y:S05]  /*0950*/  @P0 BRA `(.L_x_95) ;  /* 0x0000002800640947 */ /* 0x004fea0003800000 */
[----:B------:R-:W0:Y:S01]  /*0960*/  S2UR UR5, SR_CgaCtaId ;  /* 0x00000000000579c3 */ /* 0x000e220000008800 */
[----:B------:R-:W-:Y:S02]  /*0970*/  UMOV UR4, 0x400 ;  /* 0x0000040000047882 */ /* 0x000fe40000000000 */
[----:B0-----:R-:W-:-:S09]  /*0980*/  ULEA UR4, UR5, UR4, 0x18 ;  /* 0x0000000405047291 */ /* 0x001fd2000f8ec0ff */
[----:B------:R-:W-:Y:S04]  /*0990*/  LDS R0, [UR4+0xc] ;  /* 0x00000c04ff007984 */ /* 0x000fe80008000800 */
[----:B------:R-:W0:Y:S04]  /*09a0*/  LDS.128 R4, [UR4+0x10] ;  /* 0x00001004ff047984 */ /* 0x000e280008000c00 */
[----:B------:R-:W1:Y:S01]  /*09b0*/  LDS.64 R8, [UR4+0x20] ;  /* 0x00002004ff087984 */ /* 0x000e620008000a00 */
[----:B0-----:R-:W-:-:S04]  /*09c0*/  IADD3 R0, PT, PT, R4, R0, R3 ;  /* 0x0000000004007210 */ /* 0x001fc80007ffe003 */
[----:B------:R-:W-:-:S04]  /*09d0*/  IADD3 R0, PT, PT, R6, R0, R5 ;  /* 0x0000000006007210 */ /* 0x000fc80007ffe005 */
[----:B-1----:R-:W-:-:S05]  /*09e0*/  IADD3 R0, PT, PT, R8, R0, R7 ;  /* 0x0000000008007210 */ /* 0x002fca0007ffe007 */
[----:B------:R-:W-:Y:S01]  /*09f0*/  IMAD.IADD R3, R0, 0x1, R9 ;  /* 0x0000000100037824 */ /* 0x000fe200078e0209 */
[----:B------:R-:W-:Y:S06]  /*0a00*/  BRA `(.L_x_95) ;  /* 0x0000002800387947 */ /* 0x000fec0003800000 */
.L_x_94:
[----:B0-----:R-:W-:-:S04]  /*0a10*/  LOP3.LUT R2, R9, 0x3e0, RZ, 0xc0, !PT ;  /* 0x000003e009027812 */ /* 0x001fc800078ec0ff */
[----:B------:R-:W-:Y:S01]  /*0a20*/  LOP3.LUT R5, RZ, R2, RZ, 0x33, !PT ;  /* 0x00000002ff057212 */ /* 0x000fe200078e33ff */
[----:B------:R-:W-:-:S04]  /*0a30*/  VIADD R3, R2, 0x20 ;  /* 0x0000002002037836 */ /* 0x000fc80000000000 */
[----:B------:R-:W-:Y:S01]  /*0a40*/  IMAD.IADD R5, R5, 0x1, R20 ;  /* 0x0000000105057824 */ /* 0x000fe200078e0214 */
[----:B------:R-:W-:Y:S02]  /*0a50*/  ISETP.GT.AND P0, PT, R3, R20, PT ;  /* 0x000000140300720c */ /* 0x000fe40003f04270 */
[----:B------:R-:W0:Y:S02]  /*0a60*/  S2R R3, SR_LANEID ;  /* 0x0000000000037919 */ /* 0x000e240000000000 */
[----:B------:R-:W-:-:S08]  /*0a70*/  SEL R5, R5, 0x1f, P0 ;  /* 0x0000001f05057807 */ /* 0x000fd00000000000 */
[----:B-----5:R-:W1:Y:S01]  /*0a80*/  SHFL.DOWN P0, R2, R0, 0x1, R5 ;  /* 0x0820000000027989 */ /* 0x020e620000000005 */
[----:B0-----:R-:W-:Y:S01]  /*0a90*/  ISETP.NE.AND P1, PT, R3, RZ, PT ;  /* 0x000000ff0300720c */ /* 0x001fe20003f25270 */
[----:B-1----:R-:W-:-:S05]  /*0aa0*/  @P0 IMAD.IADD R2, R2, 0x1, R0 ;  /* 0x0000000102020824 */ /* 0x002fca00078e0200 */
[----:B------:R-:W0:Y:S07]  /*0ab0*/  SHFL.DOWN P0, R4, R2, 0x2, R5 ;  /* 0x0840000002047989 */ /* 0x000e2e0000000005 */
[----:B------:R-:W1:Y:S01]  /*0ac0*/  @!P1 S2R R10, SR_CgaCtaId ;  /* 0x00000000000a9919 */ /* 0x000e620000008800 */
[----:B------:R-:W-:Y:S02]  /*0ad0*/  @!P1 MOV R7, 0x400 ;  /* 0x0000040000079802 */ /* 0x000fe40000000f00 */
[----:B------:R-:W-:-:S04]  /*0ae0*/  @!P1 SHF.R.U32.HI R0, RZ, 0x3, R9 ;  /* 0x00000003ff009819 */ /* 0x000fc80000011609 */
[----:B------:R-:W-:Y:S01]  /*0af0*/  @!P1 LOP3.LUT R0, R0, 0x7c, RZ, 0xc0, !PT ;  /* 0x0000007c00009812 */ /* 0x000fe200078ec0ff */
[----:B0-----:R-:W-:-:S05]  /*0b00*/  @P0 IMAD.IADD R4, R2, 0x1, R4 ;  /* 0x0000000102040824 */ /* 0x001fca00078e0204 */
[----:B------:R-:W0:Y:S01]  /*0b10*/  SHFL.DOWN P0, R6, R4, 0x4, R5 ;  /* 0x0880000004067989 */ /* 0x000e220000000005 */
[----:B-1----:R-:W-:-:S05]  /*0b20*/  @!P1 LEA R7, R10, R7, 0x18 ;  /* 0x000000070a079211 */ /* 0x002fca00078ec0ff */
[----:B------:R-:W-:Y:S02]  /*0b30*/  @!P1 IMAD.IADD R0, R0, 0x1, R7 ;  /* 0x0000000100009824 */ /* 0x000fe400078e0207 */
[----:B0-----:R-:W-:-:S05]  /*0b40*/  @P0 IMAD.IADD R6, R4, 0x1, R6 ;  /* 0x0000000104060824 */ /* 0x001fca00078e0206 */
[----:B------:R-:W0:Y:S02]  /*0b50*/  SHFL.DOWN P0, R8, R6, 0x8, R5 ;  /* 0x0900000006087989 */ /* 0x000e240000000005 */
[----:B0-----:R-:W-:-:S05]  /*0b60*/  @P0 IMAD.IADD R8, R6, 0x1, R8 ;  /* 0x0000000106080824 */ /* 0x001fca00078e0208 */
[----:B------:R-:W0:Y:S02]  /*0b70*/  SHFL.DOWN P0, R3, R8, 0x10, R5 ;  /* 0x0a00000008037989 */ /* 0x000e240000000005 */
[----:B0-----:R-:W-:Y:S01]  /*0b80*/  @P0 IMAD.IADD R3, R8, 0x1, R3 ;  /* 0x0000000108030824 */ /* 0x001fe200078e0203 */
[----:B------:R-:W-:-:S04]  /*0b90*/  ISETP.NE.AND P0, PT, R9, RZ, PT ;  /* 0x000000ff0900720c */ /* 0x000fc80003f05270 */
[----:B------:R1:W-:Y:S01]  /*0ba0*/  @!P1 STS [R0+0x8], R3 ;  /* 0x0000080300009388 */ /* 0x0003e20000000800 */
[----:B------:R-:W-:Y:S08]  /*0bb0*/  BAR.SYNC.DEFER_BLOCKING 0x0 ;  /* 0x0000000000007b1d */ /* 0x000ff00000010000 */
[----:B------:R-:W-:Y:S05]  /*0bc0*/  @P0 BRA `(.L_x_95) ;  /* 0x0000002400c80947 */ /* 0x000fea0003800000 */
[----:B------:R-:W0:Y:S01]  /*0bd0*/  S2UR UR5, SR_CgaCtaId ;  /* 0x00000000000579c3 */ /* 0x000e220000008800 */
[----:B------:R-:W-:Y:S01]  /*0be0*/  UMOV UR4, 0x400 ;  /* 0x0000040000047882 */ /* 0x000fe20000000000 */
[C---:B------:R-:W-:Y:S02]  /*0bf0*/  ISETP.GT.AND P2, PT, R20.reuse, 0x40, PT ;  /* 0x000000401400780c */ /* 0x040fe40003f44270 */
[C---:B------:R-:W-:Y:S02]  /*0c00*/  ISETP.GT.AND P1, PT, R20.reuse, 0x20, PT ;  /* 0x000000201400780c */ /* 0x040fe40003f24270 */
[----:B------:R-:W-:Y:S01]  /*0c10*/  ISETP.GT.AND P3, PT, R20, 0x80, PT ;  /* 0x000000801400780c */ /* 0x000fe20003f64270 */
[----:B0-----:R-:W-:-:S09]  /*0c20*/  ULEA UR4, UR5, UR4, 0x18 ;  /* 0x0000000405047291 */ /* 0x001fd2000f8ec0ff */
[----:B------:R-:W0:Y:S04]  /*0c30*/  LDS.128 R4, [UR4+0x10] ;  /* 0x00001004ff047984 */ /* 0x000e280008000c00 */
[----:B-1----:R-:W1:Y:S04]  /*0c40*/  LDS R0, [UR4+0xc] ;  /* 0x00000c04ff007984 */ /* 0x002e680008000800 */
[----:B------:R-:W2:Y:S01]  /*0c50*/  LDS.64 R8, [UR4+0x20] ;  /* 0x00002004ff087984 */ /* 0x000ea20008000a00 */
[----:B0-----:R-:W-:Y:S02]  /*0c60*/  SEL R4, R4, RZ, P2 ;  /* 0x000000ff04047207 */ /* 0x001fe40001000000 */
[----:B------:R-:W-:-:S02]  /*0c70*/  ISETP.GT.AND P2, PT, R20, 0x60, PT ;  /* 0x000000601400780c */ /* 0x000fc40003f44270 */
[----:B-1----:R-:W-:Y:S02]  /*0c80*/  SEL R0, R0, RZ, P1 ;  /* 0x000000ff00007207 */ /* 0x002fe40000800000 */
[----:B------:R-:W-:Y:S02]  /*0c90*/  SEL R5, R5, RZ, P2 ;  /* 0x000000ff05057207 */ /* 0x000fe40001000000 */
[----:B------:R-:W-:Y:S02]  /*0ca0*/  IADD3 R0, PT, PT, R4, R0, R3 ;  /* 0x0000000004007210 */ /* 0x000fe40007ffe003 */
[----:B------:R-:W-:Y:S02]  /*0cb0*/  ISETP.GT.AND P1, PT, R20, 0xa0, PT ;  /* 0x000000a01400780c */ /* 0x000fe40003f24270 */
[----:B------:R-:W-:Y:S02]  /*0cc0*/  SEL R6, R6, RZ, P3 ;  /* 0x000000ff06067207 */ /* 0x000fe40001800000 */
[----:B------:R-:W-:-:S02]  /*0cd0*/  ISETP.GT.AND P2, PT, R20, 0xc0, PT ;  /* 0x000000c01400780c */ /* 0x000fc40003f44270 */
[----:B------:R-:W-:Y:S02]  /*0ce0*/  ISETP.GT.AND P3, PT, R20, 0xe0, PT ;  /* 0x000000e01400780c */ /* 0x000fe40003f64270 */
[----:B------:R-:W-:Y:S02]  /*0cf0*/  SEL R7, R7, RZ, P1 ;  /* 0x000000ff07077207 */ /* 0x000fe40000800000 */
[----:B------:R-:W-:Y:S02]  /*0d00*/  IADD3 R0, PT, PT, R6, R0, R5 ;  /* 0x0000000006007210 */ /* 0x000fe40007ffe005 */
[----:B--2---:R-:W-:Y:S02]  /*0d10*/  SEL R8, R8, RZ, P2 ;  /* 0x000000ff08087207 */ /* 0x004fe40001000000 */
[----:B------:R-:W-:Y:S02]  /*0d20*/  SEL R9, R9, RZ, P3 ;  /* 0x000000ff09097207 */ /* 0x000fe40001800000 */
[----:B------:R-:W-:-:S05]  /*0d30*/  IADD3 R0, PT, PT, R8, R0, R7 ;  /* 0x0000000008007210 */ /* 0x000fca0007ffe007 */
[----:B------:R-:W-:Y:S01]  /*0d40*/  IMAD.IADD R3, R0, 0x1, R9 ;  /* 0x0000000100037824 */ /* 0x000fe200078e0209 */
[----:B------:R-:W-:Y:S06]  /*0d50*/  BRA `(.L_x_95) ;  /* 0x0000002400647947 */ /* 0x000fec0003800000 */
.L_x_81:
[----:B------:R-:W0:Y:S01]  /*0d60*/  S2R R0, SR_TID.X ;  /* 0x0000000000007919 */ /* 0x000e220000002100 */
[----:B------:R-:W1:Y:S01]  /*0d70*/  LDC.64 R2, c[0x0][0x380] ;  /* 0x0000e000ff027b82 */ /* 0x000e620000000a00 */
[----:B0-----:R-:W-:-:S04]  /*0d80*/  IMAD.SHL.U32 R5, R0, 0x4, RZ ;  /* 0x0000000400057824 */ /* 0x001fc800078e00ff */
[----:B-1----:R-:W-:-:S05]  /*0d90*/  IMAD.WIDE.U32 R2, R5, 0x4, R2 ;  /* 0x0000000405027825 */ /* 0x002fca00078e0002 */
[----:B------:R-:W2:Y:S04]  /*0da0*/  LDG.E.128.CONSTANT R4, desc[UR6][R2.64] ;  /* 0x0000000602047981 */ /* 0x000ea8000c1e9d00 */
[----:B------:R-:W3:Y:S04]  /*0db0*/  LDG.E.128.CONSTANT R8, desc[UR6][R2.64+0x1000] ;  /* 0x0010000602087981 */ /* 0x000ee8000c1e9d00 */
[----:B------:R-:W4:Y:S04]  /*0dc0*/  LDG.E.128.CONSTANT R12, desc[UR6][R2.64+0x2000] ;  /* 0x00200006020c7981 */ /* 0x000f28000c1e9d00 */
[----:B------:R-:W5:Y:S01]  /*0dd0*/  LDG.E.128.CONSTANT R16, desc[UR6][R2.64+0x3000] ;  /* 0x0030000602107981 */ /* 0x000f62000c1e9d00 */
[----:B------:R-:W-:Y:S01]  /*0de0*/  ISETP.GE.U32.AND P0, PT, R20, 0x2000, PT ;  /* 0x000020001400780c */ /* 0x000fe20003f06070 */
[----:B------:R-:W-:Y:S01]  /*0df0*/  IMAD.MOV.U32 R23, RZ, RZ, 0x1000 ;  /* 0x00001000ff177424 */ /* 0x000fe200078e00ff */
[----:B--2---:R-:W-:-:S04]  /*0e00*/  IADD3 R5, PT, PT, R6, R5, R4 ;  /* 0x0000000506057210 */ /* 0x004fc80007ffe004 */
[----:B---3--:R-:W-:-:S04]  /*0e10*/  IADD3 R5, PT, PT, R8, R7, R5 ;  /* 0x0000000708057210 */ /* 0x008fc80007ffe005 */
[----:B------:R-:W-:-:S04]  /*0e20*/  IADD3 R5, PT, PT, R10, R9, R5 ;  /* 0x000000090a057210 */ /* 0x000fc80007ffe005 */
[----:B----4-:R-:W-:-:S04]  /*0e30*/  IADD3 R5, PT, PT, R12, R11, R5 ;  /* 0x0000000b0c057210 */ /* 0x010fc80007ffe005 */
[----:B------:R-:W-:-:S04]  /*0e40*/  IADD3 R5, PT, PT, R14, R13, R5 ;  /* 0x0000000d0e057210 */ /* 0x000fc80007ffe005 */
[----:B-----5:R-:W-:-:S04]  /*0e50*/  IADD3 R5, PT, PT, R16, R15, R5 ;  /* 0x0000000f10057210 */ /* 0x020fc80007ffe005 */
[----:B------:R-:W-:-:S05]  /*0e60*/  IADD3 R5, PT, PT, R18, R17, R5 ;  /* 0x0000001112057210 */ /* 0x000fca0007ffe005 */
[----:B------:R-:W-:Y:S01]  /*0e70*/  IMAD.IADD R21, R19, 0x1, R5 ;  /* 0x0000000113157824 */ /* 0x000fe200078e0205 */
[----:B------:R-:W-:Y:S06]  /*0e80*/  @!P0 BRA `(.L_x_96) ;  /* 0x00000000005c8947 */ /* 0x000fec0003800000 */
[----:B------:R-:W0:Y:S01]  /*0e90*/  LDC R24, c[0x0][0x390] ;  /* 0x0000e400ff187b82 */ /* 0x000e220000000800 */
[----:B------:R-:W-:Y:S02]  /*0ea0*/  VIADD R22, R20, 0xfffff000 ;  /* 0xfffff00014167836 */ /* 0x000fe40000000000 */
[----:B------:R-:W-:-:S07]  /*0eb0*/  IMAD.MOV.U32 R23, RZ, RZ, 0x1000 ;  /* 0x00001000ff177424 */ /* 0x000fce00078e00ff */
.L_x_98:
[----:B------:R-:W-:-:S05]  /*0ec0*/  IMAD.WIDE R26, R23, 0x4, R2 ;  /* 0x00000004171a7825 */ /* 0x000fca00078e0202 */
[----:B------:R-:W2:Y:S04]  /*0ed0*/  LDG.E.128.CONSTANT R12, desc[UR6][R26.64] ;  /* 0x000000061a0c7981 */ /* 0x000ea8000c1e9d00 */
[----:B------:R-:W3:Y:S04]  /*0ee0*/  LDG.E.128.CONSTANT R16, desc[UR6][R26.64+0x1000] ;  /* 0x001000061a107981 */ /* 0x000ee8000c1e9d00 */
[----:B------:R-:W4:Y:S04]  /*0ef0*/  LDG.E.128.CONSTANT R4, desc[UR6][R26.64+0x2000] ;  /* 0x002000061a047981 */ /* 0x000f28000c1e9d00 */
[----:B------:R-:W5:Y:S01]  /*0f00*/  LDG.E.128.CONSTANT R8, desc[UR6][R26.64+0x3000] ;  /* 0x003000061a087981 */ /* 0x000f62000c1e9d00 */
[----:B0-----:R-:W-:Y:S01]  /*0f10*/  IMAD.MOV.U32 R20, RZ, RZ, R24 ;  /* 0x000000ffff147224 */ /* 0x001fe200078e0018 */
[----:B--2---:R-:W-:-:S04]  /*0f20*/  IADD3 R13, PT, PT, R13, R12, R21 ;  /* 0x0000000c0d0d7210 */ /* 0x004fc80007ffe015 */
[----:B------:R-:W-:-:S04]  /*0f30*/  IADD3 R13, PT, PT, R15, R14, R13 ;  /* 0x0000000e0f0d7210 */ /* 0x000fc80007ffe00d */
[----:B---3--:R-:W-:-:S04]  /*0f40*/  IADD3 R13, PT, PT, R17, R16, R13 ;  /* 0x00000010110d7210 */ /* 0x008fc80007ffe00d */
[----:B------:R-:W-:-:S04]  /*0f50*/  IADD3 R13, PT, PT, R19, R18, R13 ;  /* 0x00000012130d7210 */ /* 0x000fc80007ffe00d */
[----:B----4-:R-:W-:Y:S01]  /*0f60*/  IADD3 R13, PT, PT, R5, R4, R13 ;  /* 0x00000004050d7210 */ /* 0x010fe20007ffe00d */
[----:B------:R-:W-:-:S03]  /*0f70*/  IMAD.IADD R4, R20, 0x1, -R23 ;  /* 0x0000000114047824 */ /* 0x000fc600078e0a17 */
[----:B------:R-:W-:Y:S02]  /*0f80*/  IADD3 R13, PT, PT, R7, R6, R13 ;  /* 0x00000006070d7210 */ /* 0x000fe40007ffe00d */
[----:B------:R-:W-:Y:S02]  /*0f90*/  ISETP.GE.AND P0, PT, R4, 0x1000, PT ;  /* 0x000010000400780c */ /* 0x000fe40003f06270 */
[----:B-----5:R-:W-:-:S04]  /*0fa0*/  IADD3 R13, PT, PT, R9, R8, R13 ;  /* 0x00000008090d7210 */ /* 0x020fc80007ffe00d */
[----:B------:R-:W-:-:S07]  /*0fb0*/  IADD3 R21, PT, PT, R11, R10, R13 ;  /* 0x0000000a0b157210 */ /* 0x000fce0007ffe00d */
[----:B------:R-:W-:Y:S05]  /*0fc0*/  @!P0 BRA `(.L_x_97) ;  /* 0x0000000400fc8947 */ /* 0x000fea0003800000 */
[----:B------:R-:W-:-:S05]  /*0fd0*/  VIADD R23, R23, 0x1000 ;  /* 0x0000100017177836 */ /* 0x000fca0000000000 */
[----:B------:R-:W-:-:S13]  /*0fe0*/  ISETP.GT.AND P0, PT, R23, R22, PT ;  /* 0x000000161700720c */ /* 0x000fda0003f04270 */
[----:B------:R-:W-:Y:S05]  /*0ff0*/  @!P0 BRA `(.L_x_98) ;  /* 0xfffffffc00b08947 */ /* 0x000fea000383ffff */
.L_x_96:
[----:B------:R-:W-:-:S13]  /*1000*/  ISETP.GE.AND P0, PT, R23, R20, PT ;  /* 0x000000141700720c */ /* 0x000fda0003f06270 */
[----:B------:R-:W-:Y:S05]  /*1010*/  @P0 BRA `(.L_x_97) ;  /* 0x0000000400e80947 */ /* 0x000fea0003800000 */
[----:B------:R-:W-:Y:S01]  /*1020*/  IMAD.IADD R9, R20, 0x1, -R23 ;  /* 0x0000000114097824 */ /* 0x000fe200078e0a17 */
[----:B------:R-:W-:Y:S04]  /*1030*/  BSSY.RECONVERGENT B1, `(.L_x_97) ;  /* 0x0000078000017945 */ /* 0x000fe80003800200 */
[----:B------:R-:W-:-:S13]  /*1040*/  ISETP.GE.AND P0, PT, R0, R9, PT ;  /* 0x000000090000720c */ /* 0x000fda0003f06270 */
[----:B------:R-:W-:Y:S05]  /*1050*/  @P0 BRA `(.L_x_99) ;  /* 0x0000000400d40947 */ /* 0x000fea0003800000 */
[----:B------:R-:W-:Y:S01]  /*1060*/  LOP3.LUT R2, RZ, R0, RZ, 0x33, !PT ;  /* 0x00000000ff027212 */ /* 0x000fe200078e33ff */
[----:B------:R-:W-:Y:S01]  /*1070*/  BSSY.RECONVERGENT B2, `(.L_x_100) ;  /* 0x0000015000027945 */ /* 0x000fe20003800200 */
[----:B------:R-:W-:Y:S02]  /*1080*/  IMAD.MOV.U32 R8, RZ, RZ, R0 ;  /* 0x000000ffff087224 */ /* 0x000fe400078e0000 */
[----:B------:R-:W-:-:S04]  /*1090*/  IADD3 R2, PT, PT, -R23, R20, R2 ;  /* 0x0000001417027210 */ /* 0x000fc80007ffe102 */
[C---:B------:R-:W-:Y:S02]  /*10a0*/  LOP3.LUT R3, R2.reuse, 0x300, RZ, 0xc0, !PT ;  /* 0x0000030002037812 */ /* 0x040fe400078ec0ff */
[----:B------:R-:W-:Y:S02]  /*10b0*/  ISETP.GE.U32.AND P1, PT, R2, 0x300, PT ;  /* 0x000003000200780c */ /* 0x000fe40003f26070 */
[----:B------:R-:W-:-:S13]  /*10c0*/  ISETP.NE.AND P0, PT, R3, 0x300, PT ;  /* 0x000003000300780c */ /* 0x000fda0003f05270 */
[----:B------:R-:W-:Y:S05]  /*10d0*/  @!P0 BRA `(.L_x_101) ;  /* 0x0000000000388947 */ /* 0x000fea0003800000 */
[----:B------:R-:W0:Y:S01]  /*10e0*/  LDC.64 R4, c[0x0][0x380] ;  /* 0x0000e000ff047b82 */ /* 0x000e220000000a00 */
[----:B------:R-:W-:Y:S01]  /*10f0*/  LEA.HI R2, R2, 0x1, RZ, 0x18 ;  /* 0x0000000102027811 */ /* 0x000fe200078fc0ff */
[----:B------:R-:W-:Y:S02]  /*1100*/  IMAD.IADD R7, R0, 0x1, R23 ;  /* 0x0000000100077824 */ /* 0x000fe400078e0217 */
[----:B------:R-:W-:Y:S01]  /*1110*/  IMAD.MOV.U32 R8, RZ, RZ, R0 ;  /* 0x000000ffff087224 */ /* 0x000fe200078e0000 */
[----:B------:R-:W-:-:S05]  /*1120*/  LOP3.LUT R2, R2, 0x3, RZ, 0xc0, !PT ;  /* 0x0000000302027812 */ /* 0x000fca00078ec0ff */
[----:B------:R-:W-:-:S07]  /*1130*/  IMAD.MOV R6, RZ, RZ, -R2 ;  /* 0x000000ffff067224 */ /* 0x000fce00078e0a02 */
.L_x_102:
[----:B0-----:R-:W-:-:S06]  /*1140*/  IMAD.WIDE.U32 R2, R7, 0x4, R4 ;  /* 0x0000000407027825 */ /* 0x001fcc00078e0004 */
[----:B------:R-:W2:Y:S01]  /*1150*/  LDG.E.CONSTANT R2, desc[UR6][R2.64] ;  /* 0x0000000602027981 */ /* 0x000ea2000c1e9900 */
[----:B------:R-:W-:Y:S02]  /*1160*/  VIADD R6, R6, 0x1 ;  /* 0x0000000106067836 */ /* 0x000fe40000000000 */
[----:B------:R-:W-:Y:S02]  /*1170*/  VIADD R8, R8, 0x100 ;  /* 0x0000010008087836 */ /* 0x000fe40000000000 */
[----:B------:R-:W-:Y:S01]  /*1180*/  VIADD R7, R7, 0x100 ;  /* 0x0000010007077836 */ /* 0x000fe20000000000 */
[----:B------:R-:W-:Y:S01]  /*1190*/  ISETP.NE.AND P0, PT, R6, RZ, PT ;  /* 0x000000ff0600720c */ /* 0x000fe20003f05270 */
[----:B--2---:R-:W-:-:S12]  /*11a0*/  IMAD.IADD R21, R2, 0x1, R21 ;  /* 0x0000000102157824 */ /* 0x004fd800078e0215 */
[----:B------:R-:W-:Y:S05]  /*11b0*/  @P0 BRA `(.L_x_102) ;  /* 0xfffffffc00e00947 */ /* 0x000fea000383ffff */
.L_x_101:
[----:B------:R-:W-:Y:S05]  /*11c0*/  BSYNC.RECONVERGENT B2 ;  /* 0x0000000000027941 */ /* 0x000fea0003800200 */
.L_x_100:
[----:B------:R-:W-:Y:S05]  /*11d0*/  @!P1 BRA `(.L_x_99) ;  /* 0x0000000400749947 */ /* 0x000fea0003800000 */
[----:B------:R-:W0:Y:S01]  /*11e0*/  LDCU.64 UR4, c[0x0][0x380] ;  /* 0x00007000ff0477ac */ /* 0x000e220008000a00 */
[----:B------:R-:W-:Y:S01]  /*11f0*/  IMAD.IADD R5, R9, 0x1, -R8 ;  /* 0x0000000109057824 */ /* 0x000fe200078e0a08 */
[C---:B------:R-:W-:Y:S01]  /*1200*/  IADD3 R3, P0, PT, R8.reuse, R23, RZ ;  /* 0x0000001708037210 */ /* 0x040fe20007f1e0ff */
[----:B------:R-:W-:Y:S01]  /*1210*/  BSSY.RECONVERGENT B2, `(.L_x_103) ;  /* 0x0000033000027945 */ /* 0x000fe20003800200 */
[----:B------:R-:W-:Y:S02]  /*1220*/  IMAD.IADD R23, R8, 0x1, R23 ;  /* 0x0000000108177824 */ /* 0x000fe400078e0217 */
[----:B------:R-:W-:Y:S01]  /*1230*/  ISETP.GT.AND P1, PT, R5, 0xc00, PT ;  /* 0x00000c000500780c */ /* 0x000fe20003f24270 */
[----:B------:R-:W-:Y:S01]  /*1240*/  IMAD.X R4, RZ, RZ, RZ, P0 ;  /* 0x000000ffff047224 */ /* 0x000fe200000e06ff */
[----:B0-----:R-:W-:-:S04]  /*1250*/  LEA R2, P0, R3, UR4, 0x2 ;  /* 0x0000000403027c11 */ /* 0x001fc8000f8010ff */
[----:B------:R-:W-:Y:S02]  /*1260*/  LEA.HI.X R3, R3, UR5, R4, 0x2, P0 ;  /* 0x0000000503037c11 */ /* 0x000fe400080f1404 */
[----:B------:R-:W-:-:S05]  /*1270*/  IADD3 R2, P0, PT, R2, 0x800, RZ ;  /* 0x0000080002027810 */ /* 0x000fca0007f1e0ff */
[----:B------:R-:W-:Y:S01]  /*1280*/  IMAD.X R3, RZ, RZ, R3, P0 ;  /* 0x000000ffff037224 */ /* 0x000fe200000e0603 */
[----:B------:R-:W-:Y:S01]  /*1290*/  PLOP3.LUT P0, PT, PT, PT, PT, 0x80, 0x8 ;  /* 0x000000000008781c */ /* 0x000fe20003f0f070 */
[----:B------:R-:W-:-:S12]  /*12a0*/  @!P1 BRA `(.L_x_104) ;  /* 0x0000000000a49947 */ /* 0x000fd80003800000 */
[----:B------:R-:W-:Y:S01]  /*12b0*/  PLOP3.LUT P0, PT, PT, PT, PT, 0x8, 0x80 ;  /* 0x000000000080781c */ /* 0x000fe20003f0e170 */
[----:B------:R-:W-:-:S12]  /*12c0*/  VIADD R11, R9, 0xfffff400 ;  /* 0xfffff400090b7836 */ /* 0x000fd80000000000 */
.L_x_105:
[----:B------:R-:W0:Y:S01]  /*12d0*/  LDC.64 R4, c[0x0][0x380] ;  /* 0x0000e000ff047b82 */ /* 0x000e220000000a00 */
[C---:B------:R-:W-:Y:S01]  /*12e0*/  VIADD R27, R23.reuse, 0x400 ;  /* 0x00000400171b7836 */ /* 0x040fe20000000000 */
[----:B------:R-:W2:Y:S01]  /*12f0*/  LDG.E.CONSTANT R12, desc[UR6][R2.64+-0x400] ;  /* 0xfffc0006020c7981 */ /* 0x000ea2000c1e9900 */
[----:B------:R-:W-:-:S03]  /*1300*/  VIADD R7, R23, 0x800 ;  /* 0x0000080017077836 */ /* 0x000fc60000000000 */
[----:B------:R-:W3:Y:S04]  /*1310*/  LDG.E.CONSTANT R18, desc[UR6][R2.64] ;  /* 0x0000000602127981 */ /* 0x000ee8000c1e9900 */
[----:B------:R-:W3:Y:S04]  /*1320*/  LDG.E.CONSTANT R17, desc[UR6][R2.64+0x400] ;  /* 0x0004000602117981 */ /* 0x000ee8000c1e9900 */
[----:B------:R-:W4:Y:S01]  /*1330*/  LDG.E.CONSTANT R15, desc[UR6][R2.64+0xc00] ;  /* 0x000c0006020f7981 */ /* 0x000f22000c1e9900 */
[----:B------:R-:W-:-:S03]  /*1340*/  VIADD R29, R23, 0xc00 ;  /* 0x00000c00171d7836 */ /* 0x000fc60000000000 */
[----:B------:R-:W5:Y:S04]  /*1350*/  LDG.E.CONSTANT R14, desc[UR6][R2.64+0x1000] ;  /* 0x00100006020e7981 */ /* 0x000f68000c1e9900 */
[----:B------:R-:W5:Y:S01]  /*1360*/  LDG.E.CONSTANT R13, desc[UR6][R2.64+0x1400] ;  /* 0x00140006020d7981 */ /* 0x000f62000c1e9900 */
[----:B0-----:R-:W-:-:S03]  /*1370*/  IMAD.WIDE.U32 R24, R23, 0x4, R4 ;  /* 0x0000000417187825 */ /* 0x001fc600078e0004 */
[----:B------:R-:W5:Y:S04]  /*1380*/  LDG.E.CONSTANT R19, desc[UR6][R2.64+0x1c00] ;  /* 0x001c000602137981 */ /* 0x000f68000c1e9900 */
[----:B------:R-:W2:Y:S01]  /*1390*/  LDG.E.CONSTANT R10, desc[UR6][R24.64] ;  /* 0x00000006180a7981 */ /* 0x000ea2000c1e9900 */
[----:B------:R-:W-:-:S03]  /*13a0*/  IMAD.WIDE.U32 R26, R27, 0x4, R4 ;  /* 0x000000041b1a7825 */ /* 0x000fc600078e0004 */
[----:B------:R-:W5:Y:S01]  /*13b0*/  LDG.E.CONSTANT R20, desc[UR6][R2.64+0x2400] ;  /* 0x0024000602147981 */ /* 0x000f62000c1e9900 */
[----:B------:R-:W-:-:S03]  /*13c0*/  IMAD.WIDE.U32 R6, R7, 0x4, R4 ;  /* 0x0000000407067825 */ /* 0x000fc600078e0004 */
[----:B------:R-:W4:Y:S01]  /*13d0*/  LDG.E.CONSTANT R16, desc[UR6][R26.64] ;  /* 0x000000061a107981 */ /* 0x000f22000c1e9900 */
[----:B------:R-:W-:-:S03]  /*13e0*/  IMAD.WIDE.U32 R4, R29, 0x4, R4 ;  /* 0x000000041d047825 */ /* 0x000fc600078e0004 */
[----:B------:R-:W5:Y:S04]  /*13f0*/  LDG.E.CONSTANT R6, desc[UR6][R6.64] ;  /* 0x0000000606067981 */ /* 0x000f68000c1e9900 */
[----:B------:R-:W5:Y:S04]  /*1400*/  LDG.E.CONSTANT R25, desc[UR6][R2.64+0x2000] ;  /* 0x0020000602197981 */ /* 0x000f68000c1e9900 */
[----:B------:R0:W5:Y:S04]  /*1410*/  LDG.E.CONSTANT R5, desc[UR6][R4.64] ;  /* 0x0000000604057981 */ /* 0x000168000c1e9900 */
[----:B------:R-:W5:Y:S04]  /*1420*/  LDG.E.CONSTANT R24, desc[UR6][R2.64+0x2c00] ;  /* 0x002c000602187981 */ /* 0x000f68000c1e9900 */
[----:B------:R-:W5:Y:S04]  /*1430*/  LDG.E.CONSTANT R27, desc[UR6][R2.64+0x3000] ;  /* 0x00300006021b7981 */ /* 0x000f68000c1e9900 */
[----:B------:R1:W5:Y:S01]  /*1440*/  LDG.E.CONSTANT R22, desc[UR6][R2.64+0x3400] ;  /* 0x0034000602167981 */ /* 0x000362000c1e9900 */
[----:B------:R-:W-:-:S05]  /*1450*/  VIADD R8, R8, 0x1000 ;  /* 0x0000100008087836 */ /* 0x000fca0000000000 */
[----:B------:R-:W-:Y:S02]  /*1460*/  ISETP.GE.AND P1, PT, R8, R11, PT ;  /* 0x0000000b0800720c */ /* 0x000fe40003f26270 */
[----:B0-----:R-:W-:Y:S01]  /*1470*/  IADD3 R4, P2, PT, R2, 0x4000, RZ ;  /* 0x0000400002047810 */ /* 0x001fe20007f5e0ff */
[----:B------:R-:W-:-:S04]  /*1480*/  VIADD R23, R23, 0x1000 ;  /* 0x0000100017177836 */ /* 0x000fc80000000000 */
[----:B-1----:R-:W-:Y:S02]  /*1490*/  IMAD.X R3, RZ, RZ, R3, P2 ;  /* 0x000000ffff037224 */ /* 0x002fe400010e0603 */
[----:B------:R-:W-:Y:S01]  /*14a0*/  IMAD.MOV.U32 R2, RZ, RZ, R4 ;  /* 0x000000ffff027224 */ /* 0x000fe200078e0004 */
[----:B--2---:R-:W-:-:S04]  /*14b0*/  IADD3 R10, PT, PT, R12, R10, R21 ;  /* 0x0000000a0c0a7210 */ /* 0x004fc80007ffe015 */
[----:B---3--:R-:W-:-:S04]  /*14c0*/  IADD3 R10, PT, PT, R17, R18, R10 ;  /* 0x00000012110a7210 */ /* 0x008fc80007ffe00a */
[----:B----4-:R-:W-:-:S04]  /*14d0*/  IADD3 R10, PT, PT, R15, R16, R10 ;  /* 0x000000100f0a7210 */ /* 0x010fc80007ffe00a */
[----:B-----5:R-:W-:-:S04]  /*14e0*/  IADD3 R10, PT, PT, R13, R14, R10 ;  /* 0x0000000e0d0a7210 */ /* 0x020fc80007ffe00a */
[----:B------:R-:W-:-:S04]  /*14f0*/  IADD3 R6, PT, PT, R19, R6, R10 ;  /* 0x0000000613067210 */ /* 0x000fc80007ffe00a */
[----:B------:R-:W-:-:S04]  /*1500*/  IADD3 R6, PT, PT, R20, R25, R6 ;  /* 0x0000001914067210 */ /* 0x000fc80007ffe006 */
[----:B------:R-:W-:-:S04]  /*1510*/  IADD3 R5, PT, PT, R24, R5, R6 ;  /* 0x0000000518057210 */ /* 0x000fc80007ffe006 */
[----:B------:R-:W-:Y:S01]  /*1520*/  IADD3 R21, PT, PT, R22, R27, R5 ;  /* 0x0000001b16157210 */ /* 0x000fe20007ffe005 */
[----:B------:R-:W-:Y:S06]  /*1530*/  @!P1 BRA `(.L_x_105) ;  /* 0xfffffffc00649947 */ /* 0x000fec000383ffff */
.L_x_104:
[----:B------:R-:W-:Y:S05]  /*1540*/  BSYNC.RECONVERGENT B2 ;  /* 0x0000000000027941 */ /* 0x000fea0003800200 */
.L_x_103:
[----:B------:R-:W-:Y:S01]  /*1550*/  IMAD.IADD R4, R9, 0x1, -R8 ;  /* 0x0000000109047824 */ /* 0x000fe200078e0a08 */
[----:B------:R-:W-:Y:S04]  /*1560*/  BSSY.RECONVERGENT B2, `(.L_x_106) ;  /* 0x000001a000027945 */ /* 0x000fe80003800200 */
[----:B------:R-:W-:-:S13]  /*1570*/  ISETP.GT.AND P1, PT, R4, 0x400, PT ;  /* 0x000004000400780c */ /* 0x000fda0003f24270 */
[----:B------:R-:W-:Y:S05]  /*1580*/  @!P1 BRA `(.L_x_107) ;  /* 0x00000000005c9947 */ /* 0x000fea0003800000 */
[----:B------:R-:W0:Y:S01]  /*1590*/  LDC.64 R6, c[0x0][0x380] ;  /* 0x0000e000ff067b82 */ /* 0x000e220000000a00 */
[C---:B------:R-:W-:Y:S01]  /*15a0*/  VIADD R11, R23.reuse, 0x400 ;  /* 0x00000400170b7836 */ /* 0x040fe20000000000 */
[----:B------:R-:W2:Y:S04]  /*15b0*/  LDG.E.CONSTANT R10, desc[UR6][R2.64+-0x400] ;  /* 0xfffc0006020a7981 */ /* 0x000ea8000c1e9900 */
[----:B------:R-:W3:Y:S04]  /*15c0*/  LDG.E.CONSTANT R12, desc[UR6][R2.64+0x400] ;  /* 0x00040006020c7981 */ /* 0x000ee8000c1e9900 */
[----:B------:R-:W4:Y:S04]  /*15d0*/  LDG.E.CONSTANT R13, desc[UR6][R2.64+0xc00] ;  /* 0x000c0006020d7981 */ /* 0x000f28000c1e9900 */
[----:B------:R-:W5:Y:S04]  /*15e0*/  LDG.E.CONSTANT R15, desc[UR6][R2.64+0x1000] ;  /* 0x00100006020f7981 */ /* 0x000f68000c1e9900 */
[----:B------:R1:W5:Y:S01]  /*15f0*/  LDG.E.CONSTANT R14, desc[UR6][R2.64+0x1400] ;  /* 0x00140006020e7981 */ /* 0x000362000c1e9900 */
[----:B0-----:R-:W-:-:S04]  /*1600*/  IMAD.WIDE.U32 R4, R23, 0x4, R6 ;  /* 0x0000000417047825 */ /* 0x001fc800078e0006 */
[----:B------:R-:W-:Y:S02]  /*1610*/  IMAD.WIDE.U32 R6, R11, 0x4, R6 ;  /* 0x000000040b067825 */ /* 0x000fe400078e0006 */
[----:B------:R-:W2:Y:S04]  /*1620*/  LDG.E.CONSTANT R4, desc[UR6][R4.64] ;  /* 0x0000000604047981 */ /* 0x000ea8000c1e9900 */
[----:B------:R-:W3:Y:S04]  /*1630*/  LDG.E.CONSTANT R11, desc[UR6][R2.64] ;  /* 0x00000006020b7981 */ /* 0x000ee8000c1e9900 */
[----:B------:R-:W4:Y:S01]  /*1640*/  LDG.E.CONSTANT R7, desc[UR6][R6.64] ;  /* 0x0000000606077981 */ /* 0x000f22000c1e9900 */
[----:B------:R-:W-:Y:S01]  /*1650*/  PLOP3.LUT P0, PT, PT, PT, PT, 0x8, 0x80 ;  /* 0x000000000080781c */ /* 0x000fe20003f0e170 */
[----:B------:R-:W-:-:S02]  /*1660*/  VIADD R8, R8, 0x800 ;  /* 0x0000080008087836 */ /* 0x000fc40000000000 */
[----:B------:R-:W-:Y:S01]  /*1670*/  VIADD R23, R23, 0x800 ;  /* 0x0000080017177836 */ /* 0x000fe20000000000 */
[----:B--2---:R-:W-:Y:S02]  /*1680*/  IADD3 R10, PT, PT, R10, R4, R21 ;  /* 0x000000040a0a7210 */ /* 0x004fe40007ffe015 */
[----:B------:R-:W-:Y:S02]  /*1690*/  IADD3 R4, P1, PT, R2, 0x2000, RZ ;  /* 0x0000200002047810 */ /* 0x000fe40007f3e0ff */
[----:B---3--:R-:W-:-:S03]  /*16a0*/  IADD3 R10, PT, PT, R12, R11, R10 ;  /* 0x0000000b0c0a7210 */ /* 0x008fc60007ffe00a */
[----:B------:R-:W-:Y:S01]  /*16b0*/  IMAD.X R5, RZ, RZ, R3, P1 ;  /* 0x000000ffff057224 */ /* 0x000fe200008e0603 */
[----:B----4-:R-:W-:Y:S01]  /*16c0*/  IADD3 R10, PT, PT, R13, R7, R10 ;  /* 0x000000070d0a7210 */ /* 0x010fe20007ffe00a */
[----:B-1----:R-:W-:Y:S02]  /*16d0*/  IMAD.MOV.U32 R2, RZ, RZ, R4 ;  /* 0x000000ffff027224 */ /* 0x002fe400078e0004 */
[----:B------:R-:W-:Y:S01]  /*16e0*/  IMAD.MOV.U32 R3, RZ, RZ, R5 ;  /* 0x000000ffff037224 */ /* 0x000fe200078e0005 */
[----:B-----5:R-:W-:-:S07]  /*16f0*/  IADD3 R21, PT, PT, R14, R15, R10 ;  /* 0x0000000f0e157210 */ /* 0x020fce0007ffe00a */
.L_x_107:
[----:B------:R-:W-:Y:S05]  /*1700*/  BSYNC.RECONVERGENT B2 ;  /* 0x0000000000027941 */ /* 0x000fea0003800200 */
.L_x_106:
[----:B------:R-:W-:-:S13]  /*1710*/  ISETP.LT.OR P0, PT, R8, R9, P0 ;  /* 0x000000090800720c */ /* 0x000fda0000701670 */
[----:B------:R-:W-:Y:S05]  /*1720*/  @!P0 BRA `(.L_x_99) ;  /* 0x0000000000208947 */ /* 0x000fea0003800000 */
[----:B------:R-:W0:Y:S01]  /*1730*/  LDC.64 R4, c[0x0][0x380] ;  /* 0x0000e000ff047b82 */ /* 0x000e220000000a00 */
[----:B------:R-:W2:Y:S04]  /*1740*/  LDG.E.CONSTANT R6, desc[UR6][R2.64+-0x400] ;  /* 0xfffc000602067981 */ /* 0x000ea8000c1e9900 */
[----:B------:R-:W3:Y:S04]  /*1750*/  LDG.E.CONSTANT R7, desc[UR6][R2.64] ;  /* 0x0000000602077981 */ /* 0x000ee8000c1e9900 */
[----:B------:R-:W3:Y:S01]  /*1760*/  LDG.E.CONSTANT R8, desc[UR6][R2.64+0x400] ;  /* 0x0004000602087981 */ /* 0x000ee2000c1e9900 */
[----:B0-----:R-:W-:-:S06]  /*1770*/  IMAD.WIDE.U32 R4, R23, 0x4, R4 ;  /* 0x0000000417047825 */ /* 0x001fcc00078e0004 */
[----:B------:R-:W2:Y:S02]  /*1780*/  LDG.E.CONSTANT R4, desc[UR6][R4.64] ;  /* 0x0000000604047981 */ /* 0x000ea4000c1e9900 */
[----:B--2---:R-:W-:-:S04]  /*1790*/  IADD3 R6, PT, PT, R6, R4, R21 ;  /* 0x0000000406067210 */ /* 0x004fc80007ffe015 */
[----:B---3--:R-:W-:-:S07]  /*17a0*/  IADD3 R21, PT, PT, R8, R7, R6 ;  /* 0x0000000708157210 */ /* 0x008fce0007ffe006 */
.L_x_99:
[----:B------:R-:W-:Y:S05]  /*17b0*/  BSYNC.RECONVERGENT B1 ;  /* 0x0000000000017941 */ /* 0x000fea0003800200 */
.L_x_97:
[----:B------:R-:W0:Y:S01]  /*17c0*/  S2R R2, SR_LANEID ;  /* 0x0000000000027919 */ /* 0x000e220000000000 */
[----:B------:R-:W1:Y:S01]  /*17d0*/  REDUX.SUM UR4, R21 ;  /* 0x00000000150473c4 */ /* 0x000e62000000c000 */
        /* <DEDUP_REMOVED lines=11> */
[----:B-1----:R-:W-:Y:S05]  /*1890*/  @P0 BRA `(.L_x_95) ;  /* 0x0000001800940947 */ /* 0x002fea0003800000 */
        /* <DEDUP_REMOVED lines=11> */
.L_x_80:
        /* <DEDUP_REMOVED lines=12> */
.L_x_110:
[----:B------:R-:W-:Y:S05]  /*1a10*/  BSYNC.RECONVERGENT B1 ;  /* 0x0000000000017941 */ /* 0x000fea0003800200 */
.L_x_109:
        /* <DEDUP_REMOVED lines=16> */
.L_x_115:
        /* <DEDUP_REMOVED lines=9> */
.L_x_114:
[----:B------:R-:W-:Y:S05]  /*1bb0*/  BSYNC.RECONVERGENT B2 ;  /* 0x0000000000027941 */ /* 0x000fea0003800200 */
.L_x_113:
        /* <DEDUP_REMOVED lines=8> */
.L_x_118:
        /* <DEDUP_REMOVED lines=35> */
.L_x_117:
[----:B------:R-:W-:Y:S05]  /*1e70*/  BSYNC.RECONVERGENT B2 ;  /* 0x0000000000027941 */ /* 0x000fea0003800200 */
.L_x_116:
        /* <DEDUP_REMOVED lines=22> */
.L_x_120:
[----:B------:R-:W-:Y:S05]  /*1fe0*/  BSYNC.RECONVERGENT B2 ;  /* 0x0000000000027941 */ /* 0x000fea0003800200 */
.L_x_119:
        /* <DEDUP_REMOVED lines=10> */
.L_x_112:
[----:B------:R-:W-:Y:S05]  /*2090*/  BSYNC.RECONVERGENT B1 ;  /* 0x0000000000017941 */ /* 0x000fea0003800200 */
.L_x_111:
        /* <DEDUP_REMOVED lines=27> */
.L_x_121:
        /* <DEDUP_REMOVED lines=28> */
[----:B------:R-:W1:Y:S01]  /*2410*/  S2UR UR5, SR_CgaCtaId ;  /* 0x00000000000579c3 */ /* 0x000e620000008800 */
[----:B------:R-:W-:Y:S01]  /*2420*/  UMOV UR4, 0x400 ;  /* 0x0000040000047882 */ /* 0x000fe20000000000 */
[C---:B------:R-:W-:Y:S02]  /*2430*/  ISETP.GT.AND P2, PT, R20.reuse, 0x40, PT ;  /* 0x000000401400780c */ /* 0x040fe40003f44270 */
[C---:B------:R-:W-:Y:S02]  /*2440*/  ISETP.GT.AND P1, PT, R20.reuse, 0x20, PT ;  /* 0x000000201400780c */ /* 0x040fe40003f24270 */
[----:B------:R-:W-:Y:S01]  /*2450*/  ISETP.GT.AND P3, PT, R20, 0x80, PT ;  /* 0x000000801400780c */ /* 0x000fe20003f64270 */
[----:B-1----:R-:W-:-:S09]  /*2460*/  ULEA UR4, UR5, UR4, 0x18 ;  /* 0x0000000405047291 */ /* 0x002fd2000f8ec0ff */
[----:B------:R-:W1:Y:S04]  /*2470*/  LDS.128 R4, [UR4+0x10] ;  /* 0x00001004ff047984 */ /* 0x000e680008000c00 */
[----:B0-----:R-:W0:Y:S04]  /*2480*/  LDS R0, [UR4+0xc] ;  /* 0x00000c04ff007984 */ /* 0x001e280008000800 */
[----:B------:R-:W2:Y:S01]  /*2490*/  LDS.64 R8, [UR4+0x20] ;  /* 0x00002004ff087984 */ /* 0x000ea20008000a00 */
[----:B-1----:R-:W-:Y:S02]  /*24a0*/  SEL R4, R4, RZ, P2 ;  /* 0x000000ff04047207 */ /* 0x002fe40001000000 */
[----:B------:R-:W-:-:S02]  /*24b0*/  ISETP.GT.AND P2, PT, R20, 0x60, PT ;  /* 0x000000601400780c */ /* 0x000fc40003f44270 */
[----:B0-----:R-:W-:Y:S02]  /*24c0*/  SEL R0, R0, RZ, P1 ;  /* 0x000000ff00007207 */ /* 0x001fe40000800000 */
        /* <DEDUP_REMOVED lines=13> */
.L_x_108:
[----:B------:R-:W0:Y:S01]  /*25a0*/  S2R R0, SR_TID.X ;  /* 0x0000000000007919 */ /* 0x000e220000002100 */
[----:B------:R-:W0:Y:S02]  /*25b0*/  LDC.64 R2, c[0x0][0x380] ;  /* 0x0000e000ff027b82 */ /* 0x000e240000000a00 */
[----:B0-----:R-:W-:-:S05]  /*25c0*/  IMAD.WIDE.U32 R2, R0, 0x4, R2 ;  /* 0x0000000400027825 */ /* 0x001fca00078e0002 */
[----:B------:R-:W2:Y:S04]  /*25d0*/  LDG.E.CONSTANT R19, desc[UR6][R2.64] ;  /* 0x0000000602137981 */ /* 0x000ea8000c1e9900 */
[----:B------:R-:W2:Y:S04]  /*25e0*/  LDG.E.CONSTANT R4, desc[UR6][R2.64+0x400] ;  /* 0x0004000602047981 */ /* 0x000ea8000c1e9900 */
[----:B------:R-:W2:Y:S04]  /*25f0*/  LDG.E.CONSTANT R5, desc[UR6][R2.64+0x800] ;  /* 0x0008000602057981 */ /* 0x000ea8000c1e9900 */
[----:B------:R-:W3:Y:S04]  /*2600*/  LDG.E.CONSTANT R6, desc[UR6][R2.64+0xc00] ;  /* 0x000c000602067981 */ /* 0x000ee8000c1e9900 */
[----:B------:R-:W3:Y:S04]  /*2610*/  LDG.E.CONSTANT R7, desc[UR6][R2.64+0x1000] ;  /* 0x0010000602077981 */ /* 0x000ee8000c1e9900 */
[----:B------:R-:W4:Y:S04]  /*2620*/  LDG.E.CONSTANT R8, desc[UR6][R2.64+0x1400] ;  /* 0x0014000602087981 */ /* 0x000f28000c1e9900 */
[----:B------:R-:W4:Y:S04]  /*2630*/  LDG.E.CONSTANT R9, desc[UR6][R2.64+0x1800] ;  /* 0x0018000602097981 */ /* 0x000f28000c1e9900 */
[----:B------:R-:W5:Y:S04]  /*2640*/  LDG.E.CONSTANT R10, desc[UR6][R2.64+0x1c00] ;  /* 0x001c0006020a7981 */ /* 0x000f68000c1e9900 */
[----:B------:R-:W5:Y:S04]  /*2650*/  LDG.E.CONSTANT R11, desc[UR6][R2.64+0x2000] ;  /* 0x00200006020b7981 */ /* 0x000f68000c1e9900 */
[----:B------:R-:W5:Y:S04]  /*2660*/  LDG.E.CONSTANT R12, desc[UR6][R2.64+0x2400] ;  /* 0x00240006020c7981 */ /* 0x000f68000c1e9900 */
[----:B------:R-:W5:Y:S04]  /*2670*/  LDG.E.CONSTANT R13, desc[UR6][R2.64+0x2800] ;  /* 0x00280006020d7981 */ /* 0x000f68000c1e9900 */
[----:B------:R-:W5:Y:S04]  /*2680*/  LDG.E.CONSTANT R14, desc[UR6][R2.64+0x2c00] ;  /* 0x002c0006020e7981 */ /* 0x000f68000c1e9900 */
[----:B------:R-:W5:Y:S04]  /*2690*/  LDG.E.CONSTANT R15, desc[UR6][R2.64+0x3000] ;  /* 0x00300006020f7981 */ /* 0x000f68000c1e9900 */
[----:B------:R-:W5:Y:S04]  /*26a0*/  LDG.E.CONSTANT R16, desc[UR6][R2.64+0x3400] ;  /* 0x0034000602107981 */ /* 0x000f68000c1e9900 */
[----:B------:R-:W5:Y:S04]  /*26b0*/  LDG.E.CONSTANT R17, desc[UR6][R2.64+0x3800] ;  /* 0x0038000602117981 */ /* 0x000f68000c1e9900 */
[----:B------:R-:W5:Y:S01]  /*26c0*/  LDG.E.CONSTANT R18, desc[UR6][R2.64+0x3c00] ;  /* 0x003c000602127981 */ /* 0x000f62000c1e9900 */
[----:B------:R-:W-:-:S02]  /*26d0*/  ISETP.GE.U32.AND P0, PT, R20, 0x2000, PT ;  /* 0x000020001400780c */ /* 0x000fc40003f06070 */
[----:B--2---:R-:W-:-:S04]  /*26e0*/  IADD3 R4, PT, PT, R5, R4, R19 ;  /* 0x0000000405047210 */ /* 0x004fc80007ffe013 */
[----:B---3--:R-:W-:-:S04]  /*26f0*/  IADD3 R4, PT, PT, R7, R6, R4 ;  /* 0x0000000607047210 */ /* 0x008fc80007ffe004 */
[----:B----4-:R-:W-:-:S04]  /*2700*/  IADD3 R4, PT, PT, R9, R8, R4 ;  /* 0x0000000809047210 */ /* 0x010fc80007ffe004 */
[----:B-----5:R-:W-:Y:S01]  /*2710*/  IADD3 R4, PT, PT, R11, R10, R4 ;  /* 0x0000000a0b047210 */ /* 0x020fe20007ffe004 */
[----:B------:R-:W-:-:S03]  /*2720*/  IMAD.MOV.U32 R11, RZ, RZ, 0x1000 ;  /* 0x00001000ff0b7424 */ /* 0x000fc600078e00ff */
[----:B------:R-:W-:-:S04]  /*2730*/  IADD3 R4, PT, PT, R13, R12, R4 ;  /* 0x0000000c0d047210 */ /* 0x000fc80007ffe004 */
[----:B------:R-:W-:-:S04]  /*2740*/  IADD3 R4, PT, PT, R15, R14, R4 ;  /* 0x0000000e0f047210 */ /* 0x000fc80007ffe004 */
[----:B------:R-:W-:-:S05]  /*2750*/  IADD3 R17, PT, PT, R17, R16, R4 ;  /* 0x0000001011117210 */ /* 0x000fca0007ffe004 */
[----:B------:R-:W-:Y:S01]  /*2760*/  IMAD.IADD R8, R18, 0x1, R17 ;  /* 0x0000000112087824 */ /* 0x000fe200078e0211 */
[----:B------:R-:W-:Y:S06]  /*2770*/  @!P0 BRA `(.L_x_122) ;  /* 0x00000000008c8947 */ /* 0x000fec0003800000 */
[----:B------:R-:W0:Y:S01]  /*2780*/  LDC R7, c[0x0][0x390] ;  /* 0x0000e400ff077b82 */ /* 0x000e220000000800 */
[----:B------:R-:W-:Y:S02]  /*2790*/  VIADD R6, R20, 0xfffff000 ;  /* 0xfffff00014067836 */ /* 0x000fe40000000000 */
[----:B------:R-:W-:-:S07]  /*27a0*/  IMAD.MOV.U32 R11, RZ, RZ, 0x1000 ;  /* 0x00001000ff0b7424 */ /* 0x000fce00078e00ff */
.L_x_124:
[----:B------:R-:W-:-:S05]  /*27b0*/  IMAD.WIDE R4, R11, 0x4, R2 ;  /* 0x000000040b047825 */ /* 0x000fca00078e0202 */
        /* <DEDUP_REMOVED lines=16> */
[----:B--2---:R-:W-:-:S04]  /*28c0*/  IADD3 R18, PT, PT, R18, R19, R8 ;  /* 0x0000001312127210 */ /* 0x004fc80007ffe008 */
[----:B---3--:R-:W-:Y:S01]  /*28d0*/  IADD3 R18, PT, PT, R21, R20, R18 ;  /* 0x0000001415127210 */ /* 0x008fe20007ffe012 */
[----:B0-----:R-:W-:-:S04]  /*28e0*/  IMAD.MOV.U32 R20, RZ, RZ, R7 ;  /* 0x000000ffff147224 */ /* 0x001fc800078e0007 */
[----:B------:R-:W-:Y:S01]  /*28f0*/  IMAD.IADD R8, R20, 0x1, -R11 ;  /* 0x0000000114087824 */ /* 0x000fe200078e0a0b */
[----:B----4-:R-:W-:-:S04]  /*2900*/  IADD3 R18, PT, PT, R23, R22, R18 ;  /* 0x0000001617127210 */ /* 0x010fc80007ffe012 */
[----:B------:R-:W-:Y:S02]  /*2910*/  ISETP.GE.AND P0, PT, R8, 0x1000, PT ;  /* 0x000010000800780c */ /* 0x000fe40003f06270 */
[----:B-----5:R-:W-:-:S04]  /*2920*/  IADD3 R18, PT, PT, R25, R24, R18 ;  /* 0x0000001819127210 */ /* 0x020fc80007ffe012 */
[----:B------:R-:W-:-:S04]  /*2930*/  IADD3 R14, PT, PT, R14, R17, R18 ;  /* 0x000000110e0e7210 */ /* 0x000fc80007ffe012 */
[----:B------:R-:W-:-:S04]  /*2940*/  IADD3 R12, PT, PT, R15, R12, R14 ;  /* 0x0000000c0f0c7210 */ /* 0x000fc80007ffe00e */
[----:B------:R-:W-:-:S04]  /*2950*/  IADD3 R10, PT, PT, R10, R13, R12 ;  /* 0x0000000d0a0a7210 */ /* 0x000fc80007ffe00c */
[----:B------:R-:W-:Y:S01]  /*2960*/  IADD3 R8, PT, PT, R16, R9, R10 ;  /* 0x0000000910087210 */ /* 0x000fe20007ffe00a */
[----:B------:R-:W-:Y:S06]  /*2970*/  @!P0 BRA `(.L_x_123) ;  /* 0x0000000400fc8947 */ /* 0x000fec0003800000 */
[----:B------:R-:W-:-:S05]  /*2980*/  VIADD R11, R11, 0x1000 ;  /* 0x000010000b0b7836 */ /* 0x000fca0000000000 */
[----:B------:R-:W-:-:S13]  /*2990*/  ISETP.GT.AND P0, PT, R11, R6, PT ;  /* 0x000000060b00720c */ /* 0x000fda0003f04270 */
[----:B------:R-:W-:Y:S05]  /*29a0*/  @!P0 BRA `(.L_x_124) ;  /* 0xfffffffc00808947 */ /* 0x000fea000383ffff */
.L_x_122:
        /* <DEDUP_REMOVED lines=20> */
.L_x_128:
        /* <DEDUP_REMOVED lines=8> */
.L_x_127:
[----:B------:R-:W-:Y:S05]  /*2b70*/  BSYNC.RECONVERGENT B2 ;  /* 0x0000000000027941 */ /* 0x000fea0003800200 */
.L_x_126:
        /* <DEDUP_REMOVED lines=16> */
.L_x_131:
        /* <DEDUP_REMOVED lines=20> */
[----:B------:R-:W5:Y:S04]  /*2dc0*/  LDG.E.CONSTANT R22, desc[UR6][R2.64+0x2400] ;  /* 0x0024000602167981 */ /* 0x000f68000c1e9900 */
[----:B------:R0:W5:Y:S04]  /*2dd0*/  LDG.E.CONSTANT R5, desc[UR6][R4.64] ;  /* 0x0000000604057981 */ /* 0x000168000c1e9900 */
        /* <DEDUP_REMOVED lines=17> */
.L_x_130:
[----:B------:R-:W-:Y:S05]  /*2ef0*/  BSYNC.RECONVERGENT B2 ;  /* 0x0000000000027941 */ /* 0x000fea0003800200 */
.L_x_129:
        /* <DEDUP_REMOVED lines=10> */
[----:B------:R-:W5:Y:S01]  /*2fa0*/  LDG.E.CONSTANT R16, desc[UR6][R2.64+0x1400] ;  /* 0x0014000602107981 */ /* 0x000f62000c1e9900 */
[----:B0-----:R-:W-:-:S04]  /*2fb0*/  IMAD.WIDE.U32 R4, R11, 0x4, R6 ;  /* 0x000000040b047825 */ /* 0x001fc800078e0006 */
[----:B------:R-:W-:Y:S02]  /*2fc0*/  IMAD.WIDE.U32 R6, R13, 0x4, R6 ;  /* 0x000000040d067825 */ /* 0x000fe400078e0006 */
[----:B------:R0:W2:Y:S04]  /*2fd0*/  LDG.E.CONSTANT R5, desc[UR6][R4.64] ;  /* 0x0000000604057981 */ /* 0x0000a8000c1e9900 */
[----:B------:R1:W3:Y:S04]  /*2fe0*/  LDG.E.CONSTANT R13, desc[UR6][R2.64] ;  /* 0x00000006020d7981 */ /* 0x0002e8000c1e9900 */
[----:B------:R-:W4:Y:S01]  /*2ff0*/  LDG.E.CONSTANT R7, desc[UR6][R6.64] ;  /* 0x0000000606077981 */ /* 0x000f22000c1e9900 */
[----:B0-----:R-:W-:Y:S01]  /*3000*/  IADD3 R4, P1, PT, R2, 0x2000, RZ ;  /* 0x0000200002047810 */ /* 0x001fe20007f3e0ff */
[----:B------:R-:W-:Y:S01]  /*3010*/  VIADD R10, R10, 0x800 ;  /* 0x000008000a0a7836 */ /* 0x000fe20000000000 */
[----:B------:R-:W-:Y:S01]  /*3020*/  PLOP3.LUT P0, PT, PT, PT, PT, 0x8, 0x80 ;  /* 0x000000000080781c */ /* 0x000fe20003f0e170 */
[----:B------:R-:W-:-:S02]  /*3030*/  VIADD R11, R11, 0x800 ;  /* 0x000008000b0b7836 */ /* 0x000fc40000000000 */
[----:B-1----:R-:W-:Y:S01]  /*3040*/  IMAD.MOV.U32 R2, RZ, RZ, R4 ;  /* 0x000000ffff027224 */ /* 0x002fe200078e0004 */
[----:B--2---:R-:W-:-:S04]  /*3050*/  IADD3 R12, PT, PT, R12, R5, R8 ;  /* 0x000000050c0c7210 */ /* 0x004fc80007ffe008 */
[----:B---3--:R-:W-:Y:S01]  /*3060*/  IADD3 R12, PT, PT, R14, R13, R12 ;  /* 0x0000000d0e0c7210 */ /* 0x008fe20007ffe00c */
[----:B------:R-:W-:-:S03]  /*3070*/  IMAD.X R5, RZ, RZ, R3, P1 ;  /* 0x000000ffff057224 */ /* 0x000fc600008e0603 */
[----:B----4-:R-:W-:Y:S01]  /*3080*/  IADD3 R12, PT, PT, R15, R7, R12 ;  /* 0x000000070f0c7210 */ /* 0x010fe20007ffe00c */
[----:B------:R-:W-:-:S03]  /*3090*/  IMAD.MOV.U32 R3, RZ, RZ, R5 ;  /* 0x000000ffff037224 */ /* 0x000fc600078e0005 */
[----:B-----5:R-:W-:-:S07]  /*30a0*/  IADD3 R8, PT, PT, R16, R17, R12 ;  /* 0x0000001110087210 */ /* 0x020fce0007ffe00c */
.L_x_133:
[----:B------:R-:W-:Y:S05]  /*30b0*/  BSYNC.RECONVERGENT B2 ;  /* 0x0000000000027941 */ /* 0x000fea0003800200 */
.L_x_132:
        /* <DEDUP_REMOVED lines=10> */
.L_x_125:
[----:B------:R-:W-:Y:S05]  /*3160*/  BSYNC.RECONVERGENT B1 ;  /* 0x0000000000017941 */ /* 0x000fea0003800200 */
.L_x_123:
        /* <DEDUP_REMOVED lines=13> */
[----:B0-----:R-:W-:Y:S05]  /*3240*/  @P0 BRA `(.L_x_95) ;  /* 0x0000000000280947 */ /* 0x001fea0003800000 */
        /* <DEDUP_REMOVED lines=9> */
[----:B------:R-:W-:-:S07]  /*32e0*/  IMAD.IADD R3, R0, 0x1, R9 ;  /* 0x0000000100037824 */ /* 0x000fce00078e0209 */
.L_x_95:
[----:B------:R-:W-:Y:S05]  /*32f0*/  BSYNC.RECONVERGENT B0 ;  /* 0x0000000000007941 */ /* 0x000fea0003800200 */
.L_x_79:
[----:B------:R-:W-:Y:S05]  /*3300*/  @P0 EXIT ;  /* 0x000000000000094d */ /* 0x000fea0003800000 */
[----:B------:R-:W2:Y:S01]  /*3310*/  LDC.64 R4, c[0x0][0x388] ;  /* 0x0000e200ff047b82 */ /* 0x000ea20000000a00 */
[----:B------:R-:W0:Y:S02]  /*3320*/  LDCU UR4, c[0x0][0x398] ;  /* 0x00007300ff0477ac */ /* 0x000e240008000800 */
[----:B01----:R-:W-:-:S05]  /*3330*/  VIADD R3, R3, UR4 ;  /* 0x0000000403037c36 */ /* 0x003fca0008000000 */
[----:B--2---:R-:W-:Y:S01]  /*3340*/  STG.E desc[UR6][R4.64], R3 ;  /* 0x0000000304007986 */ /* 0x004fe2000c101906 */
[----:B------:R-:W-:Y:S05]  /*3350*/  EXIT ;  /* 0x000000000000794d */ /* 0x000fea0003800000 */
.L_x_134:
        /* <DEDUP_REMOVED lines=10> */
.L_x_332:


//--------------------- .text._ZN3cub18CUB_300001_SM_10006detail6reduce18DeviceReduceKernelINS2_10policy_hubIjyN4cuda3std3__44plusIvEEE10Policy1000EN6thrust24THRUST_300001_SM_1000_NS6detail15normal_iteratorINSD_10device_ptrIjEEEEyS9_jNS7_10__identityEEEvT0_PT3_T1_NS0_13GridEvenShareISN_EET2_T4_ --------------------------
	.section	.text._ZN3cub18CUB_300001_SM_10006detail6reduce18DeviceReduceKernelINS2_10policy_hubIjyN4cuda3std3__44plusIvEEE10Policy1000EN6thrust24THRUST_300001_SM_1000_NS6detail15normal_iteratorINSD_10device_ptrIjEEEEyS9_jNS7_10__identityEEEvT0_PT3_T1_NS0_13GridEvenShareISN_EET2_T4_,"ax",@progbits
	.align	128
        .global         _ZN3cub18CUB_300001_SM_10006detail6reduce18DeviceReduceKernelINS2_10policy_hubIjyN4cuda3std3__44plusIvEEE10Policy1000EN6thrust24THRUST_300001_SM_1000_NS6detail15normal_iteratorINSD_10device_ptrIjEEEEyS9_jNS7_10__identityEEEvT0_PT3_T1_NS0_13GridEvenShareISN_EET2_T4_
        .type           _ZN3cub18CUB_300001_SM_10006detail6reduce18DeviceReduceKernelINS2_10policy_hubIjyN4cuda3std3__44plusIvEEE10Policy1000EN6thrust24THRUST_300001_SM_1000_NS6detail15normal_iteratorINSD_10device_ptrIjEEEEyS9_jNS7_10__identityEEEvT0_PT3_T1_NS0_13GridEvenShareISN_EET2_T4_,@function
        .size           _ZN3cub18CUB_300001_SM_10006detail6reduce18DeviceReduceKernelINS2_10policy_hubIjyN4cuda3std3__44plusIvEEE10Policy1000EN6thrust24THRUST_300001_SM_1000_NS6detail15normal_iteratorINSD_10device_ptrIjEEEEyS9_jNS7_10__identityEEEvT0_PT3_T1_NS0_13GridEvenShareISN_EET2_T4_,(.L_x_333 - _ZN3cub18CUB_300001_SM_10006detail6reduce18DeviceReduceKernelINS2_10policy_hubIjyN4cuda3std3__44plusIvEEE10Policy1000EN6thrust24THRUST_300001_SM_1000_NS6detail15normal_iteratorINSD_10device_ptrIjEEEEyS9_jNS7_10__identityEEEvT0_PT3_T1_NS0_13GridEvenShareISN_EET2_T4_)
        .other          _ZN3cub18CUB_300001_SM_10006detail6reduce18DeviceReduceKernelINS2_10policy_hubIjyN4cuda3std3__44plusIvEEE10Policy1000EN6thrust24THRUST_300001_SM_1000_NS6detail15normal_iteratorINSD_10device_ptrIjEEEEyS9_jNS7_10__identityEEEvT0_PT3_T1_NS0_13GridEvenShareISN_EET2_T4_,@"STO_CUDA_ENTRY STV_DEFAULT"
_ZN3cub18CUB_300001_SM_10006detail6reduce18DeviceReduceKernelINS2_10policy_hubIjyN4cuda3std3__44plusIvEEE10Policy1000EN6thrust24THRUST_300001_SM_1000_NS6detail15normal_iteratorINSD_10device_ptrIjEEEEyS9_jNS7_10__identityEEEvT0_PT3_T1_NS0_13GridEvenShareISN_EET2_T4_:
.text._ZN3cub18CUB_300001_SM_10006detail6reduce18DeviceReduceKernelINS2_10policy_hubIjyN4cuda3std3__44plusIvEEE10Policy1000EN6thrust24THRUST_300001_SM_1000_NS6detail15normal_iteratorINSD_10device_ptrIjEEEEyS9_jNS7_10__identityEEEvT0_PT3_T1_NS0_13GridEvenShareISN_EET2_T4_:
[----:B------:R-:W-:Y:S08]  /*0000*/  LDC R1, c[0x0][0x37c] ;  /* 0x0000df00ff017b82 */ /* 0x000ff00000000800 */
[----:B------:R-:W0:Y:S01]  /*0010*/  S2UR UR16, SR_CTAID.X ;  /* 0x00000000001079c3 */ /* 0x000e220000002500 */
[----:B------:R-:W1:Y:S01]  /*0020*/  LDCU.64 UR8, c[0x0][0x3b8] ;  /* 0x00007700ff0877ac */ /* 0x000e620008000a00 */
[----:B------:R-:W-:Y:S01]  /*0030*/  BSSY.RECONVERGENT B0, `(.L_x_135) ;  /* 0x00001cf000007945 */ /* 0x000fe20003800200 */
[----:B------:R-:W2:Y:S01]  /*0040*/  LDCU UR5, c[0x0][0x3c0] ;  /* 0x00007800ff0577ac */ /* 0x000ea20008000800 */
[----:B------:R-:W3:Y:S01]  /*0050*/  LDCU.64 UR14, c[0x0][0x358] ;  /* 0x00006b00ff0e77ac */ /* 0x000ee20008000a00 */
[----:B-1----:R-:W-:-:S02]  /*0060*/  IMAD.U32 R2, RZ, RZ, UR8 ;  /* 0x00000008ff027e24 */ /* 0x002fc4000f8e00ff */
[----:B------:R-:W-:Y:S01]  /*0070*/  IMAD.U32 R3, RZ, RZ, UR9 ;  /* 0x00000009ff037e24 */ /* 0x000fe2000f8e00ff */
[----:B--2---:R-:W-:Y:S02]  /*0080*/  USHF.L.U32 UR5, UR5, 0xc, URZ ;  /* 0x0000000c05057899 */ /* 0x004fe400080006ff */
[----:B0-----:R-:W-:Y:S02]  /*0090*/  USHF.L.U32 UR7, UR16, 0xc, URZ ;  /* 0x0000000c10077899 */ /* 0x001fe400080006ff */
[----:B------:R-:W-:-:S04]  /*00a0*/  USHF.R.S32.HI UR4, URZ, 0x1f, UR5 ;  /* 0x0000001fff047899 */ /* 0x000fc80008011405 */
[----:B------:R-:W-:-:S04]  /*00b0*/  IADD3 R23, P1, PT, R2, -UR7, RZ ;  /* 0x8000000702177c10 */ /* 0x000fc8000ff3e0ff */
[----:B------:R-:W-:Y:S02]  /*00c0*/  ISETP.GT.U32.AND P0, PT, R23, 0xfff, PT ;  /* 0x00000fff1700780c */ /* 0x000fe40003f04070 */
[----:B------:R-:W-:-:S04]  /*00d0*/  IADD3.X R22, PT, PT, R3, -0x1, RZ, P1, !PT ;  /* 0xffffffff03167810 */ /* 0x000fc80000ffe4ff */
[----:B------:R-:W-:-:S13]  /*00e0*/  ISETP.GT.U32.AND.EX P0, PT, R22, RZ, PT, P0 ;  /* 0x000000ff1600720c */ /* 0x000fda0003f04100 */
[----:B---3--:R-:W-:Y:S05]  /*00f0*/  @P0 BRA `(.L_x_136) ;  /* 0x0000000c002c0947 */ /* 0x008fea0003800000 */
[----:B------:R-:W0:Y:S01]  /*0100*/  S2R R3, SR_TID.X ;  /* 0x0000000000037919 */ /* 0x000e220000002100 */
[----:B------:R-:W-:Y:S01]  /*0110*/  VIADD R0, R2, -UR7 ;  /* 0x8000000702007c36 */ /* 0x000fe20008000000 */
[----:B------:R-:W-:Y:S01]  /*0120*/  BSSY.RECONVERGENT B1, `(.L_x_137) ;  /* 0x000000a000017945 */ /* 0x000fe20003800200 */
[----:B------:R-:W-:-:S03]  /*0130*/  IMAD.MOV.U32 R4, RZ, RZ, RZ ;  /* 0x000000ffff047224 */ /* 0x000fc600078e00ff */
[----:B0-----:R-:W-:Y:S01]  /*0140*/  ISETP.GE.AND P0, PT, R3, R0, PT ;  /* 0x000000000300720c */ /* 0x001fe20003f06270 */
[----:B------:R-:W-:-:S12]  /*0150*/  IMAD.MOV.U32 R5, RZ, RZ, R3 ;  /* 0x000000ffff057224 */ /* 0x000fd800078e0003 */
[----:B------:R-:W-:Y:S05]  /*0160*/  @P0 BRA `(.L_x_138) ;  /* 0x0000000000140947 */ /* 0x000fea0003800000 */
[----:B------:R-:W0:Y:S01]  /*0170*/  LDC.64 R6, c[0x0][0x380] ;  /* 0x0000e000ff067b82 */ /* 0x000e220000000a00 */
[----:B------:R-:W-:-:S04]  /*0180*/  VIADD R5, R3, UR7 ;  /* 0x0000000703057c36 */ /* 0x000fc80008000000 */
[----:B0-----:R-:W-:-:S05]  /*0190*/  IMAD.WIDE.U32 R6, R5, 0x4, R6 ;  /* 0x0000000405067825 */ /* 0x001fca00078e0006 */
[----:B------:R0:W5:Y:S01]  /*01a0*/  LDG.E R4, desc[UR14][R6.64] ;  /* 0x0000000e06047981 */ /* 0x000162000c1e1900 */
[----:B------:R-:W-:-:S07]  /*01b0*/  VIADD R5, R3, 0x100 ;  /* 0x0000010003057836 */ /* 0x000fce0000000000 */
.L_x_138:
[----:B------:R-:W-:Y:S05]  /*01c0*/  BSYNC.RECONVERGENT B1 ;  /* 0x0000000000017941 */ /* 0x000fea0003800200 */
.L_x_137:
[----:B------:R-:W-:Y:S01]  /*01d0*/  ISETP.GE.AND P0, PT, R5, R0, PT ;  /* 0x000000000500720c */ /* 0x000fe20003f06270 */
[----:B------:R-:W-:-:S12]  /*01e0*/  BSSY.RECONVERGENT B1, `(.L_x_139) ;  /* 0x000006c000017945 */ /* 0x000fd80003800200 */
[----:B------:R-:W-:Y:S05]  /*01f0*/  @P0 BRA `(.L_x_140) ;  /* 0x0000000400a80947 */ /* 0x000fea0003800000 */
[----:B0-----:R-:W-:Y:S01]  /*0200*/  LOP3.LUT R7, RZ, R5, RZ, 0x33, !PT ;  /* 0x00000005ff077212 */ /* 0x001fe200078e33ff */
[----:B------:R-:W-:Y:S03]  /*0210*/  BSSY.RECONVERGENT B2, `(.L_x_141) ;  /* 0x0000030000027945 */ /* 0x000fe60003800200 */
[----:B------:R-:W-:-:S04]  /*0220*/  IADD3 R7, PT, PT, R2, -UR7, R7 ;  /* 0x8000000702077c10 */ /* 0x000fc8000fffe007 */
[C---:B------:R-:W-:Y:S02]  /*0230*/  ISETP.GE.U32.AND P1, PT, R7.reuse, 0xf00, PT ;  /* 0x00000f000700780c */ /* 0x040fe40003f26070 */
[----:B------:R-:W-:-:S04]  /*0240*/  LEA.HI R2, R7, 0x1, RZ, 0x18 ;  /* 0x0000000107027811 */ /* 0x000fc800078fc0ff */
[----:B------:R-:W-:-:S04]  /*0250*/  LOP3.LUT R21, R2, 0xf, RZ, 0xc0, !PT ;  /* 0x0000000f02157812 */ /* 0x000fc800078ec0ff */
[----:B------:R-:W-:-:S03]  /*0260*/  ISETP.NE.AND P0, PT, R21, RZ, PT ;  /* 0x000000ff1500720c */ /* 0x000fc60003f05270 */
[----:B------:R-:W-:Y:S10]  /*0270*/  @!P1 BRA `(.L_x_142) ;  /* 0x0000000000a49947 */ /* 0x000ff40003800000 */
[----:B------:R-:W0:Y:S01]  /*0280*/  LDCU.64 UR8, c[0x0][0x380] ;  /* 0x00007000ff0877ac */ /* 0x000e220008000a00 */
[----:B------:R-:W-:Y:S01]  /*0290*/  IMAD.WIDE.U32 R6, R5, 0x4, RZ ;  /* 0x0000000405067825 */ /* 0x000fe200078e00ff */
[----:B------:R-:W-:Y:S01]  /*02a0*/  LOP3.LUT R8, R2, 0x1fffff0, RZ, 0xc0, !PT ;  /* 0x01fffff002087812 */ /* 0x000fe200078ec0ff */
[----:B------:R-:W-:-:S04]  /*02b0*/  UIMAD.WIDE.U32 UR4, UR16, 0x4000, URZ ;  /* 0x00004000100478a5 */ /* 0x000fc8000f8e00ff */
[----:B------:R-:W-:Y:S02]  /*02c0*/  IMAD.MOV R8, RZ, RZ, -R8 ;  /* 0x000000ffff087224 */ /* 0x000fe400078e0a08 */
[----:B------:R-:W-:Y:S02]  /*02d0*/  LOP3.LUT R14, R6, UR4, RZ, 0xfc, !PT ;  /* 0x00000004060e7c12 */ /* 0x000fe4000f8efcff */
[----:B------:R-:W-:Y:S02]  /*02e0*/  LOP3.LUT R7, R7, UR5, RZ, 0xfc, !PT ;  /* 0x0000000507077c12 */ /* 0x000fe4000f8efcff */
[----:B0-----:R-:W-:-:S04]  /*02f0*/  IADD3 R14, P1, PT, R14, UR8, RZ ;  /* 0x000000080e0e7c10 */ /* 0x001fc8000ff3e0ff */
[----:B------:R-:W-:-:S04]  /*0300*/  IADD3 R14, P2, PT, R14, 0x2000, RZ ;  /* 0x000020000e0e7810 */ /* 0x000fc80007f5e0ff */
[----:B------:R-:W-:-:S09]  /*0310*/  IADD3.X R7, PT, PT, RZ, UR9, R7, P2, P1 ;  /* 0x00000009ff077c10 */ /* 0x000fd200097e2407 */
.L_x_143:
[----:B------:R-:W-:-:S05]  /*0320*/  IMAD.MOV.U32 R6, RZ, RZ, R14 ;  /* 0x000000ffff067224 */ /* 0x000fca00078e000e */
[----:B------:R-:W2:Y:S04]  /*0330*/  LDG.E R15, desc[UR14][R6.64+-0x2000] ;  /* 0xffe0000e060f7981 */ /* 0x000ea8000c1e1900 */
[----:B------:R-:W2:Y:S04]  /*0340*/  LDG.E R16, desc[UR14][R6.64+-0x1c00] ;  /* 0xffe4000e06107981 */ /* 0x000ea8000c1e1900 */
[----:B------:R-:W3:Y:S04]  /*0350*/  LDG.E R18, desc[UR14][R6.64+-0x1800] ;  /* 0xffe8000e06127981 */ /* 0x000ee8000c1e1900 */
[----:B------:R-:W3:Y:S04]  /*0360*/  LDG.E R17, desc[UR14][R6.64+-0x1400] ;  /* 0xffec000e06117981 */ /* 0x000ee8000c1e1900 */
[----:B------:R-:W4:Y:S04]  /*0370*/  LDG.E R20, desc[UR14][R6.64+-0x1000] ;  /* 0xfff0000e06147981 */ /* 0x000f28000c1e1900 */
        /* <DEDUP_REMOVED lines=10> */
[----:B------:R0:W4:Y:S01]  /*0420*/  LDG.E R10, desc[UR14][R6.64+0x1c00] ;  /* 0x001c000e060a7981 */ /* 0x000122000c1e1900 */
[----:B------:R-:W-:-:S02]  /*0430*/  VIADD R8, R8, 0x10 ;  /* 0x0000001008087836 */ /* 0x000fc40000000000 */
[----:B------:R-:W-:-:S03]  /*0440*/  VIADD R5, R5, 0x1000 ;  /* 0x0000100005057836 */ /* 0x000fc60000000000 */
[----:B------:R-:W-:Y:S02]  /*0450*/  ISETP.NE.AND P1, PT, R8, RZ, PT ;  /* 0x000000ff0800720c */ /* 0x000fe40003f25270 */
[----:B--2--5:R-:W-:-:S04]  /*0460*/  IADD3 R15, PT, PT, R16, R15, R4 ;  /* 0x0000000f100f7210 */ /* 0x024fc80007ffe004 */
[----:B---3--:R-:W-:-:S04]  /*0470*/  IADD3 R15, PT, PT, R17, R18, R15 ;  /* 0x00000012110f7210 */ /* 0x008fc80007ffe00f */
[----:B----4-:R-:W-:-:S04]  /*0480*/  IADD3 R15, PT, PT, R19, R20, R15 ;  /* 0x00000014130f7210 */ /* 0x010fc80007ffe00f */
[----:B------:R-:W-:-:S04]  /*0490*/  IADD3 R15, PT, PT, R23, R22, R15 ;  /* 0x00000016170f7210 */ /* 0x000fc80007ffe00f */
[----:B------:R-:W-:-:S04]  /*04a0*/  IADD3 R15, PT, PT, R25, R24, R15 ;  /* 0x00000018190f7210 */ /* 0x000fc80007ffe00f */
[----:B------:R-:W-:Y:S02]  /*04b0*/  IADD3 R13, PT, PT, R13, R14, R15 ;  /* 0x0000000e0d0d7210 */ /* 0x000fe40007ffe00f */
[----:B------:R-:W-:-:S05]  /*04c0*/  IADD3 R14, P2, PT, R6, 0x4000, RZ ;  /* 0x00004000060e7810 */ /* 0x000fca0007f5e0ff */
[----:B0-----:R-:W-:Y:S01]  /*04d0*/  IMAD.X R7, RZ, RZ, R7, P2 ;  /* 0x000000ffff077224 */ /* 0x001fe200010e0607 */
[----:B------:R-:W-:-:S04]  /*04e0*/  IADD3 R9, PT, PT, R12, R9, R13 ;  /* 0x000000090c097210 */ /* 0x000fc80007ffe00d */
[----:B------:R-:W-:Y:S01]  /*04f0*/  IADD3 R4, PT, PT, R10, R11, R9 ;  /* 0x0000000b0a047210 */ /* 0x000fe20007ffe009 */
[----:B------:R-:W-:Y:S06]  /*0500*/  @P1 BRA `(.L_x_143) ;  /* 0xfffffffc00841947 */ /* 0x000fec000383ffff */
.L_x_142:
[----:B------:R-:W-:Y:S05]  /*0510*/  BSYNC.RECONVERGENT B2 ;  /* 0x0000000000027941 */ /* 0x000fea0003800200 */
.L_x_141:
[----:B------:R-:W-:Y:S05]  /*0520*/  @!P0 BRA `(.L_x_140) ;  /* 0x0000000000dc8947 */ /* 0x000fea0003800000 */
[----:B------:R-:W-:Y:S01]  /*0530*/  ISETP.GE.U32.AND P0, PT, R21, 0x8, PT ;  /* 0x000000081500780c */ /* 0x000fe20003f06070 */
[----:B------:R-:W-:Y:S01]  /*0540*/  BSSY.RECONVERGENT B2, `(.L_x_144) ;  /* 0x0000016000027945 */ /* 0x000fe20003800200 */
[----:B------:R-:W-:-:S04]  /*0550*/  LOP3.LUT R16, R2, 0x7, RZ, 0xc0, !PT ;  /* 0x0000000702107812 */ /* 0x000fc800078ec0ff */
[----:B------:R-:W-:-:S07]  /*0560*/  ISETP.NE.AND P1, PT, R16, RZ, PT ;  /* 0x000000ff1000720c */ /* 0x000fce0003f25270 */
[----:B------:R-:W-:Y:S06]  /*0570*/  @!P0 BRA `(.L_x_145) ;  /* 0x0000000000488947 */ /* 0x000fec0003800000 */
[----:B------:R-:W0:Y:S01]  /*0580*/  LDCU.64 UR4, c[0x0][0x380] ;  /* 0x00007000ff0477ac */ /* 0x000e220008000a00 */
[----:B------:R-:W-:-:S04]  /*0590*/  IADD3 R7, P0, PT, R5, UR7, RZ ;  /* 0x0000000705077c10 */ /* 0x000fc8000ff1e0ff */
[----:B------:R-:W-:Y:S02]  /*05a0*/  LEA.HI.X.SX32 R8, R5, RZ, 0x1, P0 ;  /* 0x000000ff05087211 */ /* 0x000fe400000f0eff */
[----:B0-----:R-:W-:-:S04]  /*05b0*/  LEA R6, P0, R7, UR4, 0x2 ;  /* 0x0000000407067c11 */ /* 0x001fc8000f8010ff */
[----:B------:R-:W-:-:S05]  /*05c0*/  LEA.HI.X R7, R7, UR5, R8, 0x2, P0 ;  /* 0x0000000507077c11 */ /* 0x000fca00080f1408 */
[----:B------:R-:W2:Y:S04]  /*05d0*/  LDG.E R9, desc[UR14][R6.64] ;  /* 0x0000000e06097981 */ /* 0x000ea8000c1e1900 */
[----:B------:R-:W2:Y:S04]  /*05e0*/  LDG.E R8, desc[UR14][R6.64+0x400] ;  /* 0x0004000e06087981 */ /* 0x000ea8000c1e1900 */
[----:B------:R-:W3:Y:S04]  /*05f0*/  LDG.E R11, desc[UR14][R6.64+0x800] ;  /* 0x0008000e060b7981 */ /* 0x000ee8000c1e1900 */
[----:B------:R-:W3:Y:S04]  /*0600*/  LDG.E R10, desc[UR14][R6.64+0xc00] ;  /* 0x000c000e060a7981 */ /* 0x000ee8000c1e1900 */
[----:B------:R-:W4:Y:S04]  /*0610*/  LDG.E R13, desc[UR14][R6.64+0x1000] ;  /* 0x0010000e060d7981 */ /* 0x000f28000c1e1900 */
[----:B------:R-:W4:Y:S04]  /*0620*/  LDG.E R12, desc[UR14][R6.64+0x1400] ;  /* 0x0014000e060c7981 */ /* 0x000f28000c1e1900 */
[----:B------:R-:W4:Y:S04]  /*0630*/  LDG.E R15, desc[UR14][R6.64+0x1800] ;  /* 0x0018000e060f7981 */ /* 0x000f28000c1e1900 */
[----:B------:R-:W4:Y:S01]  /*0640*/  LDG.E R14, desc[UR14][R6.64+0x1c00] ;  /* 0x001c000e060e7981 */ /* 0x000f22000c1e1900 */
[----:B------:R-:W-:Y:S01]  /*0650*/  VIADD R5, R5, 0x800 ;  /* 0x0000080005057836 */ /* 0x000fe20000000000 */
[----:B--2--5:R-:W-:-:S04]  /*0660*/  IADD3 R8, PT, PT, R8, R9, R4 ;  /* 0x0000000908087210 */ /* 0x024fc80007ffe004 */
[----:B---3--:R-:W-:-:S04]  /*0670*/  IADD3 R8, PT, PT, R10, R11, R8 ;  /* 0x0000000b0a087210 */ /* 0x008fc80007ffe008 */
[----:B----4-:R-:W-:-:S04]  /*0680*/  IADD3 R8, PT, PT, R12, R13, R8 ;  /* 0x0000000d0c087210 */ /* 0x010fc80007ffe008 */
[----:B------:R-:W-:-:S07]  /*0690*/  IADD3 R4, PT, PT, R14, R15, R8 ;  /* 0x0000000f0e047210 */ /* 0x000fce0007ffe008 */
.L_x_145:
[----:B------:R-:W-:Y:S05]  /*06a0*/  BSYNC.RECONVERGENT B2 ;  /* 0x0000000000027941 */ /* 0x000fea0003800200 */
.L_x_144:
        /* <DEDUP_REMOVED lines=14> */
[----:B------:R-:W3:Y:S01]  /*0790*/  LDG.E R10, desc[UR14][R6.64+0xc00] ;  /* 0x000c000e060a7981 */ /* 0x000ee2000c1e1900 */
[----:B------:R-:W-:Y:S01]  /*07a0*/  VIADD R5, R5, 0x400 ;  /* 0x0000040005057836 */ /* 0x000fe20000000000 */
[----:B--2--5:R-:W-:-:S04]  /*07b0*/  IADD3 R4, PT, PT, R8, R9, R4 ;  /* 0x0000000908047210 */ /* 0x024fc80007ffe004 */
[----:B---3--:R-:W-:-:S07]  /*07c0*/  IADD3 R4, PT, PT, R10, R11, R4 ;  /* 0x0000000b0a047210 */ /* 0x008fce0007ffe004 */
.L_x_147:
[----:B------:R-:W-:Y:S05]  /*07d0*/  BSYNC.RECONVERGENT B2 ;  /* 0x0000000000027941 */ /* 0x000fea0003800200 */
.L_x_146:
[----:B------:R-:W-:Y:S05]  /*07e0*/  @!P1 BRA `(.L_x_140) ;  /* 0x00000000002c9947 */ /* 0x000fea0003800000 */
[----:B------:R-:W0:Y:S01]  /*07f0*/  LDC.64 R6, c[0x0][0x380] ;  /* 0x0000e000ff067b82 */ /* 0x000e220000000a00 */
[----:B------:R-:W-:Y:S02]  /*0800*/  IMAD.U32 R9, RZ, RZ, UR16 ;  /* 0x00000010ff097e24 */ /* 0x000fe4000f8e00ff */
[----:B------:R-:W-:Y:S02]  /*0810*/  IMAD.MOV R2, RZ, RZ, -R2 ;  /* 0x000000ffff027224 */ /* 0x000fe400078e0a02 */
[----:B0-----:R-:W-:-:S07]  /*0820*/  IMAD.WIDE.U32 R6, R9, 0x4000, R6 ;  /* 0x0000400009067825 */ /* 0x001fce00078e0006 */
.L_x_148:
[----:B------:R-:W-:-:S06]  /*0830*/  IMAD.WIDE R8, R5, 0x4, R6 ;  /* 0x0000000405087825 */ /* 0x000fcc00078e0206 */
[----:B------:R-:W2:Y:S01]  /*0840*/  LDG.E R9, desc[UR14][R8.64] ;  /* 0x0000000e08097981 */ /* 0x000ea2000c1e1900 */
[----:B------:R-:W-:Y:S02]  /*0850*/  VIADD R2, R2, 0x1 ;  /* 0x0000000102027836 */ /* 0x000fe40000000000 */
[----:B------:R-:W-:-:S03]  /*0860*/  VIADD R5, R5, 0x100 ;  /* 0x0000010005057836 */ /* 0x000fc60000000000 */
[----:B------:R-:W-:Y:S01]  /*0870*/  ISETP.NE.AND P0, PT, R2, RZ, PT ;  /* 0x000000ff0200720c */ /* 0x000fe20003f05270 */
[----:B--2--5:R-:W-:-:S12]  /*0880*/  IMAD.IADD R4, R9, 0x1, R4 ;  /* 0x0000000109047824 */ /* 0x024fd800078e0204 */
[----:B------:R-:W-:Y:S05]  /*0890*/  @P0 BRA `(.L_x_148) ;  /* 0xfffffffc00e40947 */ /* 0x000fea000383ffff */
.L_x_140:
[----:B------:R-:W-:Y:S05]  /*08a0*/  BSYNC.RECONVERGENT B1 ;  /* 0x0000000000017941 */ /* 0x000fea0003800200 */
.L_x_139:
[----:B------:R-:W-:-:S13]  /*08b0*/  ISETP.GE.AND P0, PT, R0, 0x100, PT ;  /* 0x000001000000780c */ /* 0x000fda0003f06270 */
[----:B------:R-:W-:Y:S05]  /*08c0*/  @!P0 BRA `(.L_x_149) ;  /* 0x0000000000648947 */ /* 0x000fea0003800000 */
[----:B------:R-:W1:Y:S01]  /*08d0*/  S2R R0, SR_LANEID ;  /* 0x0000000000007919 */ /* 0x000e620000000000 */
[----:B-----5:R-:W2:Y:S02]  /*08e0*/  REDUX.SUM UR4, R4 ;  /* 0x00000000040473c4 */ /* 0x020ea4000000c000 */
[----:B--2---:R-:W-:Y:S01]  /*08f0*/  IMAD.U32 R9, RZ, RZ, UR4 ;  /* 0x00000004ff097e24 */ /* 0x004fe2000f8e00ff */
[----:B-1----:R-:W-:-:S13]  /*0900*/  ISETP.NE.AND P0, PT, R0, RZ, PT ;  /* 0x000000ff0000720c */ /* 0x002fda0003f05270 */
[----:B------:R-:W1:Y:S01]  /*0910*/  @!P0 S2R R5, SR_CgaCtaId ;  /* 0x0000000000058919 */ /* 0x000e620000008800 */
[----:B------:R-:W-:Y:S02]  /*0920*/  @!P0 MOV R2, 0x400 ;  /* 0x0000040000028802 */ /* 0x000fe40000000f00 */
[----:B------:R-:W-:-:S04]  /*0930*/  @!P0 SHF.R.U32.HI R0, RZ, 0x3, R3 ;  /* 0x00000003ff008819 */ /* 0x000fc80000011603 */
[----:B------:R-:W-:Y:S02]  /*0940*/  @!P0 LOP3.LUT R0, R0, 0x7c, RZ, 0xc0, !PT ;  /* 0x0000007c00008812 */ /* 0x000fe400078ec0ff */
[----:B-1----:R-:W-:-:S05]  /*0950*/  @!P0 LEA R5, R5, R2, 0x18 ;  /* 0x0000000205058211 */ /* 0x002fca00078ec0ff */
[----:B------:R-:W-:-:S05]  /*0960*/  @!P0 IMAD.IADD R0, R0, 0x1, R5 ;  /* 0x0000000100008824 */ /* 0x000fca00078e0205 */
[----:B------:R1:W-:Y:S01]  /*0970*/  @!P0 STS [R0+0x8], R9 ;  /* 0x0000080900008388 */ /* 0x0003e20000000800 */
[----:B------:R-:W-:Y:S01]  /*0980*/  BAR.SYNC.DEFER_BLOCKING 0x0 ;  /* 0x0000000000007b1d */ /* 0x000fe20000010000 */
[----:B------:R-:W-:-:S13]  /*0990*/  ISETP.NE.AND P0, PT, R3, RZ, PT ;  /* 0x000000ff0300720c */ /* 0x000fda0003f05270 */
[----:B-1----:R-:W-:Y:S05]  /*09a0*/  @P0 BRA `(.L_x_150) ;  /* 0x0000001000dc0947 */ /* 0x002fea0003800000 */
[----:B------:R-:W1:Y:S01]  /*09b0*/  S2UR UR5, SR_CgaCtaId ;  /* 0x00000000000579c3 */ /* 0x000e620000008800 */
[----:B------:R-:W-:Y:S02]  /*09c0*/  UMOV UR4, 0x400 ;  /* 0x0000040000047882 */ /* 0x000fe40000000000 */
[----:B-1----:R-:W-:-:S09]  /*09d0*/  ULEA UR4, UR5, UR4, 0x18 ;  /* 0x0000000405047291 */ /* 0x002fd2000f8ec0ff */
[----:B------:R-:W-:Y:S04]  /*09e0*/  LDS R0, [UR4+0xc] ;  /* 0x00000c04ff007984 */ /* 0x000fe80008000800 */
[----:B0-----:R-:W0:Y:S04]  /*09f0*/  LDS.128 R4, [UR4+0x10] ;  /* 0x00001004ff047984 */ /* 0x001e280008000c00 */
[----:B------:R-:W1:Y:S01]  /*0a00*/  LDS.64 R2, [UR4+0x20] ;  /* 0x00002004ff027984 */ /* 0x000e620008000a00 */
[----:B0-----:R-:W-:-:S04]  /*0a10*/  IADD3 R0, PT, PT, R4, R0, R9 ;  /* 0x0000000004007210 */ /* 0x001fc80007ffe009 */
[----:B------:R-:W-:-:S04]  /*0a20*/  IADD3 R0, PT, PT, R6, R0, R5 ;  /* 0x0000000006007210 */ /* 0x000fc80007ffe005 */
[----:B-1----:R-:W-:-:S05]  /*0a30*/  IADD3 R0, PT, PT, R2, R0, R7 ;  /* 0x0000000002007210 */ /* 0x002fca0007ffe007 */
[----:B------:R-:W-:Y:S01]  /*0a40*/  IMAD.IADD R9, R0, 0x1, R3 ;  /* 0x0000000100097824 */ /* 0x000fe200078e0203 */
[----:B------:R-:W-:Y:S06]  /*0a50*/  BRA `(.L_x_150) ;  /* 0x0000001000b07947 */ /* 0x000fec0003800000 */
.L_x_149:
[----:B------:R-:W-:Y:S01]  /*0a60*/  LOP3.LUT R2, R3, 0x3e0, RZ, 0xc0, !PT ;  /* 0x000003e003027812 */ /* 0x000fe200078ec0ff */
[----:B------:R-:W1:Y:S03]  /*0a70*/  S2R R9, SR_LANEID ;  /* 0x0000000000097919 */ /* 0x000e660000000000 */
[----:B0-----:R-:W-:Y:S01]  /*0a80*/  LOP3.LUT R7, RZ, R2, RZ, 0x33, !PT ;  /* 0x00000002ff077212 */ /* 0x001fe200078e33ff */
[----:B------:R-:W-:-:S04]  /*0a90*/  VIADD R5, R2, 0x20 ;  /* 0x0000002002057836 */ /* 0x000fc80000000000 */
[----:B------:R-:W-:Y:S01]  /*0aa0*/  IMAD.IADD R7, R0, 0x1, R7 ;  /* 0x0000000100077824 */ /* 0x000fe200078e0207 */
[----:B------:R-:W-:-:S04]  /*0ab0*/  ISETP.GT.AND P0, PT, R5, R0, PT ;  /* 0x000000000500720c */ /* 0x000fc80003f04270 */
[----:B------:R-:W-:-:S08]  /*0ac0*/  SEL R7, R7, 0x1f, P0 ;  /* 0x0000001f07077807 */ /* 0x000fd00000000000 */
[----:B-----5:R-:W0:Y:S01]  /*0ad0*/  SHFL.DOWN P0, R2, R4, 0x1, R7 ;  /* 0x0820000004027989 */ /* 0x020e220000000007 */
[----:B-1----:R-:W-:Y:S01]  /*0ae0*/  ISETP.NE.AND P1, PT, R9, RZ, PT ;  /* 0x000000ff0900720c */ /* 0x002fe20003f25270 */
[----:B0-----:R-:W-:-:S12]  /*0af0*/  @P0 IMAD.IADD R2, R2, 0x1, R4 ;  /* 0x0000000102020824 */ /* 0x001fd800078e0204 */
[----:B------:R-:W0:Y:S01]  /*0b00*/  @!P1 S2R R11, SR_CgaCtaId ;  /* 0x00000000000b9919 */ /* 0x000e220000008800 */
[----:B------:R-:W-:Y:S01]  /*0b10*/  @!P1 MOV R4, 0x400 ;  /* 0x0000040000049802 */ /* 0x000fe20000000f00 */
[----:B------:R-:W1:Y:S02]  /*0b20*/  SHFL.DOWN P0, R5, R2, 0x2, R7 ;  /* 0x0840000002057989 */ /* 0x000e640000000007 */
[----:B-1----:R-:W-:Y:S01]  /*0b30*/  @P0 IMAD.IADD R5, R2, 0x1, R5 ;  /* 0x0000000102050824 */ /* 0x002fe200078e0205 */
[----:B------:R-:W-:Y:S02]  /*0b40*/  @!P1 SHF.R.U32.HI R2, RZ, 0x3, R3 ;  /* 0x00000003ff029819 */ /* 0x000fe40000011603 */
[----:B0-----:R-:W-:Y:S02]  /*0b50*/  @!P1 LEA R11, R11, R4, 0x18 ;  /* 0x000000040b0b9211 */ /* 0x001fe400078ec0ff */
[----:B------:R-:W0:Y:S01]  /*0b60*/  SHFL.DOWN P0, R6, R5, 0x4, R7 ;  /* 0x0880000005067989 */ /* 0x000e220000000007 */
[----:B------:R-:W-:-:S05]  /*0b70*/  @!P1 LOP3.LUT R2, R2, 0x7c, RZ, 0xc0, !PT ;  /* 0x0000007c02029812 */ /* 0x000fca00078ec0ff */
        /* <DEDUP_REMOVED lines=35> */
.L_x_136:
[----:B------:R-:W0:Y:S01]  /*0db0*/  S2R R0, SR_TID.X ;  /* 0x0000000000007919 */ /* 0x000e220000002100 */
[----:B------:R-:W1:Y:S01]  /*0dc0*/  LDC.64 R4, c[0x0][0x380] ;  /* 0x0000e000ff047b82 */ /* 0x000e620000000a00 */
[----:B0-----:R-:W-:-:S04]  /*0dd0*/  VIADD R7, R0, UR7 ;  /* 0x0000000700077c36 */ /* 0x001fc80008000000 */
[----:B-1----:R-:W-:-:S05]  /*0de0*/  IMAD.WIDE.U32 R4, R7, 0x4, R4 ;  /* 0x0000000407047825 */ /* 0x002fca00078e0004 */
[----:B------:R-:W2:Y:S04]  /*0df0*/  LDG.E R6, desc[UR14][R4.64] ;  /* 0x0000000e04067981 */ /* 0x000ea8000c1e1900 */
[----:B------:R-:W2:Y:S04]  /*0e00*/  LDG.E R7, desc[UR14][R4.64+0x400] ;  /* 0x0004000e04077981 */ /* 0x000ea8000c1e1900 */
[----:B------:R-:W2:Y:S04]  /*0e10*/  LDG.E R8, desc[UR14][R4.64+0x800] ;  /* 0x0008000e04087981 */ /* 0x000ea8000c1e1900 */
[----:B------:R-:W3:Y:S04]  /*0e20*/  LDG.E R9, desc[UR14][R4.64+0xc00] ;  /* 0x000c000e04097981 */ /* 0x000ee8000c1e1900 */
[----:B------:R-:W3:Y:S04]  /*0e30*/  LDG.E R10, desc[UR14][R4.64+0x1000] ;  /* 0x0010000e040a7981 */ /* 0x000ee8000c1e1900 */
[----:B------:R-:W4:Y:S04]  /*0e40*/  LDG.E R11, desc[UR14][R4.64+0x1400] ;  /* 0x0014000e040b7981 */ /* 0x000f28000c1e1900 */
[----:B------:R-:W4:Y:S04]  /*0e50*/  LDG.E R12, desc[UR14][R4.64+0x1800] ;  /* 0x0018000e040c7981 */ /* 0x000f28000c1e1900 */
[----:B------:R-:W5:Y:S04]  /*0e60*/  LDG.E R13, desc[UR14][R4.64+0x1c00] ;  /* 0x001c000e040d7981 */ /* 0x000f68000c1e1900 */
[----:B------:R-:W5:Y:S04]  /*0e70*/  LDG.E R14, desc[UR14][R4.64+0x2000] ;  /* 0x0020000e040e7981 */ /* 0x000f68000c1e1900 */
[----:B------:R-:W5:Y:S04]  /*0e80*/  LDG.E R15, desc[UR14][R4.64+0x2400] ;  /* 0x0024000e040f7981 */ /* 0x000f68000c1e1900 */
[----:B------:R-:W5:Y:S04]  /*0e90*/  LDG.E R16, desc[UR14][R4.64+0x2800] ;  /* 0x0028000e04107981 */ /* 0x000f68000c1e1900 */
[----:B------:R-:W5:Y:S04]  /*0ea0*/  LDG.E R17, desc[UR14][R4.64+0x2c00] ;  /* 0x002c000e04117981 */ /* 0x000f68000c1e1900 */
[----:B------:R-:W5:Y:S04]  /*0eb0*/  LDG.E R18, desc[UR14][R4.64+0x3000] ;  /* 0x0030000e04127981 */ /* 0x000f68000c1e1900 */
[----:B------:R-:W5:Y:S04]  /*0ec0*/  LDG.E R19, desc[UR14][R4.64+0x3400] ;  /* 0x0034000e04137981 */ /* 0x000f68000c1e1900 */
[----:B------:R-:W5:Y:S04]  /*0ed0*/  LDG.E R20, desc[UR14][R4.64+0x3800] ;  /* 0x0038000e04147981 */ /* 0x000f68000c1e1900 */
[----:B------:R-:W5:Y:S01]  /*0ee0*/  LDG.E R21, desc[UR14][R4.64+0x3c00] ;  /* 0x003c000e04157981 */ /* 0x000f62000c1e1900 */
[----:B------:R-:W-:-:S04]  /*0ef0*/  ISETP.GE.U32.AND P0, PT, R23, UR5, PT ;  /* 0x0000000517007c0c */ /* 0x000fc8000bf06070 */
[----:B------:R-:W-:Y:S02]  /*0f00*/  ISETP.GE.U32.AND.EX P0, PT, R22, UR4, PT, P0 ;  /* 0x0000000416007c0c */ /* 0x000fe4000bf06100 */
[----:B--2---:R-:W-:-:S04]  /*0f10*/  IADD3 R6, PT, PT, R8, R7, R6 ;  /* 0x0000000708067210 */ /* 0x004fc80007ffe006 */
[----:B---3--:R-:W-:-:S04]  /*0f20*/  IADD3 R6, PT, PT, R10, R9, R6 ;  /* 0x000000090a067210 */ /* 0x008fc80007ffe006 */
[----:B----4-:R-:W-:-:S04]  /*0f30*/  IADD3 R6, PT, PT, R12, R11, R6 ;  /* 0x0000000b0c067210 */ /* 0x010fc80007ffe006 */
[----:B-----5:R-:W-:-:S04]  /*0f40*/  IADD3 R6, PT, PT, R14, R13, R6 ;  /* 0x0000000d0e067210 */ /* 0x020fc80007ffe006 */
[----:B------:R-:W-:-:S04]  /*0f50*/  IADD3 R6, PT, PT, R16, R15, R6 ;  /* 0x0000000f10067210 */ /* 0x000fc80007ffe006 */
[----:B------:R-:W-:-:S04]  /*0f60*/  IADD3 R6, PT, PT, R18, R17, R6 ;  /* 0x0000001112067210 */ /* 0x000fc80007ffe006 */
[----:B------:R-:W-:-:S05]  /*0f70*/  IADD3 R6, PT, PT, R20, R19, R6 ;  /* 0x0000001314067210 */ /* 0x000fca0007ffe006 */
[----:B------:R-:W-:Y:S01]  /*0f80*/  IMAD.IADD R8, R21, 0x1, R6 ;  /* 0x0000000115087824 */ /* 0x000fe200078e0206 */
[----:B------:R-:W-:Y:S06]  /*0f90*/  @!P0 BRA `(.L_x_151) ;  /* 0x0000000c00008947 */ /* 0x000fec0003800000 */
[----:B------:R-:W-:Y:S01]  /*0fa0*/  UIADD3 UR8, UP0, UPT, UR5, UR7, URZ ;  /* 0x0000000705087290 */ /* 0x000fe2000ff1e0ff */
[----:B------:R-:W-:Y:S01]  /*0fb0*/  IADD3 R20, P1, PT, R2, -0x1000, RZ ;  /* 0xfffff00002147810 */ /* 0x000fe20007f3e0ff */
[----:B------:R-:W0:Y:S01]  /*0fc0*/  LDCU.64 UR12, c[0x0][0x380] ;  /* 0x00007000ff0c77ac */ /* 0x000e220008000a00 */
[----:B------:R-:W-:Y:S02]  /*0fd0*/  LOP3.LUT R5, RZ, R0, RZ, 0x33, !PT ;  /* 0x00000000ff057212 */ /* 0x000fe400078e33ff */
[----:B------:R-:W-:Y:S01]  /*0fe0*/  IADD3.X R9, PT, PT, R3, -0x1, RZ, P1, !PT ;  /* 0xffffffff03097810 */ /* 0x000fe20000ffe4ff */
[----:B------:R-:W-:Y:S01]  /*0ff0*/  UIADD3.X UR9, UPT, UPT, URZ, UR4, URZ, UP0, !UPT ;  /* 0x00000004ff097290 */ /* 0x000fe200087fe4ff */
[----:B------:R-:W-:Y:S01]  /*1000*/  ISETP.LT.U32.AND P0, PT, R20, UR8, PT ;  /* 0x0000000814007c0c */ /* 0x000fe2000bf01070 */
[----:B------:R-:W-:Y:S01]  /*1010*/  UMOV UR6, UR5 ;  /* 0x0000000500067c82 */ /* 0x000fe20008000000 */
[----:B------:R-:W-:Y:S01]  /*1020*/  IADD3 R11, P2, PT, R0, UR8, RZ ;  /* 0x00000008000b7c10 */ /* 0x000fe2000ff5e0ff */
[----:B------:R-:W-:Y:S01]  /*1030*/  UMOV UR4, URZ ;  /* 0x000000ff00047c82 */ /* 0x000fe20008000000 */
[----:B------:R-:W-:Y:S01]  /*1040*/  IADD3 R5, PT, PT, R2, -UR5, R5 ;  /* 0x8000000502057c10 */ /* 0x000fe2000fffe005 */
[----:B------:R-:W-:Y:S01]  /*1050*/  IMAD.U32 R10, RZ, RZ, UR9 ;  /* 0x00000009ff0a7e24 */ /* 0x000fe2000f8e00ff */
[----:B------:R-:W-:Y:S01]  /*1060*/  UMOV UR10, UR8 ;  /* 0x00000008000a7c82 */ /* 0x000fe20008000000 */
[----:B------:R-:W-:-:S02]  /*1070*/  IMAD.X R4, RZ, RZ, UR9, P2 ;  /* 0x00000009ff047e24 */ /* 0x000fc400090e06ff */
[----:B------:R-:W-:Y:S01]  /*1080*/  VIADD R7, R5, -UR7 ;  /* 0x8000000705077c36 */ /* 0x000fe20008000000 */
[----:B------:R-:W-:Y:S01]  /*1090*/  ISETP.GT.U32.AND.EX P0, PT, R10, R9, PT, P0 ;  /* 0x000000090a00720c */ /* 0x000fe20003f04100 */
[----:B------:R-:W-:Y:S01]  /*10a0*/  UMOV UR7, UR9 ;  /* 0x0000000900077c82 */ /* 0x000fe20008000000 */
[----:B0-----:R-:W-:-:S04]  /*10b0*/  LEA R6, P1, R11, UR12, 0x2 ;  /* 0x0000000c0b067c11 */ /* 0x001fc8000f8210ff */
[----:B------:R-:W-:Y:S02]  /*10c0*/  IADD3 R6, P2, PT, R6, 0x2000, RZ ;  /* 0x0000200006067810 */ /* 0x000fe40007f5e0ff */
[----:B------:R-:W-:-:S05]  /*10d0*/  LEA.HI.X R11, R11, UR13, R4, 0x2, P1 ;  /* 0x0000000d0b0b7c11 */ /* 0x000fca00088f1404 */
[----:B------:R-:W-:Y:S01]  /*10e0*/  IMAD.X R11, RZ, RZ, R11, P2 ;  /* 0x000000ffff0b7224 */ /* 0x000fe200010e060b */
[----:B------:R-:W-:Y:S06]  /*10f0*/  @P0 BRA `(.L_x_152) ;  /* 0x0000000000d40947 */ /* 0x000fec0003800000 */
[----:B------:R-:W0:Y:S01]  /*1100*/  LDC.64 R2, c[0x0][0x3b8] ;  /* 0x0000ee00ff027b82 */ /* 0x000e220000000a00 */
[----:B------:R-:W1:Y:S01]  /*1110*/  LDCU.64 UR12, c[0x0][0x380] ;  /* 0x00007000ff0c77ac */ /* 0x000e620008000a00 */
[----:B------:R-:W-:Y:S01]  /*1120*/  NOP ;  /* 0x0000000000007918 */ /* 0x000fe20000000000 */
.L_x_153:
[----:B------:R-:W-:-:S05]  /*1130*/  IADD3 R5, P0, PT, R0, UR8, RZ ;  /* 0x0000000800057c10 */ /* 0x000fca000ff1e0ff */
[----:B------:R-:W-:Y:S01]  /*1140*/  IMAD.X R10, RZ, RZ, UR9, P0 ;  /* 0x00000009ff0a7e24 */ /* 0x000fe200080e06ff */
[----:B-1----:R-:W-:-:S04]  /*1150*/  LEA R4, P0, R5, UR12, 0x2 ;  /* 0x0000000c05047c11 */ /* 0x002fc8000f8010ff */
[----:B------:R-:W-:-:S05]  /*1160*/  LEA.HI.X R5, R5, UR13, R10, 0x2, P0 ;  /* 0x0000000d05057c11 */ /* 0x000fca00080f140a */
        /* <DEDUP_REMOVED lines=15> */
[----:B------:R1:W5:Y:S01]  /*1260*/  LDG.E R21, desc[UR14][R4.64+0x3c00] ;  /* 0x003c000e04157981 */ /* 0x000362000c1e1900 */
[----:B------:R-:W-:-:S02]  /*1270*/  USHF.R.S32.HI UR11, URZ, 0x1f, UR5 ;  /* 0x0000001fff0b7899 */ /* 0x000fc40008011405 */
[----:B------:R-:W-:-:S04]  /*1280*/  UIADD3 UR6, UP0, UPT, UR5, UR10, URZ ;  /* 0x0000000a05067290 */ /* 0x000fc8000ff1e0ff */
[----:B------:R-:W-:Y:S01]  /*1290*/  UIADD3.X UR7, UPT, UPT, UR11, UR7, URZ, UP0, !UPT ;  /* 0x000000070b077290 */ /* 0x000fe200087fe4ff */
[----:B--2---:R-:W-:Y:S02]  /*12a0*/  IADD3 R22, PT, PT, R22, R23, R8 ;  /* 0x0000001716167210 */ /* 0x004fe40007ffe008 */
[----:B0-----:R-:W-:-:S04]  /*12b0*/  IADD3 R8, P1, PT, R2, -UR8, RZ ;  /* 0x8000000802087c10 */ /* 0x001fc8000ff3e0ff */
[----:B------:R-:W-:Y:S02]  /*12c0*/  ISETP.GE.U32.AND P0, PT, R8, UR5, PT ;  /* 0x0000000508007c0c */ /* 0x000fe4000bf06070 */
[----:B---3--:R-:W-:Y:S02]  /*12d0*/  IADD3 R22, PT, PT, R25, R24, R22 ;  /* 0x0000001819167210 */ /* 0x008fe40007ffe016 */
[----:B-1----:R-:W-:-:S04]  /*12e0*/  IADD3.X R4, PT, PT, R3, ~UR9, RZ, P1, !PT ;  /* 0x8000000903047c10 */ /* 0x002fc80008ffe4ff */
[----:B------:R-:W-:Y:S02]  /*12f0*/  ISETP.GE.U32.AND.EX P0, PT, R4, UR11, PT, P0 ;  /* 0x0000000b04007c0c */ /* 0x000fe4000bf06100 */
[----:B----4-:R-:W-:-:S04]  /*1300*/  IADD3 R22, PT, PT, R27, R26, R22 ;  /* 0x0000001a1b167210 */ /* 0x010fc80007ffe016 */
[----:B-----5:R-:W-:-:S04]  /*1310*/  IADD3 R18, PT, PT, R19, R18, R22 ;  /* 0x0000001213127210 */ /* 0x020fc80007ffe016 */
[----:B------:R-:W-:-:S04]  /*1320*/  IADD3 R10, PT, PT, R10, R15, R18 ;  /* 0x0000000f0a0a7210 */ /* 0x000fc80007ffe012 */
[----:B------:R-:W-:-:S04]  /*1330*/  IADD3 R10, PT, PT, R16, R17, R10 ;  /* 0x00000011100a7210 */ /* 0x000fc80007ffe00a */
[----:B------:R-:W-:-:S04]  /*1340*/  IADD3 R10, PT, PT, R13, R14, R10 ;  /* 0x0000000e0d0a7210 */ /* 0x000fc80007ffe00a */
[----:B------:R-:W-:Y:S01]  /*1350*/  IADD3 R8, PT, PT, R21, R12, R10 ;  /* 0x0000000c15087210 */ /* 0x000fe20007ffe00a */
[----:B------:R-:W-:Y:S06]  /*1360*/  @!P0 BRA `(.L_x_151) ;  /* 0x00000008000c8947 */ /* 0x000fec0003800000 */
[----:B------:R-:W-:Y:S02]  /*1370*/  UIADD3 UR8, UP0, UPT, UR5, UR8, URZ ;  /* 0x0000000805087290 */ /* 0x000fe4000ff1e0ff */
[----:B------:R-:W-:Y:S01]  /*1380*/  IMAD.U32 R5, RZ, RZ, UR5 ;  /* 0x00000005ff057e24 */ /* 0x000fe2000f8e00ff */
[----:B------:R-:W-:Y:S01]  /*1390*/  UIADD3 UR4, UPT, UPT, UR4, 0x1, URZ ;  /* 0x0000000104047890 */ /* 0x000fe2000fffe0ff */
[----:B------:R-:W-:Y:S01]  /*13a0*/  IMAD.MOV.U32 R10, RZ, RZ, R6 ;  /* 0x000000ffff0a7224 */ /* 0x000fe200078e0006 */
[----:B------:R-:W-:Y:S01]  /*13b0*/  UIADD3.X UR9, UPT, UPT, UR11, UR9, URZ, UP0, !UPT ;  /* 0x000000090b097290 */ /* 0x000fe200087fe4ff */
[----:B------:R-:W-:Y:S01]  /*13c0*/  VIADD R7, R7, -UR5 ;  /* 0x8000000507077c36 */ /* 0x000fe20008000000 */
[----:B------:R-:W-:Y:S01]  /*13d0*/  ISETP.LT.U32.AND P0, PT, R20, UR8, PT ;  /* 0x0000000814007c0c */ /* 0x000fe2000bf01070 */
[----:B------:R-:W-:Y:S01]  /*13e0*/  IMAD.WIDE R10, R5, 0x4, R10 ;  /* 0x00000004050a7825 */ /* 0x000fe200078e020a */
[----:B------:R-:W-:-:S03]  /*13f0*/  UMOV UR10, UR6 ;  /* 0x00000006000a7c82 */ /* 0x000fc60008000000 */
[----:B------:R-:W-:Y:S02]  /*1400*/  IMAD.U32 R4, RZ, RZ, UR9 ;  /* 0x00000009ff047e24 */ /* 0x000fe4000f8e00ff */
[----:B------:R-:W-:-:S03]  /*1410*/  IMAD.MOV.U32 R6, RZ, RZ, R10 ;  /* 0x000000ffff067224 */ /* 0x000fc600078e000a */
[----:B------:R-:W-:-:S13]  /*1420*/  ISETP.GT.U32.AND.EX P0, PT, R4, R9, PT, P0 ;  /* 0x000000090400720c */ /* 0x000fda0003f04100 */
[----:B------:R-:W-:Y:S05]  /*1430*/  @!P0 BRA `(.L_x_153) ;  /* 0xfffffffc003c8947 */ /* 0x000fea000383ffff */
[----:B------:R-:W-:-:S05]  /*1440*/  UMOV UR6, UR5 ;  /* 0x0000000500067c82 */ /* 0x000fca0008000000 */
.L_x_152:
[C---:B------:R-:W-:Y:S01]  /*1450*/  VIADD R5, R2.reuse, -UR8 ;  /* 0x8000000802057c36 */ /* 0x040fe20008000000 */
[----:B------:R-:W-:Y:S01]  /*1460*/  ISETP.LE.U32.AND P1, PT, R2, UR8, PT ;  /* 0x0000000802007c0c */ /* 0x000fe2000bf23070 */
[----:B------:R-:W-:Y:S01]  /*1470*/  IMAD.U32 R4, RZ, RZ, UR9 ;  /* 0x00000009ff047e24 */ /* 0x000fe2000f8e00ff */
[----:B------:R-:W-:Y:S02]  /*1480*/  BSSY.RECONVERGENT B1, `(.L_x_151) ;  /* 0x0000071000017945 */ /* 0x000fe40003800200 */
[----:B------:R-:W-:-:S04]  /*1490*/  ISETP.GE.AND P0, PT, R0, R5, PT ;  /* 0x000000050000720c */ /* 0x000fc80003f06270 */
[----:B------:R-:W-:-:S13]  /*14a0*/  ISETP.GE.U32.OR.EX P0, PT, R4, R3, P0, P1 ;  /* 0x000000030400720c */ /* 0x000fda0000706510 */
[----:B------:R-:W-:Y:S05]  /*14b0*/  @P0 BRA `(.L_x_154) ;  /* 0x0000000400b40947 */ /* 0x000fea0003800000 */
[----:B------:R-:W0:Y:S01]  /*14c0*/  LDC R4, c[0x0][0x3c0] ;  /* 0x0000f000ff047b82 */ /* 0x000e220000000800 */
[----:B------:R-:W-:Y:S01]  /*14d0*/  USHF.L.U32 UR5, UR16, 0xc, URZ ;  /* 0x0000000c10057899 */ /* 0x000fe200080006ff */
[----:B------:R-:W-:Y:S01]  /*14e0*/  LOP3.LUT R3, RZ, R0, RZ, 0x33, !PT ;  /* 0x00000000ff037212 */ /* 0x000fe200078e33ff */
[----:B------:R-:W-:Y:S02]  /*14f0*/  BSSY.RECONVERGENT B2, `(.L_x_155) ;  /* 0x000002e000027945 */ /* 0x000fe40003800200 */
[----:B------:R-:W-:-:S06]  /*1500*/  UIADD3 UR5, UPT, UPT, UR5, UR6, URZ ;  /* 0x0000000605057290 */ /* 0x000fcc000fffe0ff */
[----:B------:R-:W-:Y:S01]  /*1510*/  IADD3 R2, PT, PT, R2, -UR5, R3 ;  /* 0x8000000502027c10 */ /* 0x000fe2000fffe003 */
[----:B0-----:R-:W-:-:S04]  /*1520*/  IMAD R3, R4, UR4, RZ ;  /* 0x0000000404037c24 */ /* 0x001fc8000f8e02ff */
[----:B------:R-:W-:-:S05]  /*1530*/  IMAD R2, R3, -0x1000, R2 ;  /* 0xfffff00003027824 */ /* 0x000fca00078e0202 */
[C---:B------:R-:W-:Y:S02]  /*1540*/  ISETP.GE.U32.AND P0, PT, R2.reuse, 0xf00, PT ;  /* 0x00000f000200780c */ /* 0x040fe40003f06070 */
[----:B------:R-:W-:Y:S01]  /*1550*/  LEA.HI R20, R2, 0x1, RZ, 0x18 ;  /* 0x0000000102147811 */ /* 0x000fe200078fc0ff */
[----:B------:R-:W-:-:S03]  /*1560*/  IMAD.MOV.U32 R2, RZ, RZ, R0 ;  /* 0x000000ffff027224 */ /* 0x000fc600078e0000 */
[----:B------:R-:W-:-:S04]  /*1570*/  LOP3.LUT R21, R20, 0xf, RZ, 0xc0, !PT ;  /* 0x0000000f14157812 */ /* 0x000fc800078ec0ff */
[----:B------:R-:W-:-:S03]  /*1580*/  ISETP.NE.AND P1, PT, R21, RZ, PT ;  /* 0x000000ff1500720c */ /* 0x000fc60003f25270 */
[----:B------:R-:W-:Y:S10]  /*1590*/  @!P0 BRA `(.L_x_156) ;  /* 0x00000000008c8947 */ /* 0x000ff40003800000 */
[----:B------:R-:W-:-:S04]  /*15a0*/  LEA.HI R2, R7, 0x1, RZ, 0x18 ;  /* 0x0000000107027811 */ /* 0x000fc800078fc0ff */
[----:B------:R-:W-:Y:S01]  /*15b0*/  LOP3.LUT R3, R2, 0x1fffff0, RZ, 0xc0, !PT ;  /* 0x01fffff002037812 */ /* 0x000fe200078ec0ff */
[----:B------:R-:W-:-:S04]  /*15c0*/  IMAD.MOV.U32 R2, RZ, RZ, R0 ;  /* 0x000000ffff027224 */ /* 0x000fc800078e0000 */
[----:B------:R-:W-:-:S07]  /*15d0*/  IMAD.MOV R3, RZ, RZ, -R3 ;  /* 0x000000ffff037224 */ /* 0x000fce00078e0a03 */
.L_x_157:
[----:B------:R-:W-:-:S05]  /*15e0*/  IMAD.MOV.U32 R10, RZ, RZ, R6 ;  /* 0x000000ffff0a7224 */ /* 0x000fca00078e0006 */
        /* <DEDUP_REMOVED lines=16> */
[----:B------:R-:W-:-:S02]  /*16f0*/  VIADD R3, R3, 0x10 ;  /* 0x0000001003037836 */ /* 0x000fc40000000000 */
[----:B------:R-:W-:-:S03]  /*1700*/  VIADD R2, R2, 0x1000 ;  /* 0x0000100002027836 */ /* 0x000fc60000000000 */
[----:B------:R-:W-:Y:S02]  /*1710*/  ISETP.NE.AND P0, PT, R3, RZ, PT ;  /* 0x000000ff0300720c */ /* 0x000fe40003f05270 */
[----:B--2---:R-:W-:-:S04]  /*1720*/  IADD3 R14, PT, PT, R14, R15, R8 ;  /* 0x0000000f0e0e7210 */ /* 0x004fc80007ffe008 */
[----:B---3--:R-:W-:-:S04]  /*1730*/  IADD3 R14, PT, PT, R16, R17, R14 ;  /* 0x00000011100e7210 */ /* 0x008fc80007ffe00e */
[----:B----4-:R-:W-:-:S04]  /*1740*/  IADD3 R14, PT, PT, R18, R19, R14 ;  /* 0x00000013120e7210 */ /* 0x010fc80007ffe00e */
[----:B-----5:R-:W-:-:S04]  /*1750*/  IADD3 R14, PT, PT, R22, R23, R14 ;  /* 0x00000017160e7210 */ /* 0x020fc80007ffe00e */
[----:B------:R-:W-:-:S04]  /*1760*/  IADD3 R14, PT, PT, R24, R25, R14 ;  /* 0x00000019180e7210 */ /* 0x000fc80007ffe00e */
[----:B------:R-:W-:Y:S02]  /*1770*/  IADD3 R13, PT, PT, R6, R13, R14 ;  /* 0x0000000d060d7210 */ /* 0x000fe40007ffe00e */
[----:B------:R-:W-:-:S05]  /*1780*/  IADD3 R6, P2, PT, R10, 0x4000, RZ ;  /* 0x000040000a067810 */ /* 0x000fca0007f5e0ff */
[----:B0-----:R-:W-:Y:S01]  /*1790*/  IMAD.X R11, RZ, RZ, R11, P2 ;  /* 0x000000ffff0b7224 */ /* 0x001fe200010e060b */
[----:B------:R-:W-:-:S04]  /*17a0*/  IADD3 R9, PT, PT, R12, R9, R13 ;  /* 0x000000090c097210 */ /* 0x000fc80007ffe00d */
[----:B------:R-:W-:Y:S01]  /*17b0*/  IADD3 R8, PT, PT, R5, R4, R9 ;  /* 0x0000000405087210 */ /* 0x000fe20007ffe009 */
[----:B------:R-:W-:Y:S06]  /*17c0*/  @P0 BRA `(.L_x_157) ;  /* 0xfffffffc00840947 */ /* 0x000fec000383ffff */
.L_x_156:
[----:B------:R-:W-:Y:S05]  /*17d0*/  BSYNC.RECONVERGENT B2 ;  /* 0x0000000000027941 */ /* 0x000fea0003800200 */
.L_x_155:
[----:B------:R-:W-:Y:S05]  /*17e0*/  @!P1 BRA `(.L_x_154) ;  /* 0x0000000000e89947 */ /* 0x000fea0003800000 */
[----:B------:R-:W-:Y:S01]  /*17f0*/  ISETP.GE.U32.AND P0, PT, R21, 0x8, PT ;  /* 0x000000081500780c */ /* 0x000fe20003f06070 */
[----:B------:R-:W-:Y:S01]  /*1800*/  BSSY.RECONVERGENT B2, `(.L_x_158) ;  /* 0x0000015000027945 */ /* 0x000fe20003800200 */
[----:B------:R-:W-:-:S04]  /*1810*/  LOP3.LUT R15, R20, 0x7, RZ, 0xc0, !PT ;  /* 0x00000007140f7812 */ /* 0x000fc800078ec0ff */
[----:B------:R-:W-:-:S07]  /*1820*/  ISETP.NE.AND P1, PT, R15, RZ, PT ;  /* 0x000000ff0f00720c */ /* 0x000fce0003f25270 */
[----:B------:R-:W-:Y:S06]  /*1830*/  @!P0 BRA `(.L_x_159) ;  /* 0x0000000000448947 */ /* 0x000fec0003800000 */
[----:B------:R-:W-:-:S05]  /*1840*/  IADD3 R3, P0, PT, R2, UR8, RZ ;  /* 0x0000000802037c10 */ /* 0x000fca000ff1e0ff */
[----:B------:R-:W-:Y:S01]  /*1850*/  IMAD.X R6, RZ, RZ, UR9, P0 ;  /* 0x00000009ff067e24 */ /* 0x000fe200080e06ff */
[----:B------:R-:W-:-:S04]  /*1860*/  LEA R4, P0, R3, UR12, 0x2 ;  /* 0x0000000c03047c11 */ /* 0x000fc8000f8010ff */
        /* <DEDUP_REMOVED lines=8> */
[----:B------:R-:W5:Y:S01]  /*18f0*/  LDG.E R13, desc[UR14][R4.64+0x1c00] ;  /* 0x001c000e040d7981 */ /* 0x000f62000c1e1900 */
[----:B------:R-:W-:Y:S01]  /*1900*/  VIADD R2, R2, 0x800 ;  /* 0x0000080002027836 */ /* 0x000fe20000000000 */
[----:B--2---:R-:W-:-:S04]  /*1910*/  IADD3 R3, PT, PT, R6, R3, R8 ;  /* 0x0000000306037210 */ /* 0x004fc80007ffe008 */
[----:B---3--:R-:W-:-:S04]  /*1920*/  IADD3 R3, PT, PT, R9, R10, R3 ;  /* 0x0000000a09037210 */ /* 0x008fc80007ffe003 */
[----:B----4-:R-:W-:-:S04]  /*1930*/  IADD3 R3, PT, PT, R11, R12, R3 ;  /* 0x0000000c0b037210 */ /* 0x010fc80007ffe003 */
[----:B-----5:R-:W-:-:S07]  /*1940*/  IADD3 R8, PT, PT, R13, R14, R3 ;  /* 0x0000000e0d087210 */ /* 0x020fce0007ffe003 */
.L_x_159:
[----:B------:R-:W-:Y:S05]  /*1950*/  BSYNC.RECONVERGENT B2 ;  /* 0x0000000000027941 */ /* 0x000fea0003800200 */
.L_x_158:
[----:B------:R-:W-:Y:S05]  /*1960*/  @!P1 BRA `(.L_x_154) ;  /* 0x0000000000889947 */ /* 0x000fea0003800000 */
[----:B------:R-:W-:Y:S01]  /*1970*/  ISETP.GE.U32.AND P0, PT, R15, 0x4, PT ;  /* 0x000000040f00780c */ /* 0x000fe20003f06070 */
[----:B------:R-:W-:Y:S01]  /*1980*/  BSSY.RECONVERGENT B2, `(.L_x_160) ;  /* 0x000000e000027945 */ /* 0x000fe20003800200 */
[----:B------:R-:W-:-:S11]  /*1990*/  LOP3.LUT P1, RZ, R20, 0x3, RZ, 0xc0, !PT ;  /* 0x0000000314ff7812 */ /* 0x000fd6000782c0ff */
[----:B------:R-:W-:Y:S05]  /*19a0*/  @!P0 BRA `(.L_x_161) ;  /* 0x00000000002c8947 */ /* 0x000fea0003800000 */
[----:B------:R-:W-:-:S05]  /*19b0*/  IADD3 R3, P0, PT, R2, UR8, RZ ;  /* 0x0000000802037c10 */ /* 0x000fca000ff1e0ff */
[----:B------:R-:W-:Y:S01]  /*19c0*/  IMAD.X R6, RZ, RZ, UR9, P0 ;  /* 0x00000009ff067e24 */ /* 0x000fe200080e06ff */
[----:B------:R-:W-:-:S04]  /*19d0*/  LEA R4, P0, R3, UR12, 0x2 ;  /* 0x0000000c03047c11 */ /* 0x000fc8000f8010ff */
[----:B------:R-:W-:-:S05]  /*19e0*/  LEA.HI.X R5, R3, UR13, R6, 0x2, P0 ;  /* 0x0000000d03057c11 */ /* 0x000fca00080f1406 */
[----:B------:R-:W2:Y:S04]  /*19f0*/  LDG.E R3, desc[UR14][R4.64] ;  /* 0x0000000e04037981 */ /* 0x000ea8000c1e1900 */
[----:B------:R-:W2:Y:S04]  /*1a00*/  LDG.E R6, desc[UR14][R4.64+0x400] ;  /* 0x0004000e04067981 */ /* 0x000ea8000c1e1900 */
[----:B------:R-:W3:Y:S04]  /*1a10*/  LDG.E R10, desc[UR14][R4.64+0x800] ;  /* 0x0008000e040a7981 */ /* 0x000ee8000c1e1900 */
[----:B------:R-:W3:Y:S01]  /*1a20*/  LDG.E R9, desc[UR14][R4.64+0xc00] ;  /* 0x000c000e04097981 */ /* 0x000ee2000c1e1900 */
[----:B------:R-:W-:Y:S01]  /*1a30*/  VIADD R2, R2, 0x400 ;  /* 0x0000040002027836 */ /* 0x000fe20000000000 */
[----:B--2---:R-:W-:-:S04]  /*1a40*/  IADD3 R3, PT, PT, R6, R3, R8 ;  /* 0x0000000306037210 */ /* 0x004fc80007ffe008 */
[----:B---3--:R-:W-:-:S07]  /*1a50*/  IADD3 R8, PT, PT, R9, R10, R3 ;  /* 0x0000000a09087210 */ /* 0x008fce0007ffe003 */
.L_x_161:
[----:B------:R-:W-:Y:S05]  /*1a60*/  BSYNC.RECONVERGENT B2 ;  /* 0x0000000000027941 */ /* 0x000fea0003800200 */
.L_x_160:
[----:B------:R-:W-:Y:S05]  /*1a70*/  @!P1 BRA `(.L_x_154) ;  /* 0x0000000000449947 */ /* 0x000fea0003800000 */
[----:B------:R-:W-:Y:S02]  /*1a80*/  LOP3.LUT R7, R7, 0xffff, RZ, 0xc0, !PT ;  /* 0x0000ffff07077812 */ /* 0x000fe400078ec0ff */
[----:B------:R-:W-:Y:S02]  /*1a90*/  IADD3 R6, P0, PT, R2, UR10, RZ ;  /* 0x0000000a02067c10 */ /* 0x000fe4000ff1e0ff */
[----:B------:R-:W-:Y:S02]  /*1aa0*/  LEA.HI R2, R7, 0x1, RZ, 0x18 ;  /* 0x0000000107027811 */ /* 0x000fe400078fc0ff */
[----:B------:R-:W-:Y:S01]  /*1ab0*/  LEA R5, P1, R6, UR12, 0x2 ;  /* 0x0000000c06057c11 */ /* 0x000fe2000f8210ff */
[----:B------:R-:W-:Y:S01]  /*1ac0*/  IMAD.X R3, RZ, RZ, UR7, P0 ;  /* 0x00000007ff037e24 */ /* 0x000fe200080e06ff */
[----:B------:R-:W-:-:S04]  /*1ad0*/  LOP3.LUT R2, R2, 0x3, RZ, 0xc0, !PT ;  /* 0x0000000302027812 */ /* 0x000fc800078ec0ff */
[----:B------:R-:W-:Y:S01]  /*1ae0*/  LEA.HI.X R6, R6, UR13, R3, 0x2, P1 ;  /* 0x0000000d06067c11 */ /* 0x000fe200088f1403 */
[----:B------:R-:W-:-:S07]  /*1af0*/  IMAD.MOV R4, RZ, RZ, -R2 ;  /* 0x000000ffff047224 */ /* 0x000fce00078e0a02 */
.L_x_162:
[----:B------:R-:W-:Y:S02]  /*1b00*/  IMAD.MOV.U32 R3, RZ, RZ, R6 ;  /* 0x000000ffff037224 */ /* 0x000fe400078e0006 */
[----:B------:R-:W-:-:S05]  /*1b10*/  IMAD.MOV.U32 R2, RZ, RZ, R5 ;  /* 0x000000ffff027224 */ /* 0x000fca00078e0005 */
[----:B------:R-:W2:Y:S01]  /*1b20*/  LDG.E R3, desc[UR14][R2.64] ;  /* 0x0000000e02037981 */ /* 0x000ea2000c1e1900 */
[----:B------:R-:W-:Y:S01]  /*1b30*/  VIADD R4, R4, 0x1 ;  /* 0x0000000104047836 */ /* 0x000fe20000000000 */
[----:B------:R-:W-:-:S04]  /*1b40*/  IADD3 R5, P1, PT, R5, 0x400, RZ ;  /* 0x0000040005057810 */ /* 0x000fc80007f3e0ff */
[----:B------:R-:W-:Y:S01]  /*1b50*/  ISETP.NE.AND P0, PT, R4, RZ, PT ;  /* 0x000000ff0400720c */ /* 0x000fe20003f05270 */
[----:B------:R-:W-:Y:S02]  /*1b60*/  IMAD.X R6, RZ, RZ, R6, P1 ;  /* 0x000000ffff067224 */ /* 0x000fe400008e0606 */
[----:B--2---:R-:W-:-:S10]  /*1b70*/  IMAD.IADD R8, R3, 0x1, R8 ;  /* 0x0000000103087824 */ /* 0x004fd400078e0208 */
[----:B------:R-:W-:Y:S05]  /*1b80*/  @P0 BRA `(.L_x_162) ;  /* 0xfffffffc00dc0947 */ /* 0x000fea000383ffff */
.L_x_154:
[----:B------:R-:W-:Y:S05]  /*1b90*/  BSYNC.RECONVERGENT B1 ;  /* 0x0000000000017941 */ /* 0x000fea0003800200 */
.L_x_151:
[----:B------:R-:W0:Y:S01]  /*1ba0*/  S2R R2, SR_LANEID ;  /* 0x0000000000027919 */ /* 0x000e220000000000 */
[----:B------:R-:W1:Y:S02]  /*1bb0*/  REDUX.SUM UR4, R8 ;  /* 0x00000000080473c4 */ /* 0x000e64000000c000 */
[----:B-1----:R-:W-:Y:S01]  /*1bc0*/  IMAD.U32 R9, RZ, RZ, UR4 ;  /* 0x00000004ff097e24 */ /* 0x002fe2000f8e00ff */
[----:B0-----:R-:W-:-:S13]  /*1bd0*/  ISETP.NE.AND P0, PT, R2, RZ, PT ;  /* 0x000000ff0200720c */ /* 0x001fda0003f05270 */
[----:B------:R-:W0:Y:S01]  /*1be0*/  @!P0 S2R R4, SR_CgaCtaId ;  /* 0x0000000000048919 */ /* 0x000e220000008800 */
[----:B------:R-:W-:Y:S02]  /*1bf0*/  @!P0 MOV R3, 0x400 ;  /* 0x0000040000038802 */ /* 0x000fe40000000f00 */
[----:B------:R-:W-:-:S04]  /*1c00*/  @!P0 SHF.R.U32.HI R2, RZ, 0x3, R0 ;  /* 0x00000003ff028819 */ /* 0x000fc80000011600 */
[----:B------:R-:W-:Y:S02]  /*1c10*/  @!P0 LOP3.LUT R2, R2, 0x7c, RZ, 0xc0, !PT ;  /* 0x0000007c02028812 */ /* 0x000fe400078ec0ff */
[----:B0-----:R-:W-:-:S05]  /*1c20*/  @!P0 LEA R3, R4, R3, 0x18 ;  /* 0x0000000304038211 */ /* 0x001fca00078ec0ff */
        /* <DEDUP_REMOVED lines=15> */
.L_x_150:
[----:B------:R-:W-:Y:S05]  /*1d20*/  BSYNC.RECONVERGENT B0 ;  /* 0x0000000000007941 */ /* 0x000fea0003800200 */
.L_x_135:
[----:B------:R-:W-:Y:S05]  /*1d30*/  @P0 EXIT ;  /* 0x000000000000094d */ /* 0x000fea0003800000 */
[----:B------:R-:W1:Y:S02]  /*1d40*/  LDCU.64 UR4, c[0x0][0x388] ;  /* 0x00007100ff0477ac */ /* 0x000e640008000a00 */
[----:B-1----:R-:W-:-:S06]  /*1d50*/  UIMAD.WIDE.U32 UR4, UR16, 0x4, UR4 ;  /* 0x00000004100478a5 */ /* 0x002fcc000f8e0004 */
[----:B0-----:R-:W-:Y:S02]  /*1d60*/  IMAD.U32 R2, RZ, RZ, UR4 ;  /* 0x00000004ff027e24 */ /* 0x001fe4000f8e00ff */
[----:B------:R-:W-:-:S05]  /*1d70*/  IMAD.U32 R3, RZ, RZ, UR5 ;  /* 0x00000005ff037e24 */ /* 0x000fca000f8e00ff */
[----:B------:R-:W-:Y:S01]  /*1d80*/  STG.E desc[UR14][R2.64], R9 ;  /* 0x0000000902007986 */ /* 0x000fe2000c10190e */
[----:B------:R-:W-:Y:S05]  /*1d90*/  EXIT ;  /* 0x000000000000794d */ /* 0x000fea0003800000 */
.L_x_163:
        /* <DEDUP_REMOVED lines=14> */
.L_x_333:


//--------------------- .text._ZN3cub18CUB_300001_SM_10006detail6reduce28DeviceReduceSingleTileKernelINS2_10policy_hubIjyN4cuda3std3__44plusIvEEE10Policy1000EN6thrust24THRUST_300001_SM_1000_NS6detail15normal_iteratorINSD_10device_ptrIjEEEEPiyS9_ijNS7_10__identityEEEvT0_T1_T2_T3_T4_T6_ --------------------------
	.section	.text._ZN3cub18CUB_300001_SM_10006detail6reduce28DeviceReduceSingleTileKernelINS2_10policy_hubIjyN4cuda3std3__44plusIvEEE10Policy1000EN6thrust24THRUST_300001_SM_1000_NS6detail15normal_iteratorINSD_10device_ptrIjEEEEPiyS9_ijNS7_10__identityEEEvT0_T1_T2_T3_T4_T6_,"ax",@progbits
	.align	128
        .global         _ZN3cub18CUB_300001_SM_10006detail6reduce28DeviceReduceSingleTileKernelINS2_10policy_hubIjyN4cuda3std3__44plusIvEEE10Policy1000EN6thrust24THRUST_300001_SM_1000_NS6detail15normal_iteratorINSD_10device_ptrIjEEEEPiyS9_ijNS7_10__identityEEEvT0_T1_T2_T3_T4_T6_
        .type           _ZN3cub18CUB_300001_SM_10006detail6reduce28DeviceReduceSingleTileKernelINS2_10policy_hubIjyN4cuda3std3__44plusIvEEE10Policy1000EN6thrust24THRUST_300001_SM_1000_NS6detail15normal_iteratorINSD_10device_ptrIjEEEEPiyS9_ijNS7_10__identityEEEvT0_T1_T2_T3_T4_T6_,@function
        .size           _ZN3cub18CUB_300001_SM_10006detail6reduce28DeviceReduceSingleTileKernelINS2_10policy_hubIjyN4cuda3std3__44plusIvEEE10Policy1000EN6thrust24THRUST_300001_SM_1000_NS6detail15normal_iteratorINSD_10device_ptrIjEEEEPiyS9_ijNS7_10__identityEEEvT0_T1_T2_T3_T4_T6_,(.L_x_334 - _ZN3cub18CUB_300001_SM_10006detail6reduce28DeviceReduceSingleTileKernelINS2_10policy_hubIjyN4cuda3std3__44plusIvEEE10Policy1000EN6thrust24THRUST_300001_SM_1000_NS6detail15normal_iteratorINSD_10device_ptrIjEEEEPiyS9_ijNS7_10__identityEEEvT0_T1_T2_T3_T4_T6_)
        .other          _ZN3cub18CUB_300001_SM_10006detail6reduce28DeviceReduceSingleTileKernelINS2_10policy_hubIjyN4cuda3std3__44plusIvEEE10Policy1000EN6thrust24THRUST_300001_SM_1000_NS6detail15normal_iteratorINSD_10device_ptrIjEEEEPiyS9_ijNS7_10__identityEEEvT0_T1_T2_T3_T4_T6_,@"STO_CUDA_ENTRY STV_DEFAULT"
_ZN3cub18CUB_300001_SM_10006detail6reduce28DeviceReduceSingleTileKernelINS2_10policy_hubIjyN4cuda3std3__44plusIvEEE10Policy1000EN6thrust24THRUST_300001_SM_1000_NS6detail15normal_iteratorINSD_10device_ptrIjEEEEPiyS9_ijNS7_10__identityEEEvT0_T1_T2_T3_T4_T6_:
.text._ZN3cub18CUB_300001_SM_10006detail6reduce28DeviceReduceSingleTileKernelINS2_10policy_hubIjyN4cuda3std3__44plusIvEEE10Policy1000EN6thrust24THRUST_300001_SM_1000_NS6detail15normal_iteratorINSD_10device_ptrIjEEEEPiyS9_ijNS7_10__identityEEEvT0_T1_T2_T3_T4_T6_:
[----:B------:R-:W-:Y:S01]  /*0000*/  LDC R1, c[0x0][0x37c] ;  /* 0x0000df00ff017b82 */ /* 0x000fe20000000800 */
[----:B------:R-:W0:Y:S01]  /*0010*/  LDCU.64 UR4, c[0x0][0x390] ;  /* 0x00007200ff0477ac */ /* 0x000e220008000a00 */
[----:B------:R-:W1:Y:S01]  /*0020*/  LDCU.64 UR6, c[0x0][0x358] ;  /* 0x00006b00ff0677ac */ /* 0x000e620008000a00 */
[----:B0-----:R-:W-:Y:S02]  /*0030*/  IMAD.U32 R4, RZ, RZ, UR4 ;  /* 0x00000004ff047e24 */ /* 0x001fe4000f8e00ff */
[----:B------:R-:W-:-:S03]  /*0040*/  IMAD.U32 R0, RZ, RZ, UR5 ;  /* 0x00000005ff007e24 */ /* 0x000fc6000f8e00ff */
[----:B------:R-:W-:-:S04]  /*0050*/  ISETP.NE.U32.AND P0, PT, R4, RZ, PT ;  /* 0x000000ff0400720c */ /* 0x000fc80003f05070 */
[----:B------:R-:W-:-:S13]  /*0060*/  ISETP.NE.AND.EX P0, PT, R0, RZ, PT, P0 ;  /* 0x000000ff0000720c */ /* 0x000fda0003f05300 */
        /* <DEDUP_REMOVED lines=8> */
.L_x_164:
[----:B------:R-:W-:Y:S01]  /*00f0*/  ISETP.GT.U32.AND P0, PT, R4, 0xfff, PT ;  /* 0x00000fff0400780c */ /* 0x000fe20003f04070 */
[----:B------:R-:W-:Y:S03]  /*0100*/  BSSY.RECONVERGENT B0, `(.L_x_165) ;  /* 0x000019f000007945 */ /* 0x000fe60003800200 */
[----:B------:R-:W-:-:S13]  /*0110*/  ISETP.GT.U32.AND.EX P0, PT, R0, RZ, PT, P0 ;  /* 0x000000ff0000720c */ /* 0x000fda0003f04100 */
[----:B------:R-:W-:Y:S05]  /*0120*/  @P0 BRA `(.L_x_166) ;  /* 0x0000000c00140947 */ /* 0x000fea0003800000 */
[----:B------:R-:W0:Y:S01]  /*0130*/  S2R R5, SR_TID.X ;  /* 0x0000000000057919 */ /* 0x000e220000002100 */
[----:B------:R-:W-:Y:S01]  /*0140*/  BSSY.RECONVERGENT B1, `(.L_x_167) ;  /* 0x0000009000017945 */ /* 0x000fe20003800200 */
[----:B------:R-:W-:Y:S01]  /*0150*/  IMAD.MOV.U32 R6, RZ, RZ, RZ ;  /* 0x000000ffff067224 */ /* 0x000fe200078e00ff */
[----:B0-----:R-:W-:Y:S01]  /*0160*/  ISETP.GE.U32.AND P0, PT, R5, R4, PT ;  /* 0x000000040500720c */ /* 0x001fe20003f06070 */
[----:B------:R-:W-:-:S12]  /*0170*/  IMAD.MOV.U32 R7, RZ, RZ, R5 ;  /* 0x000000ffff077224 */ /* 0x000fd800078e0005 */
[----:B------:R-:W-:Y:S05]  /*0180*/  @P0 BRA `(.L_x_168) ;  /* 0x0000000000100947 */ /* 0x000fea0003800000 */
[----:B------:R-:W0:Y:S02]  /*0190*/  LDC.64 R2, c[0x0][0x380] ;  /* 0x0000e000ff027b82 */ /* 0x000e240000000a00 */
[----:B0-----:R-:W-:-:S05]  /*01a0*/  IMAD.WIDE.U32 R2, R5, 0x4, R2 ;  /* 0x0000000405027825 */ /* 0x001fca00078e0002 */
[----:B------:R0:W5:Y:S01]  /*01b0*/  LDG.E R6, desc[UR6][R2.64] ;  /* 0x0000000602067981 */ /* 0x000162000c1e1900 */
[----:B------:R-:W-:-:S07]  /*01c0*/  VIADD R7, R5, 0x100 ;  /* 0x0000010005077836 */ /* 0x000fce0000000000 */
.L_x_168:
[----:B------:R-:W-:Y:S05]  /*01d0*/  BSYNC.RECONVERGENT B1 ;  /* 0x0000000000017941 */ /* 0x000fea0003800200 */
.L_x_167:
[----:B------:R-:W-:Y:S01]  /*01e0*/  ISETP.GE.U32.AND P0, PT, R7, R4, PT ;  /* 0x000000040700720c */ /* 0x000fe20003f06070 */
[----:B------:R-:W-:-:S12]  /*01f0*/  BSSY.RECONVERGENT B1, `(.L_x_169) ;  /* 0x0000060000017945 */ /* 0x000fd80003800200 */
[----:B------:R-:W-:Y:S05]  /*0200*/  @P0 BRA `(.L_x_170) ;  /* 0x0000000400780947 */ /* 0x000fea0003800000 */
[----:B0-----:R-:W-:Y:S01]  /*0210*/  LOP3.LUT R3, RZ, R7, RZ, 0x33, !PT ;  /* 0x00000007ff037212 */ /* 0x001fe200078e33ff */
[----:B------:R-:W-:Y:S04]  /*0220*/  BSSY.RECONVERGENT B2, `(.L_x_171) ;  /* 0x000002c000027945 */ /* 0x000fe80003800200 */
[----:B------:R-:W-:-:S05]  /*0230*/  IMAD.IADD R3, R3, 0x1, R4 ;  /* 0x0000000103037824 */ /* 0x000fca00078e0204 */
[C---:B------:R-:W-:Y:S02]  /*0240*/  ISETP.GE.U32.AND P0, PT, R3.reuse, 0xf00, PT ;  /* 0x00000f000300780c */ /* 0x040fe40003f06070 */
[----:B------:R-:W-:-:S04]  /*0250*/  LEA.HI R8, R3, 0x1, RZ, 0x18 ;  /* 0x0000000103087811 */ /* 0x000fc800078fc0ff */
[----:B------:R-:W-:-:S04]  /*0260*/  LOP3.LUT R22, R8, 0xf, RZ, 0xc0, !PT ;  /* 0x0000000f08167812 */ /* 0x000fc800078ec0ff */
[----:B------:R-:W-:-:S03]  /*0270*/  ISETP.NE.AND P1, PT, R22, RZ, PT ;  /* 0x000000ff1600720c */ /* 0x000fc60003f25270 */
[----:B------:R-:W-:Y:S10]  /*0280*/  @!P0 BRA `(.L_x_172) ;  /* 0x0000000000948947 */ /* 0x000ff40003800000 */
[----:B------:R-:W0:Y:S01]  /*0290*/  LDC.64 R2, c[0x0][0x380] ;  /* 0x0000e000ff027b82 */ /* 0x000e220000000a00 */
[----:B------:R-:W-:-:S05]  /*02a0*/  LOP3.LUT R9, R8, 0x1fffff0, RZ, 0xc0, !PT ;  /* 0x01fffff008097812 */ /* 0x000fca00078ec0ff */
[----:B------:R-:W-:Y:S02]  /*02b0*/  IMAD.MOV R9, RZ, RZ, -R9 ;  /* 0x000000ffff097224 */ /* 0x000fe400078e0a09 */
[----:B0-----:R-:W-:-:S03]  /*02c0*/  IMAD.WIDE.U32 R2, R7, 0x4, R2 ;  /* 0x0000000407027825 */ /* 0x001fc600078e0002 */
[----:B------:R-:W-:-:S05]  /*02d0*/  IADD3 R15, P0, PT, R2, 0x2000, RZ ;  /* 0x00002000020f7810 */ /* 0x000fca0007f1e0ff */
[----:B------:R-:W-:-:S08]  /*02e0*/  IMAD.X R3, RZ, RZ, R3, P0 ;  /* 0x000000ffff037224 */ /* 0x000fd000000e0603 */
.L_x_173:
        /* <DEDUP_REMOVED lines=31> */
.L_x_172:
[----:B------:R-:W-:Y:S05]  /*04e0*/  BSYNC.RECONVERGENT B2 ;  /* 0x0000000000027941 */ /* 0x000fea0003800200 */
.L_x_171:
[----:B------:R-:W-:Y:S05]  /*04f0*/  @!P1 BRA `(.L_x_170) ;  /* 0x0000000000bc9947 */ /* 0x000fea0003800000 */
[----:B------:R-:W-:Y:S01]  /*0500*/  ISETP.GE.U32.AND P0, PT, R22, 0x8, PT ;  /* 0x000000081600780c */ /* 0x000fe20003f06070 */
[----:B------:R-:W-:Y:S01]  /*0510*/  BSSY.RECONVERGENT B2, `(.L_x_174) ;  /* 0x0000013000027945 */ /* 0x000fe20003800200 */
[----:B------:R-:W-:-:S04]  /*0520*/  LOP3.LUT R17, R8, 0x7, RZ, 0xc0, !PT ;  /* 0x0000000708117812 */ /* 0x000fc800078ec0ff */
[----:B------:R-:W-:-:S07]  /*0530*/  ISETP.NE.AND P1, PT, R17, RZ, PT ;  /* 0x000000ff1100720c */ /* 0x000fce0003f25270 */
[----:B------:R-:W-:Y:S06]  /*0540*/  @!P0 BRA `(.L_x_175) ;  /* 0x00000000003c8947 */ /* 0x000fec0003800000 */
[----:B------:R-:W0:Y:S02]  /*0550*/  LDC.64 R2, c[0x0][0x380] ;  /* 0x0000e000ff027b82 */ /* 0x000e240000000a00 */
[----:B0-----:R-:W-:-:S05]  /*0560*/  IMAD.WIDE R2, R7, 0x4, R2 ;  /* 0x0000000407027825 */ /* 0x001fca00078e0202 */
        /* <DEDUP_REMOVED lines=13> */
.L_x_175:
[----:B------:R-:W-:Y:S05]  /*0640*/  BSYNC.RECONVERGENT B2 ;  /* 0x0000000000027941 */ /* 0x000fea0003800200 */
.L_x_174:
        /* <DEDUP_REMOVED lines=11> */
[----:B------:R-:W3:Y:S01]  /*0700*/  LDG.E R12, desc[UR6][R2.64+0xc00] ;  /* 0x000c0006020c7981 */ /* 0x000ee2000c1e1900 */
[----:B------:R-:W-:Y:S01]  /*0710*/  VIADD R7, R7, 0x400 ;  /* 0x0000040007077836 */ /* 0x000fe20000000000 */
[----:B--2--5:R-:W-:-:S04]  /*0720*/  IADD3 R6, PT, PT, R8, R9, R6 ;  /* 0x0000000908067210 */ /* 0x024fc80007ffe006 */
[----:B---3--:R-:W-:-:S07]  /*0730*/  IADD3 R6, PT, PT, R12, R11, R6 ;  /* 0x0000000b0c067210 */ /* 0x008fce0007ffe006 */
.L_x_177:
[----:B------:R-:W-:Y:S05]  /*0740*/  BSYNC.RECONVERGENT B2 ;  /* 0x0000000000027941 */ /* 0x000fea0003800200 */
.L_x_176:
[----:B------:R-:W-:Y:S05]  /*0750*/  @!P1 BRA `(.L_x_170) ;  /* 0x0000000000249947 */ /* 0x000fea0003800000 */
[----:B------:R-:W0:Y:S01]  /*0760*/  LDC.64 R8, c[0x0][0x380] ;  /* 0x0000e000ff087b82 */ /* 0x000e220000000a00 */
[----:B------:R-:W-:-:S07]  /*0770*/  IMAD.MOV R10, RZ, RZ, -R10 ;  /* 0x000000ffff0a7224 */ /* 0x000fce00078e0a0a */
.L_x_178:
[----:B0-----:R-:W-:-:S06]  /*0780*/  IMAD.WIDE R2, R7, 0x4, R8 ;  /* 0x0000000407027825 */ /* 0x001fcc00078e0208 */
[----:B------:R-:W2:Y:S01]  /*0790*/  LDG.E R3, desc[UR6][R2.64] ;  /* 0x0000000602037981 */ /* 0x000ea2000c1e1900 */
[----:B------:R-:W-:Y:S02]  /*07a0*/  VIADD R10, R10, 0x1 ;  /* 0x000000010a0a7836 */ /* 0x000fe40000000000 */
[----:B------:R-:W-:-:S03]  /*07b0*/  VIADD R7, R7, 0x100 ;  /* 0x0000010007077836 */ /* 0x000fc60000000000 */
[----:B------:R-:W-:Y:S01]  /*07c0*/  ISETP.NE.AND P0, PT, R10, RZ, PT ;  /* 0x000000ff0a00720c */ /* 0x000fe20003f05270 */
[----:B--2--5:R-:W-:-:S12]  /*07d0*/  IMAD.IADD R6, R3, 0x1, R6 ;  /* 0x0000000103067824 */ /* 0x024fd800078e0206 */
[----:B------:R-:W-:Y:S05]  /*07e0*/  @P0 BRA `(.L_x_178) ;  /* 0xfffffffc00e40947 */ /* 0x000fea000383ffff */
.L_x_170:
[----:B------:R-:W-:Y:S05]  /*07f0*/  BSYNC.RECONVERGENT B1 ;  /* 0x0000000000017941 */ /* 0x000fea0003800200 */
.L_x_169:
[----:B------:R-:W-:-:S04]  /*0800*/  ISETP.GE.U32.AND P0, PT, R4, 0x100, PT ;  /* 0x000001000400780c */ /* 0x000fc80003f06070 */
[----:B------:R-:W-:-:S13]  /*0810*/  ISETP.GE.U32.AND.EX P0, PT, R0, RZ, PT, P0 ;  /* 0x000000ff0000720c */ /* 0x000fda0003f06100 */
[----:B------:R-:W-:Y:S05]  /*0820*/  @!P0 BRA `(.L_x_179) ;  /* 0x0000000000648947 */ /* 0x000fea0003800000 */
[----:B------:R-:W1:Y:S01]  /*0830*/  S2R R0, SR_LANEID ;  /* 0x0000000000007919 */ /* 0x000e620000000000 */
[----:B-----5:R-:W2:Y:S01]  /*0840*/  REDUX.SUM UR4, R6 ;  /* 0x00000000060473c4 */ /* 0x020ea2000000c000 */
[----:B------:R-:W-:Y:S01]  /*0850*/  ISETP.NE.AND P5, PT, R5, RZ, PT ;  /* 0x000000ff0500720c */ /* 0x000fe20003fa5270 */
[----:B--2---:R-:W-:Y:S01]  /*0860*/  IMAD.U32 R7, RZ, RZ, UR4 ;  /* 0x00000004ff077e24 */ /* 0x004fe2000f8e00ff */
[----:B-1----:R-:W-:-:S13]  /*0870*/  ISETP.NE.AND P0, PT, R0, RZ, PT ;  /* 0x000000ff0000720c */ /* 0x002fda0003f05270 */
[----:B0-----:R-:W0:Y:S01]  /*0880*/  @!P0 S2R R3, SR_CgaCtaId ;  /* 0x0000000000038919 */ /* 0x001e220000008800 */
[----:B------:R-:W-:Y:S02]  /*0890*/  @!P0 MOV R2, 0x400 ;  /* 0x0000040000028802 */ /* 0x000fe40000000f00 */
[----:B------:R-:W-:-:S04]  /*08a0*/  @!P0 SHF.R.U32.HI R0, RZ, 0x3, R5 ;  /* 0x00000003ff008819 */ /* 0x000fc80000011605 */
[----:B------:R-:W-:Y:S02]  /*08b0*/  @!P0 LOP3.LUT R0, R0, 0x7c, RZ, 0xc0, !PT ;  /* 0x0000007c00008812 */ /* 0x000fe400078ec0ff */
[----:B0-----:R-:W-:-:S05]  /*08c0*/  @!P0 LEA R3, R3, R2, 0x18 ;  /* 0x0000000203038211 */ /* 0x001fca00078ec0ff */
[----:B------:R-:W-:-:S05]  /*08d0*/  @!P0 IMAD.IADD R0, R0, 0x1, R3 ;  /* 0x0000000100008824 */ /* 0x000fca00078e0203 */
[----:B------:R1:W-:Y:S01]  /*08e0*/  @!P0 STS [R0+0x8], R7 ;  /* 0x0000080700008388 */ /* 0x0003e20000000800 */
[----:B------:R-:W-:Y:S06]  /*08f0*/  BAR.SYNC.DEFER_BLOCKING 0x0 ;  /* 0x0000000000007b1d */ /* 0x000fec0000010000 */
[----:B------:R-:W-:Y:S05]  /*0900*/  @P5 BRA `(.L_x_180) ;  /* 0x0000001000785947 */ /* 0x000fea0003800000 */
[----:B------:R-:W0:Y:S01]  /*0910*/  S2UR UR5, SR_CgaCtaId ;  /* 0x00000000000579c3 */ /* 0x000e220000008800 */
[----:B------:R-:W-:Y:S02]  /*0920*/  UMOV UR4, 0x400 ;  /* 0x0000040000047882 */ /* 0x000fe40000000000 */
[----:B0-----:R-:W-:-:S09]  /*0930*/  ULEA UR4, UR5, UR4, 0x18 ;  /* 0x0000000405047291 */ /* 0x001fd2000f8ec0ff */
[----:B-1----:R-:W-:Y:S04]  /*0940*/  LDS R0, [UR4+0xc] ;  /* 0x00000c04ff007984 */ /* 0x002fe80008000800 */
[----:B------:R-:W0:Y:S04]  /*0950*/  LDS.128 R8, [UR4+0x10] ;  /* 0x00001004ff087984 */ /* 0x000e280008000c00 */
[----:B------:R-:W1:Y:S01]  /*0960*/  LDS.64 R2, [UR4+0x20] ;  /* 0x00002004ff027984 */ /* 0x000e620008000a00 */
[----:B0-----:R-:W-:-:S04]  /*0970*/  IADD3 R0, PT, PT, R8, R0, R7 ;  /* 0x0000000008007210 */ /* 0x001fc80007ffe007 */
[----:B------:R-:W-:-:S04]  /*0980*/  IADD3 R0, PT, PT, R10, R0, R9 ;  /* 0x000000000a007210 */ /* 0x000fc80007ffe009 */
[----:B-1----:R-:W-:-:S05]  /*0990*/  IADD3 R0, PT, PT, R2, R0, R11 ;  /* 0x0000000002007210 */ /* 0x002fca0007ffe00b */
[----:B------:R-:W-:Y:S01]  /*09a0*/  IMAD.IADD R7, R0, 0x1, R3 ;  /* 0x0000000100077824 */ /* 0x000fe200078e0203 */
[----:B------:R-:W-:Y:S06]  /*09b0*/  BRA `(.L_x_180) ;  /* 0x00000010004c7947 */ /* 0x000fec0003800000 */
.L_x_179:
[C---:B0-----:R-:W-:Y:S02]  /*09c0*/  LOP3.LUT R2, R5.reuse, 0x3e0, RZ, 0xc0, !PT ;  /* 0x000003e005027812 */ /* 0x041fe400078ec0ff */
[----:B------:R-:W-:Y:S02]  /*09d0*/  ISETP.NE.AND P5, PT, R5, RZ, PT ;  /* 0x000000ff0500720c */ /* 0x000fe40003fa5270 */
[----:B------:R-:W-:Y:S01]  /*09e0*/  LOP3.LUT R7, RZ, R2, RZ, 0x33, !PT ;  /* 0x00000002ff077212 */ /* 0x000fe200078e33ff */
[----:B------:R-:W-:-:S04]  /*09f0*/  VIADD R3, R2, 0x20 ;  /* 0x0000002002037836 */ /* 0x000fc80000000000 */
[----:B------:R-:W-:Y:S01]  /*0a00*/  IMAD.IADD R7, R7, 0x1, R4 ;  /* 0x0000000107077824 */ /* 0x000fe200078e0204 */
[----:B------:R-:W-:-:S04]  /*0a10*/  ISETP.GT.U32.AND P0, PT, R3, R4, PT ;  /* 0x000000040300720c */ /* 0x000fc80003f04070 */
[----:B------:R-:W-:Y:S02]  /*0a20*/  SEL R3, R7, 0x1f, P0 ;  /* 0x0000001f07037807 */ /* 0x000fe40000000000 */
[----:B------:R-:W0:Y:S06]  /*0a30*/  S2R R7, SR_LANEID ;  /* 0x0000000000077919 */ /* 0x000e2c0000000000 */
[----:B-----5:R-:W1:Y:S02]  /*0a40*/  SHFL.DOWN P0, R2, R6, 0x1, R3 ;  /* 0x0820000006027989 */ /* 0x020e640000000003 */
[----:B-1----:R-:W-:Y:S01]  /*0a50*/  @P0 IMAD.IADD R2, R2, 0x1, R6 ;  /* 0x0000000102020824 */ /* 0x002fe200078e0206 */
[----:B0-----:R-:W-:-:S04]  /*0a60*/  ISETP.NE.AND P1, PT, R7, RZ, PT ;  /* 0x000000ff0700720c */ /* 0x001fc80003f25270 */
[----:B------:R-:W0:Y:S09]  /*0a70*/  SHFL.DOWN P0, R8, R2, 0x2, R3 ;  /* 0x0840000002087989 */ /* 0x000e320000000003 */
[----:B------:R-:W1:Y:S01]  /*0a80*/  @!P1 S2R R11, SR_CgaCtaId ;  /* 0x00000000000b9919 */ /* 0x000e620000008800 */
[----:B------:R-:W-:Y:S01]  /*0a90*/  @!P1 MOV R6, 0x400 ;  /* 0x0000040000069802 */ /* 0x000fe20000000f00 */
[----:B0-----:R-:W-:Y:S01]  /*0aa0*/  @P0 IMAD.IADD R8, R2, 0x1, R8 ;  /* 0x0000000102080824 */ /* 0x001fe200078e0208 */
[----:B------:R-:W-:-:S04]  /*0ab0*/  @!P1 SHF.R.U32.HI R2, RZ, 0x3, R5 ;  /* 0x00000003ff029819 */ /* 0x000fc80000011605 */
[----:B------:R-:W0:Y:S01]  /*0ac0*/  SHFL.DOWN P0, R9, R8, 0x4, R3 ;  /* 0x0880000008097989 */ /* 0x000e220000000003 */
[----:B------:R-:W-:Y:S02]  /*0ad0*/  @!P1 LOP3.LUT R2, R2, 0x7c, RZ, 0xc0, !PT ;  /* 0x0000007c02029812 */ /* 0x000fe400078ec0ff */
[----:B-1----:R-:W-:-:S05]  /*0ae0*/  @!P1 LEA R11, R11, R6, 0x18 ;  /* 0x000000060b0b9211 */ /* 0x002fca00078ec0ff */
[----:B------:R-:W-:Y:S02]  /*0af0*/  @!P1 IMAD.IADD R2, R2, 0x1, R11 ;  /* 0x0000000102029824 */ /* 0x000fe400078e020b */
[----:B0-----:R-:W-:-:S05]  /*0b00*/  @P0 IMAD.IADD R9, R8, 0x1, R9 ;  /* 0x0000000108090824 */ /* 0x001fca00078e0209 */
[----:B------:R-:W0:Y:S02]  /*0b10*/  SHFL.DOWN P0, R10, R9, 0x8, R3 ;  /* 0x09000000090a7989 */ /* 0x000e240000000003 */
[----:B0-----:R-:W-:-:S05]  /*0b20*/  @P0 IMAD.IADD R10, R9, 0x1, R10 ;  /* 0x00000001090a0824 */ /* 0x001fca00078e020a */
[----:B------:R-:W0:Y:S02]  /*0b30*/  SHFL.DOWN P0, R7, R10, 0x10, R3 ;  /* 0x0a0000000a077989 */ /* 0x000e240000000003 */
[----:B0-----:R-:W-:-:S05]  /*0b40*/  @P0 IMAD.IADD R7, R10, 0x1, R7 ;  /* 0x000000010a070824 */ /* 0x001fca00078e0207 */
[----:B------:R0:W-:Y:S01]  /*0b50*/  @!P1 STS [R2+0x8], R7 ;  /* 0x0000080702009388 */ /* 0x0001e20000000800 */
[----:B------:R-:W-:Y:S06]  /*0b60*/  BAR.SYNC.DEFER_BLOCKING 0x0 ;  /* 0x0000000000007b1d */ /* 0x000fec0000010000 */
[----:B------:R-:W-:Y:S05]  /*0b70*/  @P5 BRA `(.L_x_180) ;  /* 0x0000000c00dc5947 */ /* 0x000fea0003800000 */
[----:B------:R-:W1:Y:S01]  /*0b80*/  S2UR UR5, SR_CgaCtaId ;  /* 0x00000000000579c3 */ /* 0x000e620000008800 */
[----:B------:R-:W-:Y:S01]  /*0b90*/  UMOV UR4, 0x400 ;  /* 0x0000040000047882 */ /* 0x000fe20000000000 */
[C---:B------:R-:W-:Y:S02]  /*0ba0*/  ISETP.GT.U32.AND P0, PT, R4.reuse, 0x40, PT ;  /* 0x000000400400780c */ /* 0x040fe40003f04070 */
[C---:B------:R-:W-:Y:S02]  /*0bb0*/  ISETP.GT.U32.AND P6, PT, R4.reuse, 0x20, PT ;  /* 0x000000200400780c */ /* 0x040fe40003fc4070 */
[C---:B------:R-:W-:Y:S02]  /*0bc0*/  ISETP.GT.U32.AND P4, PT, R4.reuse, 0x60, PT ;  /* 0x000000600400780c */ /* 0x040fe40003f84070 */
[----:B------:R-:W-:Y:S02]  /*0bd0*/  ISETP.GT.U32.AND P2, PT, R4, 0x80, PT ;  /* 0x000000800400780c */ /* 0x000fe40003f44070 */
[----:B------:R-:W-:-:S02]  /*0be0*/  ISETP.GT.U32.AND.EX P0, PT, R0, RZ, PT, P0 ;  /* 0x000000ff0000720c */ /* 0x000fc40003f04100 */
[----:B------:R-:W-:Y:S02]  /*0bf0*/  ISETP.GT.U32.AND.EX P6, PT, R0, RZ, PT, P6 ;  /* 0x000000ff0000720c */ /* 0x000fe40003fc4160 */
[C---:B------:R-:W-:Y:S02]  /*0c00*/  ISETP.GT.U32.AND P3, PT, R4.reuse, 0xa0, PT ;  /* 0x000000a00400780c */ /* 0x040fe40003f64070 */
[----:B------:R-:W-:Y:S02]  /*0c10*/  ISETP.GT.U32.AND P1, PT, R4, 0xc0, PT ;  /* 0x000000c00400780c */ /* 0x000fe40003f24070 */
[C---:B------:R-:W-:Y:S02]  /*0c20*/  ISETP.GT.U32.AND.EX P4, PT, R0.reuse, RZ, PT, P4 ;  /* 0x000000ff0000720c */ /* 0x040fe40003f84140 */
[C---:B------:R-:W-:Y:S02]  /*0c30*/  ISETP.GT.U32.AND.EX P2, PT, R0.reuse, RZ, PT, P2 ;  /* 0x000000ff0000720c */ /* 0x040fe40003f44120 */
[C---:B------:R-:W-:Y:S01]  /*0c40*/  ISETP.GT.U32.AND.EX P3, PT, R0.reuse, RZ, PT, P3 ;  /* 0x000000ff0000720c */ /* 0x040fe20003f64130 */
[----:B-1----:R-:W-:Y:S01]  /*0c50*/  ULEA UR4, UR5, UR4, 0x18 ;  /* 0x0000000405047291 */ /* 0x002fe2000f8ec0ff */
[----:B------:R-:W-:-:S08]  /*0c60*/  ISETP.GT.U32.AND.EX P1, PT, R0, RZ, PT, P1 ;  /* 0x000000ff0000720c */ /* 0x000fd00003f24110 */
[----:B------:R-:W1:Y:S04]  /*0c70*/  LDS.128 R8, [UR4+0x10] ;  /* 0x00001004ff087984 */ /* 0x000e680008000c00 */
[----:B------:R-:W2:Y:S04]  /*0c80*/  LDS R5, [UR4+0xc] ;  /* 0x00000c04ff057984 */ /* 0x000ea80008000800 */
[----:B0-----:R-:W0:Y:S01]  /*0c90*/  LDS.64 R2, [UR4+0x20] ;  /* 0x00002004ff027984 */ /* 0x001e220008000a00 */
[----:B-1----:R-:W-:Y:S02]  /*0ca0*/  SEL R8, R8, RZ, P0 ;  /* 0x000000ff08087207 */ /* 0x002fe40000000000 */
[----:B------:R-:W-:-:S02]  /*0cb0*/  ISETP.GT.U32.AND P0, PT, R4, 0xe0, PT ;  /* 0x000000e00400780c */ /* 0x000fc40003f04070 */
[----:B--2---:R-:W-:Y:S02]  /*0cc0*/  SEL R6, R5, RZ, P6 ;  /* 0x000000ff05067207 */ /* 0x004fe40003000000 */
[----:B------:R-:W-:Y:S02]  /*0cd0*/  SEL R9, R9, RZ, P4 ;  /* 0x000000ff09097207 */ /* 0x000fe40002000000 */
[----:B------:R-:W-:Y:S02]  /*0ce0*/  IADD3 R6, PT, PT, R8, R6, R7 ;  /* 0x0000000608067210 */ /* 0x000fe40007ffe007 */
[----:B------:R-:W-:Y:S02]  /*0cf0*/  SEL R10, R10, RZ, P2 ;  /* 0x000000ff0a0a7207 */ /* 0x000fe40001000000 */
[----:B------:R-:W-:Y:S02]  /*0d00*/  ISETP.GT.U32.AND.EX P0, PT, R0, RZ, PT, P0 ;  /* 0x000000ff0000720c */ /* 0x000fe40003f04100 */
[----:B------:R-:W-:-:S02]  /*0d10*/  SEL R11, R11, RZ, P3 ;  /* 0x000000ff0b0b7207 */ /* 0x000fc40001800000 */
[----:B------:R-:W-:Y:S02]  /*0d20*/  IADD3 R6, PT, PT, R10, R6, R9 ;  /* 0x000000060a067210 */ /* 0x000fe40007ffe009 */
[----:B0-----:R-:W-:Y:S02]  /*0d30*/  SEL R2, R2, RZ, P1 ;  /* 0x000000ff02027207 */ /* 0x001fe40000800000 */
[----:B------:R-:W-:Y:S02]  /*0d40*/  SEL R3, R3, RZ, P0 ;  /* 0x000000ff03037207 */ /* 0x000fe40000000000 */
[----:B------:R-:W-:-:S05]  /*0d50*/  IADD3 R2, PT, PT, R2, R6, R11 ;  /* 0x0000000602027210 */ /* 0x000fca0007ffe00b */
[----:B------:R-:W-:Y:S01]  /*0d60*/  IMAD.IADD R7, R2, 0x1, R3 ;  /* 0x0000000102077824 */ /* 0x000fe200078e0203 */
[----:B------:R-:W-:Y:S06]  /*0d70*/  BRA `(.L_x_180) ;  /* 0x0000000c005c7947 */ /* 0x000fec0003800000 */
.L_x_166:
[----:B------:R-:W0:Y:S01]  /*0d80*/  S2R R8, SR_TID.X ;  /* 0x0000000000087919 */ /* 0x000e220000002100 */
[----:B------:R-:W0:Y:S02]  /*0d90*/  LDC.64 R2, c[0x0][0x380] ;  /* 0x0000e000ff027b82 */ /* 0x000e240000000a00 */
[----:B0-----:R-:W-:-:S05]  /*0da0*/  IMAD.WIDE.U32 R2, R8, 0x4, R2 ;  /* 0x0000000408027825 */ /* 0x001fca00078e0002 */
        /* <DEDUP_REMOVED lines=16> */
[----:B--2---:R-:W-:-:S04]  /*0eb0*/  IADD3 R5, PT, PT, R7, R6, R5 ;  /* 0x0000000607057210 */ /* 0x004fc80007ffe005 */
[----:B---3--:R-:W-:Y:S01]  /*0ec0*/  IADD3 R5, PT, PT, R12, R9, R5 ;  /* 0x000000090c057210 */ /* 0x008fe20007ffe005 */
[----:B------:R-:W-:Y:S01]  /*0ed0*/  IMAD.MOV.U32 R9, RZ, RZ, 0x1000 ;  /* 0x00001000ff097424 */ /* 0x000fe200078e00ff */
[----:B------:R-:W-:-:S04]  /*0ee0*/  IADD3 R12, P1, PT, R4, -0x1000, RZ ;  /* 0xfffff000040c7810 */ /* 0x000fc80007f3e0ff */
[----:B------:R-:W-:Y:S02]  /*0ef0*/  ISETP.GE.U32.AND P0, PT, R12, 0x1000, PT ;  /* 0x000010000c00780c */ /* 0x000fe40003f06070 */
[----:B----4-:R-:W-:Y:S01]  /*0f00*/  IADD3 R5, PT, PT, R14, R11, R5 ;  /* 0x0000000b0e057210 */ /* 0x010fe20007ffe005 */
[----:B------:R-:W-:Y:S01]  /*0f10*/  IMAD.MOV.U32 R11, RZ, RZ, RZ ;  /* 0x000000ffff0b7224 */ /* 0x000fe200078e00ff */
[----:B------:R-:W-:-:S04]  /*0f20*/  IADD3.X R14, PT, PT, R0, -0x1, RZ, P1, !PT ;  /* 0xffffffff000e7810 */ /* 0x000fc80000ffe4ff */
[----:B------:R-:W-:Y:S02]  /*0f30*/  ISETP.GE.U32.AND.EX P0, PT, R14, RZ, PT, P0 ;  /* 0x000000ff0e00720c */ /* 0x000fe40003f06100 */
[----:B-----5:R-:W-:-:S04]  /*0f40*/  IADD3 R5, PT, PT, R16, R13, R5 ;  /* 0x0000000d10057210 */ /* 0x020fc80007ffe005 */
[----:B------:R-:W-:-:S04]  /*0f50*/  IADD3 R5, PT, PT, R18, R15, R5 ;  /* 0x0000000f12057210 */ /* 0x000fc80007ffe005 */
[----:B------:R-:W-:-:S04]  /*0f60*/  IADD3 R5, PT, PT, R20, R17, R5 ;  /* 0x0000001114057210 */ /* 0x000fc80007ffe005 */
[----:B------:R-:W-:-:S05]  /*0f70*/  IADD3 R5, PT, PT, R22, R19, R5 ;  /* 0x0000001316057210 */ /* 0x000fca0007ffe005 */
[----:B------:R-:W-:Y:S01]  /*0f80*/  IMAD.IADD R10, R10, 0x1, R5 ;  /* 0x000000010a0a7824 */ /* 0x000fe200078e0205 */
[----:B------:R-:W-:Y:S06]  /*0f90*/  @!P0 BRA `(.L_x_181) ;  /* 0x0000000000a08947 */ /* 0x000fec0003800000 */
[----:B------:R-:W0:Y:S01]  /*0fa0*/  LDC.64 R4, c[0x0][0x390] ;  /* 0x0000e400ff047b82 */ /* 0x000e220000000a00 */
[----:B------:R-:W-:Y:S02]  /*0fb0*/  IMAD.MOV.U32 R9, RZ, RZ, 0x1000 ;  /* 0x00001000ff097424 */ /* 0x000fe400078e00ff */
[----:B------:R-:W-:-:S07]  /*0fc0*/  IMAD.MOV.U32 R11, RZ, RZ, RZ ;  /* 0x000000ffff0b7224 */ /* 0x000fce00078e00ff */
.L_x_183:
[----:B------:R-:W-:-:S04]  /*0fd0*/  LEA R6, P0, R9, R2, 0x2 ;  /* 0x0000000209067211 */ /* 0x000fc800078010ff */
[----:B------:R-:W-:-:S05]  /*0fe0*/  LEA.HI.X R7, R9, R3, R11, 0x2, P0 ;  /* 0x0000000309077211 */ /* 0x000fca00000f140b */
        /* <DEDUP_REMOVED lines=16> */
[----:B--2---:R-:W-:-:S02]  /*10f0*/  IADD3 R25, PT, PT, R26, R25, R10 ;  /* 0x000000191a197210 */ /* 0x004fc40007ffe00a */
[----:B0-----:R-:W-:-:S04]  /*1100*/  IADD3 R10, P1, PT, -R9, R4, RZ ;  /* 0x00000004090a7210 */ /* 0x001fc80007f3e1ff */
[----:B------:R-:W-:Y:S02]  /*1110*/  ISETP.GE.U32.AND P0, PT, R10, 0x1000, PT ;  /* 0x000010000a00780c */ /* 0x000fe40003f06070 */
[----:B---3--:R-:W-:-:S04]  /*1120*/  IADD3 R25, PT, PT, R28, R27, R25 ;  /* 0x0000001b1c197210 */ /* 0x008fc80007ffe019 */
[----:B----4-:R-:W-:-:S04]  /*1130*/  IADD3 R23, PT, PT, R23, R24, R25 ;  /* 0x0000001817177210 */ /* 0x010fc80007ffe019 */
[----:B-----5:R-:W-:Y:S01]  /*1140*/  IADD3 R21, PT, PT, R21, R0, R23 ;  /* 0x0000000015157210 */ /* 0x020fe20007ffe017 */
[----:B------:R-:W-:-:S04]  /*1150*/  IMAD.MOV.U32 R0, RZ, RZ, R5 ;  /* 0x000000ffff007224 */ /* 0x000fc800078e0005 */
[----:B------:R-:W-:Y:S01]  /*1160*/  IMAD.X R10, R0, 0x1, ~R11, P1 ;  /* 0x00000001000a7824 */ /* 0x000fe200008e0e0b */
[----:B------:R-:W-:-:S04]  /*1170*/  IADD3 R13, PT, PT, R16, R13, R21 ;  /* 0x0000000d100d7210 */ /* 0x000fc80007ffe015 */
[----:B------:R-:W-:Y:S02]  /*1180*/  ISETP.GE.U32.AND.EX P0, PT, R10, RZ, PT, P0 ;  /* 0x000000ff0a00720c */ /* 0x000fe40003f06100 */
[----:B------:R-:W-:-:S04]  /*1190*/  IADD3 R13, PT, PT, R18, R15, R13 ;  /* 0x0000000f120d7210 */ /* 0x000fc80007ffe00d */
[----:B------:R-:W-:-:S04]  /*11a0*/  IADD3 R13, PT, PT, R20, R17, R13 ;  /* 0x00000011140d7210 */ /* 0x000fc80007ffe00d */
[----:B------:R-:W-:-:S03]  /*11b0*/  IADD3 R10, PT, PT, R22, R19, R13 ;  /* 0x00000013160a7210 */ /* 0x000fc60007ffe00d */
[----:B------:R-:W-:Y:S05]  /*11c0*/  @!P0 BRA `(.L_x_182) ;  /* 0x0000000400e88947 */ /* 0x000fea0003800000 */
[----:B------:R-:W-:-:S05]  /*11d0*/  IADD3 R9, P0, PT, R9, 0x1000, RZ ;  /* 0x0000100009097810 */ /* 0x000fca0007f1e0ff */
[----:B------:R-:W-:Y:S01]  /*11e0*/  IMAD.X R11, RZ, RZ, R11, P0 ;  /* 0x000000ffff0b7224 */ /* 0x000fe200000e060b */
[----:B------:R-:W-:-:S04]  /*11f0*/  ISETP.GT.U32.AND P0, PT, R9, R12, PT ;  /* 0x0000000c0900720c */ /* 0x000fc80003f04070 */
[----:B------:R-:W-:-:S13]  /*1200*/  ISETP.GT.U32.AND.EX P0, PT, R11, R14, PT, P0 ;  /* 0x0000000e0b00720c */ /* 0x000fda0003f04100 */
[----:B------:R-:W-:Y:S05]  /*1210*/  @!P0 BRA `(.L_x_183) ;  /* 0xfffffffc006c8947 */ /* 0x000fea000383ffff */
.L_x_181:
[----:B------:R-:W-:Y:S01]  /*1220*/  IMAD.IADD R3, R4, 0x1, -R9 ;  /* 0x0000000104037824 */ /* 0x000fe200078e0a09 */
[----:B------:R-:W-:Y:S01]  /*1230*/  ISETP.GE.U32.AND P1, PT, R9, R4, PT ;  /* 0x000000040900720c */ /* 0x000fe20003f26070 */
[----:B------:R-:W-:Y:S03]  /*1240*/  BSSY.RECONVERGENT B1, `(.L_x_182) ;  /* 0x0000072000017945 */ /* 0x000fe60003800200 */
[----:B------:R-:W-:-:S04]  /*1250*/  ISETP.GE.AND P0, PT, R8, R3, PT ;  /* 0x000000030800720c */ /* 0x000fc80003f06270 */
[----:B------:R-:W-:-:S13]  /*1260*/  ISETP.GE.U32.OR.EX P0, PT, R11, R0, P0, P1 ;  /* 0x000000000b00720c */ /* 0x000fda0000706510 */
[----:B------:R-:W-:Y:S05]  /*1270*/  @P0 BRA `(.L_x_184) ;  /* 0x0000000400b80947 */ /* 0x000fea0003800000 */
[----:B------:R-:W-:Y:S01]  /*1280*/  LOP3.LUT R0, RZ, R8, RZ, 0x33, !PT ;  /* 0x00000008ff007212 */ /* 0x000fe200078e33ff */
[----:B------:R-:W-:Y:S03]  /*1290*/  BSSY.RECONVERGENT B2, `(.L_x_185) ;  /* 0x0000031000027945 */ /* 0x000fe60003800200 */
[----:B------:R-:W-:-:S04]  /*12a0*/  IADD3 R0, PT, PT, -R9, R4, R0 ;  /* 0x0000000409007210 */ /* 0x000fc80007ffe100 */
[C---:B------:R-:W-:Y:S02]  /*12b0*/  ISETP.GE.U32.AND P0, PT, R0.reuse, 0xf00, PT ;  /* 0x00000f000000780c */ /* 0x040fe40003f06070 */
[----:B------:R-:W-:Y:S01]  /*12c0*/  LEA.HI R4, R0, 0x1, RZ, 0x18 ;  /* 0x0000000100047811 */ /* 0x000fe200078fc0ff */
[----:B------:R-:W-:-:S03]  /*12d0*/  IMAD.MOV.U32 R0, RZ, RZ, R8 ;  /* 0x000000ffff007224 */ /* 0x000fc600078e0008 */
[----:B------:R-:W-:-:S04]  /*12e0*/  LOP3.LUT R24, R4, 0xf, RZ, 0xc0, !PT ;  /* 0x0000000f04187812 */ /* 0x000fc800078ec0ff */
[----:B------:R-:W-:-:S03]  /*12f0*/  ISETP.NE.AND P1, PT, R24, RZ, PT ;  /* 0x000000ff1800720c */ /* 0x000fc60003f25270 */
[----:B------:R-:W-:Y:S10]  /*1300*/  @!P0 BRA `(.L_x_186) ;  /* 0x0000000000a48947 */ /* 0x000ff40003800000 */
[----:B------:R-:W0:Y:S01]  /*1310*/  LDCU.64 UR4, c[0x0][0x380] ;  /* 0x00007000ff0477ac */ /* 0x000e220008000a00 */
[----:B------:R-:W-:Y:S02]  /*1320*/  IADD3 R3, P0, PT, R8, R9, RZ ;  /* 0x0000000908037210 */ /* 0x000fe40007f1e0ff */
[----:B------:R-:W-:-:S03]  /*1330*/  LOP3.LUT R6, R4, 0x1fffff0, RZ, 0xc0, !PT ;  /* 0x01fffff004067812 */ /* 0x000fc600078ec0ff */
[----:B------:R-:W-:Y:S02]  /*1340*/  IMAD.X R0, RZ, RZ, R11, P0 ;  /* 0x000000ffff007224 */ /* 0x000fe400000e060b */
[----:B------:R-:W-:Y:S01]  /*1350*/  IMAD.MOV R6, RZ, RZ, -R6 ;  /* 0x000000ffff067224 */ /* 0x000fe200078e0a06 */
[----:B0-----:R-:W-:-:S04]  /*1360*/  LEA R15, P2, R3, UR4, 0x2 ;  /* 0x00000004030f7c11 */ /* 0x001fc8000f8410ff */
[----:B------:R-:W-:Y:S02]  /*1370*/  IADD3 R15, P0, PT, R15, 0x2000, RZ ;  /* 0x000020000f0f7810 */ /* 0x000fe40007f1e0ff */
[----:B------:R-:W-:Y:S01]  /*1380*/  LEA.HI.X R3, R3, UR5, R0, 0x2, P2 ;  /* 0x0000000503037c11 */ /* 0x000fe200090f1400 */
[----:B------:R-:W-:-:S04]  /*1390*/  IMAD.MOV.U32 R0, RZ, RZ, R8 ;  /* 0x000000ffff007224 */ /* 0x000fc800078e0008 */
[----:B------:R-:W-:-:S07]  /*13a0*/  IMAD.X R3, RZ, RZ, R3, P0 ;  /* 0x000000ffff037224 */ /* 0x000fce00000e0603 */
.L_x_187:
        /* <DEDUP_REMOVED lines=31> */
.L_x_186:
[----:B------:R-:W-:Y:S05]  /*15a0*/  BSYNC.RECONVERGENT B2 ;  /* 0x0000000000027941 */ /* 0x000fea0003800200 */
.L_x_185:
[----:B------:R-:W-:Y:S05]  /*15b0*/  @!P1 BRA `(.L_x_184) ;  /* 0x0000000000e89947 */ /* 0x000fea0003800000 */
[----:B------:R-:W-:Y:S01]  /*15c0*/  ISETP.GE.U32.AND P0, PT, R24, 0x8, PT ;  /* 0x000000081800780c */ /* 0x000fe20003f06070 */
[----:B------:R-:W-:Y:S01]  /*15d0*/  BSSY.RECONVERGENT B2, `(.L_x_188) ;  /* 0x0000016000027945 */ /* 0x000fe20003800200 */
[----:B------:R-:W-:-:S04]  /*15e0*/  LOP3.LUT R17, R4, 0x7, RZ, 0xc0, !PT ;  /* 0x0000000704117812 */ /* 0x000fc800078ec0ff */
[----:B------:R-:W-:-:S07]  /*15f0*/  ISETP.NE.AND P1, PT, R17, RZ, PT ;  /* 0x000000ff1100720c */ /* 0x000fce0003f25270 */
[----:B------:R-:W-:Y:S06]  /*1600*/  @!P0 BRA `(.L_x_189) ;  /* 0x0000000000488947 */ /* 0x000fec0003800000 */
[----:B------:R-:W0:Y:S01]  /*1610*/  LDCU.64 UR4, c[0x0][0x380] ;  /* 0x00007000ff0477ac */ /* 0x000e220008000a00 */
[----:B------:R-:W-:-:S05]  /*1620*/  IADD3 R3, P0, PT, R0, R9, RZ ;  /* 0x0000000900037210 */ /* 0x000fca0007f1e0ff */
[----:B------:R-:W-:Y:S01]  /*1630*/  IMAD.X R6, RZ, RZ, R11, P0 ;  /* 0x000000ffff067224 */ /* 0x000fe200000e060b */
        /* <DEDUP_REMOVED lines=15> */
.L_x_189:
[----:B------:R-:W-:Y:S05]  /*1730*/  BSYNC.RECONVERGENT B2 ;  /* 0x0000000000027941 */ /* 0x000fea0003800200 */
.L_x_188:
        /* <DEDUP_REMOVED lines=18> */
.L_x_191:
[----:B------:R-:W-:Y:S05]  /*1860*/  BSYNC.RECONVERGENT B2 ;  /* 0x0000000000027941 */ /* 0x000fea0003800200 */
.L_x_190:
[----:B------:R-:W-:Y:S05]  /*1870*/  @!P1 BRA `(.L_x_184) ;  /* 0x0000000000389947 */ /* 0x000fea0003800000 */
[----:B------:R-:W0:Y:S01]  /*1880*/  LDCU.64 UR4, c[0x0][0x380] ;  /* 0x00007000ff0477ac */ /* 0x000e220008000a00 */
[----:B------:R-:W-:Y:S01]  /*1890*/  IADD3 R5, P0, PT, R0, R9, RZ ;  /* 0x0000000900057210 */ /* 0x000fe20007f1e0ff */
[----:B------:R-:W-:-:S04]  /*18a0*/  IMAD.MOV R0, RZ, RZ, -R6 ;  /* 0x000000ffff007224 */ /* 0x000fc800078e0a06 */
[----:B------:R-:W-:Y:S01]  /*18b0*/  IMAD.X R4, RZ, RZ, R11, P0 ;  /* 0x000000ffff047224 */ /* 0x000fe200000e060b */
[----:B0-----:R-:W-:-:S04]  /*18c0*/  LEA R2, P1, R5, UR4, 0x2 ;  /* 0x0000000405027c11 */ /* 0x001fc8000f8210ff */
[----:B------:R-:W-:-:S09]  /*18d0*/  LEA.HI.X R5, R5, UR5, R4, 0x2, P1 ;  /* 0x0000000505057c11 */ /* 0x000fd200088f1404 */
.L_x_192:
[----:B------:R-:W-:-:S06]  /*18e0*/  IMAD.MOV.U32 R3, RZ, RZ, R5 ;  /* 0x000000ffff037224 */ /* 0x000fcc00078e0005 */
[----:B------:R0:W2:Y:S01]  /*18f0*/  LDG.E R3, desc[UR6][R2.64] ;  /* 0x0000000602037981 */ /* 0x0000a2000c1e1900 */
[----:B------:R-:W-:-:S05]  /*1900*/  VIADD R0, R0, 0x1 ;  /* 0x0000000100007836 */ /* 0x000fca0000000000 */
[----:B------:R-:W-:Y:S02]  /*1910*/  ISETP.NE.AND P0, PT, R0, RZ, PT ;  /* 0x000000ff0000720c */ /* 0x000fe40003f05270 */
[----:B0-----:R-:W-:-:S05]  /*1920*/  IADD3 R2, P1, PT, R2, 0x400, RZ ;  /* 0x0000040002027810 */ /* 0x001fca0007f3e0ff */
[----:B------:R-:W-:Y:S02]  /*1930*/  IMAD.X R5, RZ, RZ, R5, P1 ;  /* 0x000000ffff057224 */ /* 0x000fe400008e0605 */
[----:B--2---:R-:W-:-:S04]  /*1940*/  IMAD.IADD R10, R3, 0x1, R10 ;  /* 0x00000001030a7824 */ /* 0x004fc800078e020a */
[----:B------:R-:W-:Y:S05]  /*1950*/  @P0 BRA `(.L_x_192) ;  /* 0xfffffffc00e00947 */ /* 0x000fea000383ffff */
.L_x_184:
[----:B------:R-:W-:Y:S05]  /*1960*/  BSYNC.RECONVERGENT B1 ;  /* 0x0000000000017941 */ /* 0x000fea0003800200 */
.L_x_182:
[----:B------:R-:W0:Y:S01]  /*1970*/  S2R R0, SR_LANEID ;  /* 0x0000000000007919 */ /* 0x000e220000000000 */
[----:B------:R-:W1:Y:S01]  /*1980*/  REDUX.SUM UR4, R10 ;  /* 0x000000000a0473c4 */ /* 0x000e62000000c000 */
[----:B------:R-:W-:Y:S01]  /*1990*/  ISETP.NE.AND P5, PT, R8, RZ, PT ;  /* 0x000000ff0800720c */ /* 0x000fe20003fa5270 */
        /* <DEDUP_REMOVED lines=14> */
[----:B--2---:R-:W-:Y:S04]  /*1a80*/  LDS R0, [UR4+0xc] ;  /* 0x00000c04ff007984 */ /* 0x004fe80008000800 */
[----:B------:R-:W0:Y:S04]  /*1a90*/  LDS.128 R8, [UR4+0x10] ;  /* 0x00001004ff087984 */ /* 0x000e280008000c00 */
[----:B------:R-:W1:Y:S01]  /*1aa0*/  LDS.64 R2, [UR4+0x20] ;  /* 0x00002004ff027984 */ /* 0x000e620008000a00 */
[----:B0-----:R-:W-:-:S04]  /*1ab0*/  IADD3 R0, PT, PT, R8, R0, R7 ;  /* 0x0000000008007210 */ /* 0x001fc80007ffe007 */
[----:B------:R-:W-:-:S04]  /*1ac0*/  IADD3 R0, PT, PT, R10, R0, R9 ;  /* 0x000000000a007210 */ /* 0x000fc80007ffe009 */
[----:B-1----:R-:W-:-:S05]  /*1ad0*/  IADD3 R0, PT, PT, R2, R0, R11 ;  /* 0x0000000002007210 */ /* 0x002fca0007ffe00b */
[----:B------:R-:W-:-:S07]  /*1ae0*/  IMAD.IADD R7, R0, 0x1, R3 ;  /* 0x0000000100077824 */ /* 0x000fce00078e0203 */
.L_x_180:
[----:B------:R-:W-:Y:S05]  /*1af0*/  BSYNC.RECONVERGENT B0 ;  /* 0x0000000000007941 */ /* 0x000fea0003800200 */
.L_x_165:
[----:B------:R-:W-:Y:S05]  /*1b00*/  @P5 EXIT ;  /* 0x000000000000594d */ /* 0x000fea0003800000 */
[----:B0-----:R-:W0:Y:S01]  /*1b10*/  LDC.64 R2, c[0x0][0x388] ;  /* 0x0000e200ff027b82 */ /* 0x001e220000000a00 */
[----:B------:R-:W1:Y:S02]  /*1b20*/  LDCU UR4, c[0x0][0x39c] ;  /* 0x00007380ff0477ac */ /* 0x000e640008000800 */
[----:B-12---:R-:W-:-:S05]  /*1b30*/  VIADD R7, R7, UR4 ;  /* 0x0000000407077c36 */ /* 0x006fca0008000000 */
[----:B0-----:R-:W-:Y:S01]  /*1b40*/  STG.E desc[UR6][R2.64], R7 ;  /* 0x0000000702007986 */ /* 0x001fe2000c101906 */
[----:B------:R-:W-:Y:S05]  /*1b50*/  EXIT ;  /* 0x000000000000794d */ /* 0x000fea0003800000 */
.L_x_193:
        /* <DEDUP_REMOVED lines=10> */
.L_x_334:


//--------------------- .text._ZN3cub18CUB_300001_SM_10006detail6reduce28DeviceReduceSingleTileKernelINS2_10policy_hubIjjN4cuda3std3__44plusIvEEE10Policy1000EPjPiiS9_ijNS7_10__identityEEEvT0_T1_T2_T3_T4_T6_ --------------------------
	.section	.text._ZN3cub18CUB_300001_SM_10006detail6reduce28DeviceReduceSingleTileKernelINS2_10policy_hubIjjN4cuda3std3__44plusIvEEE10Policy1000EPjPiiS9_ijNS7_10__identityEEEvT0_T1_T2_T3_T4_T6_,"ax",@progbits
	.align	128
        .global         _ZN3cub18CUB_300001_SM_10006detail6reduce28DeviceReduceSingleTileKernelINS2_10policy_hubIjjN4cuda3std3__44plusIvEEE10Policy1000EPjPiiS9_ijNS7_10__identityEEEvT0_T1_T2_T3_T4_T6_
        .type           _ZN3cub18CUB_300001_SM_10006detail6reduce28DeviceReduceSingleTileKernelINS2_10policy_hubIjjN4cuda3std3__44plusIvEEE10Policy1000EPjPiiS9_ijNS7_10__identityEEEvT0_T1_T2_T3_T4_T6_,@function
        .size           _ZN3cub18CUB_300001_SM_10006detail6reduce28DeviceReduceSingleTileKernelINS2_10policy_hubIjjN4cuda3std3__44plusIvEEE10Policy1000EPjPiiS9_ijNS7_10__identityEEEvT0_T1_T2_T3_T4_T6_,(.L_x_335 - _ZN3cub18CUB_300001_SM_10006detail6reduce28DeviceReduceSingleTileKernelINS2_10policy_hubIjjN4cuda3std3__44plusIvEEE10Policy1000EPjPiiS9_ijNS7_10__identityEEEvT0_T1_T2_T3_T4_T6_)
        .other          _ZN3cub18CUB_300001_SM_10006detail6reduce28DeviceReduceSingleTileKernelINS2_10policy_hubIjjN4cuda3std3__44plusIvEEE10Policy1000EPjPiiS9_ijNS7_10__identityEEEvT0_T1_T2_T3_T4_T6_,@"STO_CUDA_ENTRY STV_DEFAULT"
_ZN3cub18CUB_300001_SM_10006detail6reduce28DeviceReduceSingleTileKernelINS2_10policy_hubIjjN4cuda3std3__44plusIvEEE10Policy1000EPjPiiS9_ijNS7_10__identityEEEvT0_T1_T2_T3_T4_T6_:
.text._ZN3cub18CUB_300001_SM_10006detail6reduce28DeviceReduceSingleTileKernelINS2_10policy_hubIjjN4cuda3std3__44plusIvEEE10Policy1000EPjPiiS9_ijNS7_10__identityEEEvT0_T1_T2_T3_T4_T6_:
        /* <DEDUP_REMOVED lines=13> */
.L_x_194:
        /* <DEDUP_REMOVED lines=16> */
.L_x_199:
[----:B------:R-:W-:Y:S05]  /*01d0*/  BSYNC.RECONVERGENT B1 ;  /* 0x0000000000017941 */ /* 0x000fea0003800200 */
.L_x_198:
        /* <DEDUP_REMOVED lines=16> */
.L_x_204:
        /* <DEDUP_REMOVED lines=9> */
.L_x_203:
[----:B------:R-:W-:Y:S05]  /*0370*/  BSYNC.RECONVERGENT B2 ;  /* 0x0000000000027941 */ /* 0x000fea0003800200 */
.L_x_202:
        /* <DEDUP_REMOVED lines=8> */
.L_x_207:
        /* <DEDUP_REMOVED lines=35> */
.L_x_206:
[----:B------:R-:W-:Y:S05]  /*0630*/  BSYNC.RECONVERGENT B2 ;  /* 0x0000000000027941 */ /* 0x000fea0003800200 */
.L_x_205:
        /* <DEDUP_REMOVED lines=22> */
.L_x_209:
[----:B------:R-:W-:Y:S05]  /*07a0*/  BSYNC.RECONVERGENT B2 ;  /* 0x0000000000027941 */ /* 0x000fea0003800200 */
.L_x_208:
        /* <DEDUP_REMOVED lines=10> */
.L_x_201:
[----:B------:R-:W-:Y:S05]  /*0850*/  BSYNC.RECONVERGENT B1 ;  /* 0x0000000000017941 */ /* 0x000fea0003800200 */
.L_x_200:
        /* <DEDUP_REMOVED lines=27> */
.L_x_210:
        /* <DEDUP_REMOVED lines=53> */
.L_x_197:
        /* <DEDUP_REMOVED lines=22> */
.L_x_214:
        /* <DEDUP_REMOVED lines=20> */
.L_x_212:
        /* <DEDUP_REMOVED lines=20> */
.L_x_218:
        /* <DEDUP_REMOVED lines=8> */
.L_x_217:
[----:B------:R-:W-:Y:S05]  /*11c0*/  BSYNC.RECONVERGENT B2 ;  /* 0x0000000000027941 */ /* 0x000fea0003800200 */
.L_x_216:
        /* <DEDUP_REMOVED lines=16> */
.L_x_221:
        /* <DEDUP_REMOVED lines=39> */
.L_x_220:
[----:B------:R-:W-:Y:S05]  /*1540*/  BSYNC.RECONVERGENT B2 ;  /* 0x0000000000027941 */ /* 0x000fea0003800200 */
.L_x_219:
        /* <DEDUP_REMOVED lines=27> */
.L_x_223:
[----:B------:R-:W-:Y:S05]  /*1700*/  BSYNC.RECONVERGENT B2 ;  /* 0x0000000000027941 */ /* 0x000fea0003800200 */
.L_x_222:
        /* <DEDUP_REMOVED lines=10> */
.L_x_215:
[----:B------:R-:W-:Y:S05]  /*17b0*/  BSYNC.RECONVERGENT B1 ;  /* 0x0000000000017941 */ /* 0x000fea0003800200 */
.L_x_213:
        /* <DEDUP_REMOVED lines=25> */
.L_x_196:
        /* <DEDUP_REMOVED lines=12> */
.L_x_226:
[----:B------:R-:W-:Y:S05]  /*1a10*/  BSYNC.RECONVERGENT B1 ;  /* 0x0000000000017941 */ /* 0x000fea0003800200 */
.L_x_225:
        /* <DEDUP_REMOVED lines=16> */
.L_x_231:
        /* <DEDUP_REMOVED lines=9> */
.L_x_230:
[----:B------:R-:W-:Y:S05]  /*1bb0*/  BSYNC.RECONVERGENT B2 ;  /* 0x0000000000027941 */ /* 0x000fea0003800200 */
.L_x_229:
        /* <DEDUP_REMOVED lines=8> */
.L_x_234:
        /* <DEDUP_REMOVED lines=35> */
.L_x_233:
[----:B------:R-:W-:Y:S05]  /*1e70*/  BSYNC.RECONVERGENT B2 ;  /* 0x0000000000027941 */ /* 0x000fea0003800200 */
.L_x_232:
        /* <DEDUP_REMOVED lines=22> */
.L_x_236:
[----:B------:R-:W-:Y:S05]  /*1fe0*/  BSYNC.RECONVERGENT B2 ;  /* 0x0000000000027941 */ /* 0x000fea0003800200 */
.L_x_235:
        /* <DEDUP_REMOVED lines=10> */
.L_x_228:
[----:B------:R-:W-:Y:S05]  /*2090*/  BSYNC.RECONVERGENT B1 ;  /* 0x0000000000017941 */ /* 0x000fea0003800200 */
.L_x_227:
        /* <DEDUP_REMOVED lines=27> */
.L_x_237:
        /* <DEDUP_REMOVED lines=53> */
.L_x_224:
        /* <DEDUP_REMOVED lines=33> */
.L_x_240:
        /* <DEDUP_REMOVED lines=32> */
.L_x_238:
        /* <DEDUP_REMOVED lines=20> */
.L_x_244:
        /* <DEDUP_REMOVED lines=8> */
.L_x_243:
[----:B------:R-:W-:Y:S05]  /*2b70*/  BSYNC.RECONVERGENT B2 ;  /* 0x0000000000027941 */ /* 0x000fea0003800200 */
.L_x_242:
        /* <DEDUP_REMOVED lines=16> */
.L_x_247:
        /* <DEDUP_REMOVED lines=39> */
.L_x_246:
[----:B------:R-:W-:Y:S05]  /*2ef0*/  BSYNC.RECONVERGENT B2 ;  /* 0x0000000000027941 */ /* 0x000fea0003800200 */
.L_x_245:
        /* <DEDUP_REMOVED lines=27> */
.L_x_249:
[----:B------:R-:W-:Y:S05]  /*30b0*/  BSYNC.RECONVERGENT B2 ;  /* 0x0000000000027941 */ /* 0x000fea0003800200 */
.L_x_248:
        /* <DEDUP_REMOVED lines=10> */
.L_x_241:
[----:B------:R-:W-:Y:S05]  /*3160*/  BSYNC.RECONVERGENT B1 ;  /* 0x0000000000017941 */ /* 0x000fea0003800200 */
.L_x_239:
        /* <DEDUP_REMOVED lines=24> */
.L_x_211:
[----:B------:R-:W-:Y:S05]  /*32f0*/  BSYNC.RECONVERGENT B0 ;  /* 0x0000000000007941 */ /* 0x000fea0003800200 */
.L_x_195:
[----:B------:R-:W-:Y:S05]  /*3300*/  @P0 EXIT ;  /* 0x000000000000094d */ /* 0x000fea0003800000 */
[----:B------:R-:W2:Y:S01]  /*3310*/  LDC.64 R4, c[0x0][0x388] ;  /* 0x0000e200ff047b82 */ /* 0x000ea20000000a00 */
[----:B------:R-:W0:Y:S02]  /*3320*/  LDCU UR4, c[0x0][0x398] ;  /* 0x00007300ff0477ac */ /* 0x000e240008000800 */
[----:B01----:R-:W-:-:S05]  /*3330*/  VIADD R3, R3, UR4 ;  /* 0x0000000403037c36 */ /* 0x003fca0008000000 */
[----:B--2---:R-:W-:Y:S01]  /*3340*/  STG.E desc[UR6][R4.64], R3 ;  /* 0x0000000304007986 */ /* 0x004fe2000c101906 */
[----:B------:R-:W-:Y:S05]  /*3350*/  EXIT ;  /* 0x000000000000794d */ /* 0x000fea0003800000 */
.L_x_250:
        /* <DEDUP_REMOVED lines=10> */
.L_x_335:


//--------------------- .text._ZN3cub18CUB_300001_SM_10006detail6reduce18DeviceReduceKernelINS2_10policy_hubIjjN4cuda3std3__44plusIvEEE10Policy1000EN6thrust24THRUST_300001_SM_1000_NS6detail15normal_iteratorINSD_10device_ptrIjEEEEjS9_jNS7_10__identityEEEvT0_PT3_T1_NS0_13GridEvenShareISN_EET2_T4_ --------------------------
	.section	.text._ZN3cub18CUB_300001_SM_10006detail6reduce18DeviceReduceKernelINS2_10policy_hubIjjN4cuda3std3__44plusIvEEE10Policy1000EN6thrust24THRUST_300001_SM_1000_NS6detail15normal_iteratorINSD_10device_ptrIjEEEEjS9_jNS7_10__identityEEEvT0_PT3_T1_NS0_13GridEvenShareISN_EET2_T4_,"ax",@progbits
	.align	128
        .global         _ZN3cub18CUB_300001_SM_10006detail6reduce18DeviceReduceKernelINS2_10policy_hubIjjN4cuda3std3__44plusIvEEE10Policy1000EN6thrust24THRUST_300001_SM_1000_NS6detail15normal_iteratorINSD_10device_ptrIjEEEEjS9_jNS7_10__identityEEEvT0_PT3_T1_NS0_13GridEvenShareISN_EET2_T4_
        .type           _ZN3cub18CUB_300001_SM_10006detail6reduce18DeviceReduceKernelINS2_10policy_hubIjjN4cuda3std3__44plusIvEEE10Policy1000EN6thrust24THRUST_300001_SM_1000_NS6detail15normal_iteratorINSD_10device_ptrIjEEEEjS9_jNS7_10__identityEEEvT0_PT3_T1_NS0_13GridEvenShareISN_EET2_T4_,@function
        .size           _ZN3cub18CUB_300001_SM_10006detail6reduce18DeviceReduceKernelINS2_10policy_hubIjjN4cuda3std3__44plusIvEEE10Policy1000EN6thrust24THRUST_300001_SM_1000_NS6detail15normal_iteratorINSD_10device_ptrIjEEEEjS9_jNS7_10__identityEEEvT0_PT3_T1_NS0_13GridEvenShareISN_EET2_T4_,(.L_x_336 - _ZN3cub18CUB_300001_SM_10006detail6reduce18DeviceReduceKernelINS2_10policy_hubIjjN4cuda3std3__44plusIvEEE10Policy1000EN6thrust24THRUST_300001_SM_1000_NS6detail15normal_iteratorINSD_10device_ptrIjEEEEjS9_jNS7_10__identityEEEvT0_PT3_T1_NS0_13GridEvenShareISN_EET2_T4_)
        .other          _ZN3cub18CUB_300001_SM_10006detail6reduce18DeviceReduceKernelINS2_10policy_hubIjjN4cuda3std3__44plusIvEEE10Policy1000EN6thrust24THRUST_300001_SM_1000_NS6detail15normal_iteratorINSD_10device_ptrIjEEEEjS9_jNS7_10__identityEEEvT0_PT3_T1_NS0_13GridEvenShareISN_EET2_T4_,@"STO_CUDA_ENTRY STV_DEFAULT"
_ZN3cub18CUB_300001_SM_10006detail6reduce18DeviceReduceKernelINS2_10policy_hubIjjN4cuda3std3__44plusIvEEE10Policy1000EN6thrust24THRUST_300001_SM_1000_NS6detail15normal_iteratorINSD_10device_ptrIjEEEEjS9_jNS7_10__identityEEEvT0_PT3_T1_NS0_13GridEvenShareISN_EET2_T4_:
.text._ZN3cub18CUB_300001_SM_10006detail6reduce18DeviceReduceKernelINS2_10policy_hubIjjN4cuda3std3__44plusIvEEE10Policy1000EN6thrust24THRUST_300001_SM_1000_NS6detail15normal_iteratorINSD_10device_ptrIjEEEEjS9_jNS7_10__identityEEEvT0_PT3_T1_NS0_13GridEvenShareISN_EET2_T4_:
[----:B------:R-:W-:Y:S01]  /*0000*/  LDC R1, c[0x0][0x37c] ;  /* 0x0000df00ff017b82 */ /* 0x000fe20000000800 */
[----:B------:R-:W0:Y:S07]  /*0010*/  S2R R3, SR_CTAID.X ;  /* 0x0000000000037919 */ /* 0x000e2e0000002500 */
[----:B------:R-:W1:Y:S01]  /*0020*/  LDC.64 R8, c[0x0][0x3a8] ;  /* 0x0000ea00ff087b82 */ /* 0x000e620000000a00 */
[----:B------:R-:W2:Y:S01]  /*0030*/  LDCU.64 UR6, c[0x0][0x358] ;  /* 0x00006b00ff0677ac */ /* 0x000ea20008000a00 */
[----:B------:R-:W-:Y:S01]  /*0040*/  BSSY.RECONVERGENT B0, `(.L_x_251) ;  /* 0x0000204000007945 */ /* 0x000fe20003800200 */
[----:B-1----:R-:W-:-:S02]  /*0050*/  IMAD.SHL.U32 R13, R9, 0x1000, RZ ;  /* 0x00001000090d7824 */ /* 0x002fc400078e00ff */
[----:B0-----:R-:W-:-:S05]  /*0060*/  IMAD R0, R3, -0x1000, R8 ;  /* 0xfffff00003007824 */ /* 0x001fca00078e0208 */
[----:B------:R-:W-:-:S13]  /*0070*/  ISETP.GT.U32.AND P0, PT, R0, 0xfff, PT ;  /* 0x00000fff0000780c */ /* 0x000fda0003f04070 */
[----:B--2---:R-:W-:Y:S05]  /*0080*/  @P0 BRA `(.L_x_252) ;  /* 0x0000000c00d40947 */ /* 0x004fea0003800000 */
[----:B------:R-:W0:Y:S01]  /*0090*/  S2R R2, SR_TID.X ;  /* 0x0000000000027919 */ /* 0x000e220000002100 */
[----:B------:R-:W-:Y:S01]  /*00a0*/  BSSY.RECONVERGENT B1, `(.L_x_253) ;  /* 0x000000a000017945 */ /* 0x000fe20003800200 */
[----:B------:R-:W-:Y:S01]  /*00b0*/  IMAD.MOV.U32 R14, RZ, RZ, RZ ;  /* 0x000000ffff0e7224 */ /* 0x000fe200078e00ff */
[----:B0-----:R-:W-:Y:S01]  /*00c0*/  ISETP.GE.U32.AND P0, PT, R2, R0, PT ;  /* 0x000000000200720c */ /* 0x001fe20003f06070 */
[----:B------:R-:W-:-:S12]  /*00d0*/  IMAD.MOV.U32 R4, RZ, RZ, R2 ;  /* 0x000000ffff047224 */ /* 0x000fd800078e0002 */
[----:B------:R-:W-:Y:S05]  /*00e0*/  @P0 BRA `(.L_x_254) ;  /* 0x0000000000140947 */ /* 0x000fea0003800000 */
[----:B------:R-:W0:Y:S01]  /*00f0*/  LDC.64 R14, c[0x0][0x380] ;  /* 0x0000e000ff0e7b82 */ /* 0x000e220000000a00 */
[----:B------:R-:W-:-:S04]  /*0100*/  IMAD R5, R3, 0x1000, R2 ;  /* 0x0000100003057824 */ /* 0x000fc800078e0202 */
[----:B0-----:R-:W-:-:S06]  /*0110*/  IMAD.WIDE.U32 R14, R5, 0x4, R14 ;  /* 0x00000004050e7825 */ /* 0x001fcc00078e000e */
[----:B------:R0:W5:Y:S01]  /*0120*/  LDG.E R14, desc[UR6][R14.64] ;  /* 0x000000060e0e7981 */ /* 0x000162000c1e1900 */
[----:B------:R-:W-:-:S07]  /*0130*/  IADD3 R4, PT, PT, R2, 0x100, RZ ;  /* 0x0000010002047810 */ /* 0x000fce0007ffe0ff */
.L_x_254:
[----:B------:R-:W-:Y:S05]  /*0140*/  BSYNC.RECONVERGENT B1 ;  /* 0x0000000000017941 */ /* 0x000fea0003800200 */
.L_x_253:
[----:B------:R-:W-:Y:S01]  /*0150*/  ISETP.GE.U32.AND P0, PT, R4, R0, PT ;  /* 0x000000000400720c */ /* 0x000fe20003f06070 */
[----:B------:R-:W-:-:S12]  /*0160*/  BSSY.RECONVERGENT B1, `(.L_x_255) ;  /* 0x0000097000017945 */ /* 0x000fd80003800200 */
[----:B------:R-:W-:Y:S05]  /*0170*/  @P0 BRA `(.L_x_256) ;  /* 0x0000000800540947 */ /* 0x000fea0003800000 */
[----:B------:R-:W-:Y:S01]  /*0180*/  LOP3.LUT R5, RZ, R4, RZ, 0x33, !PT ;  /* 0x00000004ff057212 */ /* 0x000fe200078e33ff */
[----:B------:R-:W-:Y:S04]  /*0190*/  BSSY.RECONVERGENT B2, `(.L_x_257) ;  /* 0x000004b000027945 */ /* 0x000fe80003800200 */
[----:B------:R-:W-:-:S04]  /*01a0*/  IMAD.IADD R8, R5, 0x1, R8 ;  /* 0x0000000105087824 */ /* 0x000fc800078e0208 */
[----:B------:R-:W-:-:S05]  /*01b0*/  IMAD R8, R3, -0x1000, R8 ;  /* 0xfffff00003087824 */ /* 0x000fca00078e0208 */
[C---:B------:R-:W-:Y:S02]  /*01c0*/  ISETP.GE.U32.AND P0, PT, R8.reuse, 0xf00, PT ;  /* 0x00000f000800780c */ /* 0x040fe40003f06070 */
[----:B------:R-:W-:-:S04]  /*01d0*/  LEA.HI R5, R8, 0x1, RZ, 0x18 ;  /* 0x0000000108057811 */ /* 0x000fc800078fc0ff */
[----:B------:R-:W-:-:S07]  /*01e0*/  LOP3.LUT R6, R5, 0xf, RZ, 0xc0, !PT ;  /* 0x0000000f05067812 */ /* 0x000fce00078ec0ff */
[----:B------:R-:W-:Y:S05]  /*01f0*/  @!P0 BRA `(.L_x_258) ;  /* 0x0000000400108947 */ /* 0x000fea0003800000 */
[----:B------:R-:W-:Y:S01]  /*0200*/  LOP3.LUT R8, R5, 0x1fffff0, RZ, 0xc0, !PT ;  /* 0x01fffff005087812 */ /* 0x000fe200078ec0ff */
[----:B------:R-:W-:Y:S01]  /*0210*/  BSSY.RECONVERGENT B3, `(.L_x_259) ;  /* 0x0000041000037945 */ /* 0x000fe20003800200 */
[----:B------:R-:W-:Y:S01]  /*0220*/  LOP3.LUT R7, R4, 0x800, RZ, 0xfc, !PT ;  /* 0x0000080004077812 */ /* 0x000fe200078efcff */
[----:B------:R-:W-:Y:S02]  /*0230*/  IMAD R4, R3, 0x1000, R4 ;  /* 0x0000100003047824 */ /* 0x000fe400078e0204 */
[----:B------:R-:W-:-:S07]  /*0240*/  IMAD.MOV R8, RZ, RZ, -R8 ;  /* 0x000000ffff087224 */ /* 0x000fce00078e0a08 */
.L_x_260:
[----:B------:R-:W1:Y:S01]  /*0250*/  LDC.64 R12, c[0x0][0x380] ;  /* 0x0000e000ff0c7b82 */ /* 0x000e620000000a00 */
[----:B------:R-:W-:-:S04]  /*0260*/  VIADD R21, R4, 0x100 ;  /* 0x0000010004157836 */ /* 0x000fc80000000000 */
[----:B-1----:R-:W-:-:S04]  /*0270*/  IMAD.WIDE.U32 R20, R21, 0x4, R12 ;  /* 0x0000000415147825 */ /* 0x002fc800078e000c */
[C---:B------:R-:W-:Y:S01]  /*0280*/  IMAD.WIDE.U32 R16, R4.reuse, 0x4, R12 ;  /* 0x0000000404107825 */ /* 0x040fe200078e000c */
[----:B0-----:R-:W2:Y:S04]  /*0290*/  LDG.E R15, desc[UR6][R20.64] ;  /* 0x00000006140f7981 */ /* 0x001ea8000c1e1900 */
[----:B------:R0:W2:Y:S01]  /*02a0*/  LDG.E R9, desc[UR6][R16.64] ;  /* 0x0000000610097981 */ /* 0x0000a2000c1e1900 */
[C---:B------:R-:W-:Y:S01]  /*02b0*/  VIADD R29, R4.reuse, 0x600 ;  /* 0x00000600041d7836 */ /* 0x040fe20000000000 */
[C---:B------:R-:W-:Y:S01]  /*02c0*/  IADD3 R11, PT, PT, R4.reuse, 0x200, RZ ;  /* 0x00000200040b7810 */ /* 0x040fe20007ffe0ff */
[C---:B------:R-:W-:Y:S02]  /*02d0*/  VIADD R27, R4.reuse, 0x300 ;  /* 0x00000300041b7836 */ /* 0x040fe40000000000 */
[----:B------:R-:W-:-:S02]  /*02e0*/  VIADD R19, R4, 0x400 ;  /* 0x0000040004137836 */ /* 0x000fc40000000000 */
[----:B------:R-:W-:-:S04]  /*02f0*/  IMAD.WIDE.U32 R26, R27, 0x4, R12 ;  /* 0x000000041b1a7825 */ /* 0x000fc800078e000c */
[--C-:B0-----:R-:W-:Y:S01]  /*0300*/  IMAD.WIDE.U32 R16, R29, 0x4, R12.reuse ;  /* 0x000000041d107825 */ /* 0x101fe200078e000c */
[C---:B------:R-:W-:Y:S01]  /*0310*/  IADD3 R29, PT, PT, R4.reuse, 0x700, RZ ;  /* 0x00000700041d7810 */ /* 0x040fe20007ffe0ff */
[----:B------:R-:W3:Y:S02]  /*0320*/  LDG.E R26, desc[UR6][R26.64] ;  /* 0x000000061a1a7981 */ /* 0x000ee4000c1e1900 */
[C---:B------:R-:W-:Y:S02]  /*0330*/  VIADD R23, R4.reuse, 0x500 ;  /* 0x0000050004177836 */ /* 0x040fe40000000000 */
[----:B------:R-:W-:Y:S01]  /*0340*/  VIADD R28, R4, 0x800 ;  /* 0x00000800041c7836 */ /* 0x000fe20000000000 */
[----:B------:R0:W4:Y:S01]  /*0350*/  LDG.E R22, desc[UR6][R16.64] ;  /* 0x0000000610167981 */ /* 0x000122000c1e1900 */
[----:B------:R-:W-:-:S04]  /*0360*/  IMAD.WIDE.U32 R10, R11, 0x4, R12 ;  /* 0x000000040b0a7825 */ /* 0x000fc800078e000c */
[--C-:B------:R-:W-:Y:S01]  /*0370*/  IMAD.WIDE.U32 R18, R19, 0x4, R12.reuse ;  /* 0x0000000413127825 */ /* 0x100fe200078e000c */
[----:B------:R1:W3:Y:S03]  /*0380*/  LDG.E R25, desc[UR6][R10.64] ;  /* 0x000000060a197981 */ /* 0x0002e6000c1e1900 */
[--C-:B------:R-:W-:Y:S01]  /*0390*/  IMAD.WIDE.U32 R20, R23, 0x4, R12.reuse ;  /* 0x0000000417147825 */ /* 0x100fe200078e000c */
[----:B------:R-:W4:Y:S03]  /*03a0*/  LDG.E R24, desc[UR6][R18.64] ;  /* 0x0000000612187981 */ /* 0x000f26000c1e1900 */
[--C-:B0-----:R-:W-:Y:S01]  /*03b0*/  IMAD.WIDE.U32 R16, R29, 0x4, R12.reuse ;  /* 0x000000041d107825 */ /* 0x101fe200078e000c */
[----:B------:R0:W4:Y:S03]  /*03c0*/  LDG.E R23, desc[UR6][R20.64] ;  /* 0x0000000614177981 */ /* 0x000126000c1e1900 */
[----:B------:R-:W-:Y:S01]  /*03d0*/  IMAD.WIDE.U32 R28, R28, 0x4, R12 ;  /* 0x000000041c1c7825 */ /* 0x000fe200078e000c */
[----:B------:R-:W4:Y:S03]  /*03e0*/  LDG.E R19, desc[UR6][R16.64] ;  /* 0x0000000610137981 */ /* 0x000f26000c1e1900 */
[----:B------:R-:W-:-:S02]  /*03f0*/  VIADD R27, R4, 0xa00 ;  /* 0x00000a00041b7836 */ /* 0x000fc40000000000 */
[----:B-1----:R-:W-:Y:S01]  /*0400*/  VIADD R11, R4, 0x900 ;  /* 0x00000900040b7836 */ /* 0x002fe20000000000 */
[----:B------:R1:W4:Y:S01]  /*0410*/  LDG.E R18, desc[UR6][R28.64] ;  /* 0x000000061c127981 */ /* 0x000322000c1e1900 */
[----:B0-----:R-:W-:-:S04]  /*0420*/  IMAD.WIDE.U32 R20, R27, 0x4, R12 ;  /* 0x000000041b147825 */ /* 0x001fc800078e000c */
[C---:B------:R-:W-:Y:S01]  /*0430*/  VIADD R27, R4.reuse, 0xb00 ;  /* 0x00000b00041b7836 */ /* 0x040fe20000000000 */
[----:B-1----:R-:W-:Y:S01]  /*0440*/  IADD3 R29, PT, PT, R4, 0xc00, RZ ;  /* 0x00000c00041d7810 */ /* 0x002fe20007ffe0ff */
[----:B------:R-:W-:-:S04]  /*0450*/  IMAD.WIDE.U32 R10, R11, 0x4, R12 ;  /* 0x000000040b0a7825 */ /* 0x000fc800078e000c */
[----:B------:R-:W-:Y:S02]  /*0460*/  IMAD.WIDE.U32 R16, R29, 0x4, R12 ;  /* 0x000000041d107825 */ /* 0x000fe400078e000c */
[----:B------:R-:W4:Y:S04]  /*0470*/  LDG.E R11, desc[UR6][R10.64] ;  /* 0x000000060a0b7981 */ /* 0x000f28000c1e1900 */
[----:B------:R0:W4:Y:S04]  /*0480*/  LDG.E R16, desc[UR6][R16.64] ;  /* 0x0000000610107981 */ /* 0x000128000c1e1900 */
[----:B------:R1:W4:Y:S01]  /*0490*/  LDG.E R10, desc[UR6][R20.64] ;  /* 0x00000006140a7981 */ /* 0x000322000c1e1900 */
[----:B0-----:R-:W-:Y:S01]  /*04a0*/  VIADD R17, R4, 0xf00 ;  /* 0x00000f0004117836 */ /* 0x001fe20000000000 */
[----:B--2--5:R-:W-:Y:S01]  /*04b0*/  IADD3 R9, PT, PT, R15, R9, R14 ;  /* 0x000000090f097210 */ /* 0x024fe20007ffe00e */
[----:B------:R-:W-:-:S04]  /*04c0*/  IMAD.WIDE.U32 R14, R27, 0x4, R12 ;  /* 0x000000041b0e7825 */ /* 0x000fc800078e000c */
[----:B------:R-:W-:Y:S02]  /*04d0*/  VIADD R27, R4, 0xd00 ;  /* 0x00000d00041b7836 */ /* 0x000fe40000000000 */
[----:B------:R-:W2:Y:S02]  /*04e0*/  LDG.E R15, desc[UR6][R14.64] ;  /* 0x000000060e0f7981 */ /* 0x000ea4000c1e1900 */
[----:B------:R-:W-:-:S04]  /*04f0*/  IMAD.WIDE.U32 R28, R27, 0x4, R12 ;  /* 0x000000041b1c7825 */ /* 0x000fc800078e000c */
[----:B------:R-:W-:Y:S02]  /*0500*/  VIADD R27, R4, 0xe00 ;  /* 0x00000e00041b7836 */ /* 0x000fe40000000000 */
[----:B------:R-:W2:Y:S02]  /*0510*/  LDG.E R29, desc[UR6][R28.64] ;  /* 0x000000061c1d7981 */ /* 0x000ea4000c1e1900 */
[----:B-1----:R-:W-:-:S04]  /*0520*/  IMAD.WIDE.U32 R20, R27, 0x4, R12 ;  /* 0x000000041b147825 */ /* 0x002fc800078e000c */
[----:B------:R-:W-:Y:S02]  /*0530*/  IMAD.WIDE.U32 R12, R17, 0x4, R12 ;  /* 0x00000004110c7825 */ /* 0x000fe400078e000c */
[----:B------:R-:W2:Y:S04]  /*0540*/  LDG.E R20, desc[UR6][R20.64] ;  /* 0x0000000614147981 */ /* 0x000ea8000c1e1900 */
[----:B------:R-:W2:Y:S01]  /*0550*/  LDG.E R12, desc[UR6][R12.64] ;  /* 0x000000060c0c7981 */ /* 0x000ea2000c1e1900 */
[----:B---3--:R-:W-:Y:S01]  /*0560*/  IADD3 R9, PT, PT, R26, R25, R9 ;  /* 0x000000191a097210 */ /* 0x008fe20007ffe009 */
[----:B------:R-:W-:-:S03]  /*0570*/  VIADD R8, R8, 0x10 ;  /* 0x0000001008087836 */ /* 0x000fc60000000000 */
[----:B----4-:R-:W-:Y:S02]  /*0580*/  IADD3 R9, PT, PT, R23, R24, R9 ;  /* 0x0000001817097210 */ /* 0x010fe40007ffe009 */
[----:B------:R-:W-:Y:S02]  /*0590*/  ISETP.NE.AND P0, PT, R8, RZ, PT ;  /* 0x000000ff0800720c */ /* 0x000fe40003f05270 */
[----:B------:R-:W-:Y:S01]  /*05a0*/  IADD3 R9, PT, PT, R19, R22, R9 ;  /* 0x0000001613097210 */ /* 0x000fe20007ffe009 */
[----:B------:R-:W-:Y:S01]  /*05b0*/  VIADD R4, R4, 0x1000 ;  /* 0x0000100004047836 */ /* 0x000fe20000000000 */
[----:B------:R-:W-:Y:S02]  /*05c0*/  IADD3 R7, PT, PT, R7, 0x1000, RZ ;  /* 0x0000100007077810 */ /* 0x000fe40007ffe0ff */
[----:B------:R-:W-:-:S04]  /*05d0*/  IADD3 R9, PT, PT, R11, R18, R9 ;  /* 0x000000120b097210 */ /* 0x000fc80007ffe009 */
[----:B--2---:R-:W-:-:S04]  /*05e0*/  IADD3 R9, PT, PT, R15, R10, R9 ;  /* 0x0000000a0f097210 */ /* 0x004fc80007ffe009 */
[----:B------:R-:W-:-:S04]  /*05f0*/  IADD3 R9, PT, PT, R29, R16, R9 ;  /* 0x000000101d097210 */ /* 0x000fc80007ffe009 */
[----:B------:R-:W-:Y:S01]  /*0600*/  IADD3 R14, PT, PT, R12, R20, R9 ;  /* 0x000000140c0e7210 */ /* 0x000fe20007ffe009 */
[----:B------:R-:W-:Y:S06]  /*0610*/  @P0 BRA `(.L_x_260) ;  /* 0xfffffffc000c0947 */ /* 0x000fec000383ffff */
[----:B------:R-:W-:Y:S05]  /*0620*/  BSYNC.RECONVERGENT B3 ;  /* 0x0000000000037941 */ /* 0x000fea0003800200 */
.L_x_259:
[----:B------:R-:W-:-:S07]  /*0630*/  VIADD R4, R7, 0xfffff800 ;  /* 0xfffff80007047836 */ /* 0x000fce0000000000 */
.L_x_258:
[----:B------:R-:W-:Y:S05]  /*0640*/  BSYNC.RECONVERGENT B2 ;  /* 0x0000000000027941 */ /* 0x000fea0003800200 */
.L_x_257:
[----:B------:R-:W-:-:S13]  /*0650*/  ISETP.NE.AND P0, PT, R6, RZ, PT ;  /* 0x000000ff0600720c */ /* 0x000fda0003f05270 */
[----:B------:R-:W-:Y:S05]  /*0660*/  @!P0 BRA `(.L_x_256) ;  /* 0x0000000400188947 */ /* 0x000fea0003800000 */
[----:B------:R-:W-:Y:S01]  /*0670*/  ISETP.GE.U32.AND P0, PT, R6, 0x8, PT ;  /* 0x000000080600780c */ /* 0x000fe20003f06070 */
[----:B------:R-:W-:Y:S01]  /*0680*/  BSSY.RECONVERGENT B2, `(.L_x_261) ;  /* 0x0000022000027945 */ /* 0x000fe20003800200 */
[----:B------:R-:W-:-:S04]  /*0690*/  LOP3.LUT R24, R5, 0x7, RZ, 0xc0, !PT ;  /* 0x0000000705187812 */ /* 0x000fc800078ec0ff */
[----:B------:R-:W-:-:S07]  /*06a0*/  ISETP.NE.AND P1, PT, R24, RZ, PT ;  /* 0x000000ff1800720c */ /* 0x000fce0003f25270 */
[----:B------:R-:W-:Y:S06]  /*06b0*/  @!P0 BRA `(.L_x_262) ;  /* 0x0000000000788947 */ /* 0x000fec0003800000 */
[----:B------:R-:W1:Y:S01]  /*06c0*/  LDC.64 R10, c[0x0][0x380] ;  /* 0x0000e000ff0a7b82 */ /* 0x000e620000000a00 */
[----:B------:R-:W-:-:S04]  /*06d0*/  IMAD R27, R3, 0x1000, R4 ;  /* 0x00001000031b7824 */ /* 0x000fc800078e0204 */
[C---:B------:R-:W-:Y:S01]  /*06e0*/  VIADD R21, R27.reuse, 0x100 ;  /* 0x000001001b157836 */ /* 0x040fe20000000000 */
[C---:B------:R-:W-:Y:S01]  /*06f0*/  IADD3 R23, PT, PT, R27.reuse, 0x200, RZ ;  /* 0x000002001b177810 */ /* 0x040fe20007ffe0ff */
[C---:B------:R-:W-:Y:S02]  /*0700*/  VIADD R17, R27.reuse, 0x300 ;  /* 0x000003001b117836 */ /* 0x040fe40000000000 */
[C---:B------:R-:W-:Y:S02]  /*0710*/  VIADD R7, R27.reuse, 0x400 ;  /* 0x000004001b077836 */ /* 0x040fe40000000000 */
[C---:B------:R-:W-:Y:S02]  /*0720*/  VIADD R9, R27.reuse, 0x500 ;  /* 0x000005001b097836 */ /* 0x040fe40000000000 */
[C---:B------:R-:W-:Y:S02]  /*0730*/  VIADD R25, R27.reuse, 0x600 ;  /* 0x000006001b197836 */ /* 0x040fe40000000000 */
[----:B-1----:R-:W-:-:S04]  /*0740*/  IMAD.WIDE.U32 R12, R27, 0x4, R10 ;  /* 0x000000041b0c7825 */ /* 0x002fc800078e000a */
[--C-:B------:R-:W-:Y:S01]  /*0750*/  IMAD.WIDE.U32 R20, R21, 0x4, R10.reuse ;  /* 0x0000000415147825 */ /* 0x100fe200078e000a */
[----:B0-----:R0:W2:Y:S03]  /*0760*/  LDG.E R15, desc[UR6][R12.64] ;  /* 0x000000060c0f7981 */ /* 0x0010a6000c1e1900 */
[--C-:B------:R-:W-:Y:S01]  /*0770*/  IMAD.WIDE.U32 R16, R17, 0x4, R10.reuse ;  /* 0x0000000411107825 */ /* 0x100fe200078e000a */
[----:B------:R-:W2:Y:S01]  /*0780*/  LDG.E R18, desc[UR6][R20.64] ;  /* 0x0000000614127981 */ /* 0x000ea2000c1e1900 */
[----:B------:R-:W-:Y:S02]  /*0790*/  IADD3 R27, PT, PT, R27, 0x700, RZ ;  /* 0x000007001b1b7810 */ /* 0x000fe40007ffe0ff */
[--C-:B------:R-:W-:Y:S02]  /*07a0*/  IMAD.WIDE.U32 R22, R23, 0x4, R10.reuse ;  /* 0x0000000417167825 */ /* 0x100fe400078e000a */
[----:B------:R-:W3:Y:S02]  /*07b0*/  LDG.E R16, desc[UR6][R16.64] ;  /* 0x0000000610107981 */ /* 0x000ee4000c1e1900 */
[----:B------:R-:W-:-:S02]  /*07c0*/  IMAD.WIDE.U32 R6, R7, 0x4, R10 ;  /* 0x0000000407067825 */ /* 0x000fc400078e000a */
[----:B------:R-:W3:Y:S02]  /*07d0*/  LDG.E R19, desc[UR6][R22.64] ;  /* 0x0000000616137981 */ /* 0x000ee4000c1e1900 */
[--C-:B------:R-:W-:Y:S02]  /*07e0*/  IMAD.WIDE.U32 R8, R9, 0x4, R10.reuse ;  /* 0x0000000409087825 */ /* 0x100fe400078e000a */
[----:B------:R-:W4:Y:S02]  /*07f0*/  LDG.E R7, desc[UR6][R6.64] ;  /* 0x0000000606077981 */ /* 0x000f24000c1e1900 */
[--C-:B0-----:R-:W-:Y:S02]  /*0800*/  IMAD.WIDE.U32 R12, R25, 0x4, R10.reuse ;  /* 0x00000004190c7825 */ /* 0x101fe400078e000a */
[----:B------:R-:W4:Y:S02]  /*0810*/  LDG.E R8, desc[UR6][R8.64] ;  /* 0x0000000608087981 */ /* 0x000f24000c1e1900 */
[----:B------:R-:W-:-:S02]  /*0820*/  IMAD.WIDE.U32 R10, R27, 0x4, R10 ;  /* 0x000000041b0a7825 */ /* 0x000fc400078e000a */
[----:B------:R-:W4:Y:S04]  /*0830*/  LDG.E R13, desc[UR6][R12.64] ;  /* 0x000000060c0d7981 */ /* 0x000f28000c1e1900 */
[----:B------:R-:W4:Y:S01]  /*0840*/  LDG.E R10, desc[UR6][R10.64] ;  /* 0x000000060a0a7981 */ /* 0x000f22000c1e1900 */
[----:B------:R-:W-:Y:S01]  /*0850*/  VIADD R4, R4, 0x800 ;  /* 0x0000080004047836 */ /* 0x000fe20000000000 */
[----:B--2--5:R-:W-:-:S04]  /*0860*/  IADD3 R18, PT, PT, R18, R15, R14 ;  /* 0x0000000f12127210 */ /* 0x024fc80007ffe00e */
[----:B---3--:R-:W-:-:S04]  /*0870*/  IADD3 R18, PT, PT, R16, R19, R18 ;  /* 0x0000001310127210 */ /* 0x008fc80007ffe012 */
[----:B----4-:R-:W-:-:S04]  /*0880*/  IADD3 R18, PT, PT, R8, R7, R18 ;  /* 0x0000000708127210 */ /* 0x010fc80007ffe012 */
[----:B------:R-:W-:-:S07]  /*0890*/  IADD3 R14, PT, PT, R10, R13, R18 ;  /* 0x0000000d0a0e7210 */ /* 0x000fce0007ffe012 */
.L_x_262:
[----:B------:R-:W-:Y:S05]  /*08a0*/  BSYNC.RECONVERGENT B2 ;  /* 0x0000000000027941 */ /* 0x000fea0003800200 */
.L_x_261:
        /* <DEDUP_REMOVED lines=10> */
[C---:B0-----:R-:W-:Y:S02]  /*0950*/  VIADD R15, R11.reuse, 0x200 ;  /* 0x000002000b0f7836 */ /* 0x041fe40000000000 */
[----:B-1----:R-:W-:-:S04]  /*0960*/  IMAD.WIDE.U32 R8, R11, 0x4, R6 ;  /* 0x000000040b087825 */ /* 0x002fc800078e0006 */
[--C-:B------:R-:W-:Y:S02]  /*0970*/  IMAD.WIDE.U32 R10, R13, 0x4, R6.reuse ;  /* 0x000000040d0a7825 */ /* 0x100fe400078e0006 */
[----:B------:R-:W2:Y:S02]  /*0980*/  LDG.E R9, desc[UR6][R8.64] ;  /* 0x0000000608097981 */ /* 0x000ea4000c1e1900 */
[--C-:B------:R-:W-:Y:S02]  /*0990*/  IMAD.WIDE.U32 R12, R15, 0x4, R6.reuse ;  /* 0x000000040f0c7825 */ /* 0x100fe400078e0006 */
[----:B------:R-:W2:Y:S02]  /*09a0*/  LDG.E R10, desc[UR6][R10.64] ;  /* 0x000000060a0a7981 */ /* 0x000ea4000c1e1900 */
[----:B------:R-:W-:Y:S02]  /*09b0*/  IMAD.WIDE.U32 R6, R17, 0x4, R6 ;  /* 0x0000000411067825 */ /* 0x000fe400078e0006 */
[----:B------:R-:W3:Y:S04]  /*09c0*/  LDG.E R13, desc[UR6][R12.64] ;  /* 0x000000060c0d7981 */ /* 0x000ee8000c1e1900 */
[----:B------:R-:W3:Y:S01]  /*09d0*/  LDG.E R6, desc[UR6][R6.64] ;  /* 0x0000000606067981 */ /* 0x000ee2000c1e1900 */
[----:B------:R-:W-:Y:S01]  /*09e0*/  VIADD R4, R4, 0x400 ;  /* 0x0000040004047836 */ /* 0x000fe20000000000 */
[----:B--2--5:R-:W-:-:S04]  /*09f0*/  IADD3 R14, PT, PT, R10, R9, R14 ;  /* 0x000000090a0e7210 */ /* 0x024fc80007ffe00e */
[----:B---3--:R-:W-:-:S07]  /*0a00*/  IADD3 R14, PT, PT, R6, R13, R14 ;  /* 0x0000000d060e7210 */ /* 0x008fce0007ffe00e */
.L_x_264:
[----:B------:R-:W-:Y:S05]  /*0a10*/  BSYNC.RECONVERGENT B2 ;  /* 0x0000000000027941 */ /* 0x000fea0003800200 */
.L_x_263:
[----:B------:R-:W-:Y:S05]  /*0a20*/  @!P1 BRA `(.L_x_256) ;  /* 0x0000000000289947 */ /* 0x000fea0003800000 */
[----:B------:R-:W1:Y:S01]  /*0a30*/  LDC.64 R6, c[0x0][0x380] ;  /* 0x0000e000ff067b82 */ /* 0x000e620000000a00 */
[----:B------:R-:W-:Y:S02]  /*0a40*/  IMAD R9, R3, 0x1000, R4 ;  /* 0x0000100003097824 */ /* 0x000fe400078e0204 */
[----:B------:R-:W-:-:S07]  /*0a50*/  IMAD.MOV R8, RZ, RZ, -R5 ;  /* 0x000000ffff087224 */ /* 0x000fce00078e0a05 */
.L_x_265:
[----:B-1----:R-:W-:-:S06]  /*0a60*/  IMAD.WIDE.U32 R4, R9, 0x4, R6 ;  /* 0x0000000409047825 */ /* 0x002fcc00078e0006 */
[----:B------:R-:W2:Y:S01]  /*0a70*/  LDG.E R5, desc[UR6][R4.64] ;  /* 0x0000000604057981 */ /* 0x000ea2000c1e1900 */
[----:B------:R-:W-:Y:S01]  /*0a80*/  VIADD R8, R8, 0x1 ;  /* 0x0000000108087836 */ /* 0x000fe20000000000 */
[----:B------:R-:W-:-:S04]  /*0a90*/  IADD3 R9, PT, PT, R9, 0x100, RZ ;  /* 0x0000010009097810 */ /* 0x000fc80007ffe0ff */
[----:B------:R-:W-:Y:S01]  /*0aa0*/  ISETP.NE.AND P0, PT, R8, RZ, PT ;  /* 0x000000ff0800720c */ /* 0x000fe20003f05270 */
[----:B--2--5:R-:W-:-:S12]  /*0ab0*/  IMAD.IADD R14, R5, 0x1, R14 ;  /* 0x00000001050e7824 */ /* 0x024fd800078e020e */
[----:B------:R-:W-:Y:S05]  /*0ac0*/  @P0 BRA `(.L_x_265) ;  /* 0xfffffffc00e40947 */ /* 0x000fea000383ffff */
.L_x_256:
[----:B------:R-:W-:Y:S05]  /*0ad0*/  BSYNC.RECONVERGENT B1 ;  /* 0x0000000000017941 */ /* 0x000fea0003800200 */
.L_x_255:
[----:B------:R-:W-:-:S13]  /*0ae0*/  ISETP.GE.U32.AND P0, PT, R0, 0x100, PT ;  /* 0x000001000000780c */ /* 0x000fda0003f06070 */
        /* <DEDUP_REMOVED lines=14> */
[----:B--2---:R-:W-:Y:S05]  /*0bd0*/  @P0 BRA `(.L_x_267) ;  /* 0x0000001400280947 */ /* 0x004fea0003800000 */
[----:B------:R-:W1:Y:S01]  /*0be0*/  S2UR UR5, SR_CgaCtaId ;  /* 0x00000000000579c3 */ /* 0x000e620000008800 */
[----:B------:R-:W-:Y:S02]  /*0bf0*/  UMOV UR4, 0x400 ;  /* 0x0000040000047882 */ /* 0x000fe40000000000 */
[----:B-1----:R-:W-:-:S09]  /*0c00*/  ULEA UR4, UR5, UR4, 0x18 ;  /* 0x0000000405047291 */ /* 0x002fd2000f8ec0ff */
[----:B------:R-:W-:Y:S04]  /*0c10*/  LDS R0, [UR4+0xc] ;  /* 0x00000c04ff007984 */ /* 0x000fe80008000800 */
[----:B------:R-:W1:Y:S04]  /*0c20*/  LDS.128 R4, [UR4+0x10] ;  /* 0x00001004ff047984 */ /* 0x000e680008000c00 */
[----:B------:R-:W2:Y:S01]  /*0c30*/  LDS.64 R10, [UR4+0x20] ;  /* 0x00002004ff0a7984 */ /* 0x000ea20008000a00 */
[----:B-1----:R-:W-:-:S04]  /*0c40*/  IADD3 R0, PT, PT, R4, R0, R9 ;  /* 0x0000000004007210 */ /* 0x002fc80007ffe009 */
[----:B------:R-:W-:-:S04]  /*0c50*/  IADD3 R0, PT, PT, R6, R0, R5 ;  /* 0x0000000006007210 */ /* 0x000fc80007ffe005 */
[----:B--2---:R-:W-:-:S05]  /*0c60*/  IADD3 R0, PT, PT, R10, R0, R7 ;  /* 0x000000000a007210 */ /* 0x004fca0007ffe007 */
[----:B------:R-:W-:Y:S01]  /*0c70*/  IMAD.IADD R9, R0, 0x1, R11 ;  /* 0x0000000100097824 */ /* 0x000fe200078e020b */
[----:B------:R-:W-:Y:S06]  /*0c80*/  BRA `(.L_x_267) ;  /* 0x0000001000fc7947 */ /* 0x000fec0003800000 */
.L_x_266:
[----:B------:R-:W-:Y:S01]  /*0c90*/  LOP3.LUT R4, R2, 0x3e0, RZ, 0xc0, !PT ;  /* 0x000003e002047812 */ /* 0x000fe200078ec0ff */
[----:B------:R-:W1:Y:S03]  /*0ca0*/  S2R R9, SR_LANEID ;  /* 0x0000000000097919 */ /* 0x000e660000000000 */
[----:B------:R-:W-:Y:S02]  /*0cb0*/  IADD3 R5, PT, PT, R4, 0x20, RZ ;  /* 0x0000002004057810 */ /* 0x000fe40007ffe0ff */
[----:B------:R-:W-:Y:S02]  /*0cc0*/  LOP3.LUT R7, RZ, R4, RZ, 0x33, !PT ;  /* 0x00000004ff077212 */ /* 0x000fe400078e33ff */
[----:B------:R-:W-:-:S03]  /*0cd0*/  ISETP.GT.U32.AND P0, PT, R5, R0, PT ;  /* 0x000000000500720c */ /* 0x000fc60003f04070 */
[----:B------:R-:W-:-:S05]  /*0ce0*/  IMAD.IADD R7, R0, 0x1, R7 ;  /* 0x0000000100077824 */ /* 0x000fca00078e0207 */
[----:B------:R-:W-:-:S05]  /*0cf0*/  SEL R7, R7, 0x1f, P0 ;  /* 0x0000001f07077807 */ /* 0x000fca0000000000 */
[----:B-----5:R-:W2:Y:S01]  /*0d00*/  SHFL.DOWN P0, R4, R14, 0x1, R7 ;  /* 0x082000000e047989 */ /* 0x020ea20000000007 */
[----:B-1----:R-:W-:Y:S01]  /*0d10*/  ISETP.NE.AND P1, PT, R9, RZ, PT ;  /* 0x000000ff0900720c */ /* 0x002fe20003f25270 */
[----:B--2---:R-:W-:-:S12]  /*0d20*/  @P0 IMAD.IADD R4, R4, 0x1, R14 ;  /* 0x0000000104040824 */ /* 0x004fd800078e020e */
[----:B------:R-:W1:Y:S01]  /*0d30*/  @!P1 S2R R11, SR_CgaCtaId ;  /* 0x00000000000b9919 */ /* 0x000e620000008800 */
[----:B------:R-:W-:Y:S01]  /*0d40*/  @!P1 MOV R10, 0x400 ;  /* 0x00000400000a9802 */ /* 0x000fe20000000f00 */
[----:B------:R-:W2:Y:S02]  /*0d50*/  SHFL.DOWN P0, R5, R4, 0x2, R7 ;  /* 0x0840000004057989 */ /* 0x000ea40000000007 */
[----:B--2---:R-:W-:Y:S01]  /*0d60*/  @P0 IMAD.IADD R5, R4, 0x1, R5 ;  /* 0x0000000104050824 */ /* 0x004fe200078e0205 */
[----:B------:R-:W-:Y:S02]  /*0d70*/  @!P1 SHF.R.U32.HI R4, RZ, 0x3, R2 ;  /* 0x00000003ff049819 */ /* 0x000fe40000011602 */
[----:B-1----:R-:W-:Y:S02]  /*0d80*/  @!P1 LEA R11, R11, R10, 0x18 ;  /* 0x0000000a0b0b9211 */ /* 0x002fe400078ec0ff */
[----:B------:R-:W1:Y:S01]  /*0d90*/  SHFL.DOWN P0, R6, R5, 0x4, R7 ;  /* 0x0880000005067989 */ /* 0x000e620000000007 */
[----:B------:R-:W-:-:S05]  /*0da0*/  @!P1 LOP3.LUT R4, R4, 0x7c, RZ, 0xc0, !PT ;  /* 0x0000007c04049812 */ /* 0x000fca00078ec0ff */
[----:B------:R-:W-:Y:S02]  /*0db0*/  @!P1 IMAD.IADD R4, R4, 0x1, R11 ;  /* 0x0000000104049824 */ /* 0x000fe400078e020b */
[----:B-1----:R-:W-:-:S05]  /*0dc0*/  @P0 IMAD.IADD R6, R5, 0x1, R6 ;  /* 0x0000000105060824 */ /* 0x002fca00078e0206 */
[----:B------:R-:W1:Y:S02]  /*0dd0*/  SHFL.DOWN P0, R8, R6, 0x8, R7 ;  /* 0x0900000006087989 */ /* 0x000e640000000007 */
[----:B-1----:R-:W-:-:S05]  /*0de0*/  @P0 IADD3 R8, PT, PT, R6, R8, RZ ;  /* 0x0000000806080210 */ /* 0x002fca0007ffe0ff */
[----:B------:R-:W1:Y:S02]  /*0df0*/  SHFL.DOWN P0, R9, R8, 0x10, R7 ;  /* 0x0a00000008097989 */ /* 0x000e640000000007 */
[----:B-1----:R-:W-:Y:S01]  /*0e00*/  @P0 IMAD.IADD R9, R8, 0x1, R9 ;  /* 0x0000000108090824 */ /* 0x002fe200078e0209 */
[----:B------:R-:W-:-:S04]  /*0e10*/  ISETP.NE.AND P0, PT, R2, RZ, PT ;  /* 0x000000ff0200720c */ /* 0x000fc80003f05270 */
[----:B------:R1:W-:Y:S01]  /*0e20*/  @!P1 STS [R4+0x8], R9 ;  /* 0x0000080904009388 */ /* 0x0003e20000000800 */
[----:B------:R-:W-:Y:S08]  /*0e30*/  BAR.SYNC.DEFER_BLOCKING 0x0 ;  /* 0x0000000000007b1d */ /* 0x000ff00000010000 */
[----:B------:R-:W-:Y:S05]  /*0e40*/  @P0 BRA `(.L_x_267) ;  /* 0x00000010008c0947 */ /* 0x000fea0003800000 */
[----:B------:R-:W2:Y:S01]  /*0e50*/  S2UR UR5, SR_CgaCtaId ;  /* 0x00000000000579c3 */ /* 0x000ea20000008800 */
[----:B------:R-:W-:Y:S01]  /*0e60*/  UMOV UR4, 0x400 ;  /* 0x0000040000047882 */ /* 0x000fe20000000000 */
[C---:B------:R-:W-:Y:S02]  /*0e70*/  ISETP.GT.U32.AND P2, PT, R0.reuse, 0x40, PT ;  /* 0x000000400000780c */ /* 0x040fe40003f44070 */
[C---:B------:R-:W-:Y:S02]  /*0e80*/  ISETP.GT.U32.AND P1, PT, R0.reuse, 0x20, PT ;  /* 0x000000200000780c */ /* 0x040fe40003f24070 */
[----:B------:R-:W-:Y:S01]  /*0e90*/  ISETP.GT.U32.AND P3, PT, R0, 0x80, PT ;  /* 0x000000800000780c */ /* 0x000fe20003f64070 */
[----:B--2---:R-:W-:-:S09]  /*0ea0*/  ULEA UR4, UR5, UR4, 0x18 ;  /* 0x0000000405047291 */ /* 0x004fd2000f8ec0ff */
[----:B-1----:R-:W1:Y:S04]  /*0eb0*/  LDS.128 R4, [UR4+0x10] ;  /* 0x00001004ff047984 */ /* 0x002e680008000c00 */
[----:B------:R-:W2:Y:S04]  /*0ec0*/  LDS R2, [UR4+0xc] ;  /* 0x00000c04ff027984 */ /* 0x000ea80008000800 */
[----:B------:R-:W3:Y:S01]  /*0ed0*/  LDS.64 R10, [UR4+0x20] ;  /* 0x00002004ff0a7984 */ /* 0x000ee20008000a00 */
[----:B-1----:R-:W-:Y:S02]  /*0ee0*/  SEL R4, R4, RZ, P2 ;  /* 0x000000ff04047207 */ /* 0x002fe40001000000 */
[----:B------:R-:W-:-:S02]  /*0ef0*/  ISETP.GT.U32.AND P2, PT, R0, 0x60, PT ;  /* 0x000000600000780c */ /* 0x000fc40003f44070 */
[----:B--2---:R-:W-:Y:S02]  /*0f00*/  SEL R2, R2, RZ, P1 ;  /* 0x000000ff02027207 */ /* 0x004fe40000800000 */
[----:B------:R-:W-:Y:S02]  /*0f10*/  SEL R5, R5, RZ, P2 ;  /* 0x000000ff05057207 */ /* 0x000fe40001000000 */
[----:B------:R-:W-:Y:S02]  /*0f20*/  IADD3 R2, PT, PT, R4, R2, R9 ;  /* 0x0000000204027210 */ /* 0x000fe40007ffe009 */
[----:B------:R-:W-:Y:S02]  /*0f30*/  ISETP.GT.U32.AND P1, PT, R0, 0xa0, PT ;  /* 0x000000a00000780c */ /* 0x000fe40003f24070 */
[----:B------:R-:W-:Y:S02]  /*0f40*/  SEL R6, R6, RZ, P3 ;  /* 0x000000ff06067207 */ /* 0x000fe40001800000 */
[----:B------:R-:W-:-:S02]  /*0f50*/  ISETP.GT.U32.AND P2, PT, R0, 0xc0, PT ;  /* 0x000000c00000780c */ /* 0x000fc40003f44070 */
[----:B------:R-:W-:Y:S02]  /*0f60*/  ISETP.GT.U32.AND P3, PT, R0, 0xe0, PT ;  /* 0x000000e00000780c */ /* 0x000fe40003f64070 */
[----:B------:R-:W-:Y:S02]  /*0f70*/  SEL R7, R7, RZ, P1 ;  /* 0x000000ff07077207 */ /* 0x000fe40000800000 */
[----:B------:R-:W-:Y:S02]  /*0f80*/  IADD3 R2, PT, PT, R6, R2, R5 ;  /* 0x0000000206027210 */ /* 0x000fe40007ffe005 */
[----:B---3--:R-:W-:Y:S02]  /*0f90*/  SEL R10, R10, RZ, P2 ;  /* 0x000000ff0a0a7207 */ /* 0x008fe40001000000 */
[----:B------:R-:W-:Y:S02]  /*0fa0*/  SEL R11, R11, RZ, P3 ;  /* 0x000000ff0b0b7207 */ /* 0x000fe40001800000 */
[----:B------:R-:W-:-:S05]  /*0fb0*/  IADD3 R2, PT, PT, R10, R2, R7 ;  /* 0x000000020a027210 */ /* 0x000fca0007ffe007 */
[----:B------:R-:W-:Y:S01]  /*0fc0*/  IMAD.IADD R9, R2, 0x1, R11 ;  /* 0x0000000102097824 */ /* 0x000fe200078e020b */
[----:B------:R-:W-:Y:S06]  /*0fd0*/  BRA `(.L_x_267) ;  /* 0x0000001000287947 */ /* 0x000fec0003800000 */
.L_x_252:
[----:B------:R-:W0:Y:S01]  /*0fe0*/  S2R R2, SR_TID.X ;  /* 0x0000000000027919 */ /* 0x000e220000002100 */
[----:B------:R-:W1:Y:S02]  /*0ff0*/  LDCU.64 UR4, c[0x0][0x380] ;  /* 0x00007000ff0477ac */ /* 0x000e640008000a00 */
[----:B-1----:R-:W-:Y:S02]  /*1000*/  IMAD.U32 R4, RZ, RZ, UR4 ;  /* 0x00000004ff047e24 */ /* 0x002fe4000f8e00ff */
[----:B------:R-:W-:Y:S01]  /*1010*/  IMAD.U32 R5, RZ, RZ, UR5 ;  /* 0x00000005ff057e24 */ /* 0x000fe2000f8e00ff */
[----:B0-----:R-:W-:-:S05]  /*1020*/  LEA R7, R3, R2, 0xc ;  /* 0x0000000203077211 */ /* 0x001fca00078e60ff */
[----:B------:R-:W-:-:S05]  /*1030*/  IMAD.WIDE.U32 R6, R7, 0x4, R4 ;  /* 0x0000000407067825 */ /* 0x000fca00078e0004 */
        /* <DEDUP_REMOVED lines=16> */
[----:B------:R-:W-:-:S02]  /*1140*/  ISETP.GE.U32.AND P0, PT, R0, R13, PT ;  /* 0x0000000d0000720c */ /* 0x000fc40003f06070 */
        /* <DEDUP_REMOVED lines=9> */
[----:B------:R-:W-:Y:S01]  /*11e0*/  VIADD R0, R8, 0xfffff000 ;  /* 0xfffff00008007836 */ /* 0x000fe20000000000 */
[----:B------:R-:W-:Y:S01]  /*11f0*/  LEA R9, R3, R13, 0xc ;  /* 0x0000000d03097211 */ /* 0x000fe200078e60ff */
[----:B------:R-:W-:Y:S01]  /*1200*/  UMOV UR4, URZ ;  /* 0x000000ff00047c82 */ /* 0x000fe20008000000 */
[----:B------:R-:W-:Y:S02]  /*1210*/  LOP3.LUT R6, RZ, R2, RZ, 0x33, !PT ;  /* 0x00000002ff067212 */ /* 0x000fe400078e33ff */
[----:B------:R-:W-:Y:S02]  /*1220*/  ISETP.GT.U32.AND P0, PT, R9, R0, PT ;  /* 0x000000000900720c */ /* 0x000fe40003f04070 */
[----:B------:R-:W-:Y:S02]  /*1230*/  IADD3 R6, PT, PT, -R13, R8, R6 ;  /* 0x000000080d067210 */ /* 0x000fe40007ffe106 */
[----:B------:R-:W-:Y:S01]  /*1240*/  IADD3 R7, PT, PT, R9, 0x800, R2 ;  /* 0x0000080009077810 */ /* 0x000fe20007ffe002 */
[----:B------:R-:W-:-:S02]  /*1250*/  IMAD.MOV.U32 R2, RZ, RZ, R9 ;  /* 0x000000ffff027224 */ /* 0x000fc400078e0009 */
[----:B------:R-:W-:-:S06]  /*1260*/  IMAD R6, R3, -0x1000, R6 ;  /* 0xfffff00003067824 */ /* 0x000fcc00078e0206 */
[----:B------:R-:W-:Y:S05]  /*1270*/  @P0 BRA `(.L_x_269) ;  /* 0x00000000009c0947 */ /* 0x000fea0003800000 */
[----:B------:R-:W0:Y:S08]  /*1280*/  LDC R8, c[0x0][0x3a8] ;  /* 0x0000ea00ff087b82 */ /* 0x000e300000000800 */
[----:B------:R-:W1:Y:S02]  /*1290*/  LDC.64 R4, c[0x0][0x380] ;  /* 0x0000e000ff047b82 */ /* 0x000e640000000a00 */
.L_x_270:
[----:B------:R-:W2:Y:S02]  /*12a0*/  S2R R10, SR_TID.X ;  /* 0x00000000000a7919 */ /* 0x000ea40000002100 */
[----:B--2---:R-:W-:-:S04]  /*12b0*/  IMAD.IADD R11, R10, 0x1, R9 ;  /* 0x000000010a0b7824 */ /* 0x004fc800078e0209 */
[----:B-1----:R-:W-:-:S05]  /*12c0*/  IMAD.WIDE.U32 R10, R11, 0x4, R4 ;  /* 0x000000040b0a7825 */ /* 0x002fca00078e0004 */
        /* <DEDUP_REMOVED lines=10> */
[----:B------:R-:W5:Y:S01]  /*1370*/  LDG.E R21, desc[UR6][R10.64+0x2c00] ;  /* 0x002c00060a157981 */ /* 0x000f62000c1e1900 */
[----:B--2---:R-:W-:-:S03]  /*1380*/  IADD3 R20, PT, PT, R20, R18, R27 ;  /* 0x0000001214147210 */ /* 0x004fc60007ffe01b */
[----:B------:R-:W2:Y:S04]  /*1390*/  LDG.E R18, desc[UR6][R10.64+0x2800] ;  /* 0x002800060a127981 */ /* 0x000ea8000c1e1900 */
[----:B------:R-:W2:Y:S01]  /*13a0*/  LDG.E R27, desc[UR6][R10.64+0x3800] ;  /* 0x003800060a1b7981 */ /* 0x000ea2000c1e1900 */
[----:B---3--:R-:W-:-:S03]  /*13b0*/  IADD3 R24, PT, PT, R23, R22, R20 ;  /* 0x0000001617187210 */ /* 0x008fc60007ffe014 */
[----:B------:R-:W3:Y:S04]  /*13c0*/  LDG.E R23, desc[UR6][R10.64+0x3000] ;  /* 0x003000060a177981 */ /* 0x000ee8000c1e1900 */
[----:B------:R-:W3:Y:S04]  /*13d0*/  LDG.E R20, desc[UR6][R10.64+0x3400] ;  /* 0x003400060a147981 */ /* 0x000ee8000c1e1900 */
[----:B------:R-:W3:Y:S01]  /*13e0*/  LDG.E R22, desc[UR6][R10.64+0x3c00] ;  /* 0x003c00060a167981 */ /* 0x000ee2000c1e1900 */
[----:B----4-:R-:W-:-:S04]  /*13f0*/  IADD3 R14, PT, PT, R17, R14, R24 ;  /* 0x0000000e110e7210 */ /* 0x010fc80007ffe018 */
[----:B-----5:R-:W-:-:S04]  /*1400*/  IADD3 R14, PT, PT, R19, R16, R14 ;  /* 0x00000010130e7210 */ /* 0x020fc80007ffe00e */
[----:B------:R-:W-:Y:S02]  /*1410*/  IADD3 R12, PT, PT, R15, R12, R14 ;  /* 0x0000000c0f0c7210 */ /* 0x000fe40007ffe00e */
[----:B0-----:R-:W-:-:S04]  /*1420*/  IADD3 R14, PT, PT, -R9, R8, RZ ;  /* 0x00000008090e7210 */ /* 0x001fc80007ffe1ff */
[----:B------:R-:W-:Y:S02]  /*1430*/  ISETP.GE.U32.AND P0, PT, R14, R13, PT ;  /* 0x0000000d0e00720c */ /* 0x000fe40003f06070 */
[----:B--2---:R-:W-:-:S04]  /*1440*/  IADD3 R12, PT, PT, R21, R18, R12 ;  /* 0x00000012150c7210 */ /* 0x004fc80007ffe00c */
[----:B---3--:R-:W-:-:S04]  /*1450*/  IADD3 R12, PT, PT, R20, R23, R12 ;  /* 0x00000017140c7210 */ /* 0x008fc80007ffe00c */
[----:B------:R-:W-:-:S03]  /*1460*/  IADD3 R27, PT, PT, R22, R27, R12 ;  /* 0x0000001b161b7210 */ /* 0x000fc60007ffe00c */
[----:B------:R-:W-:Y:S05]  /*1470*/  @!P0 BRA `(.L_x_268) ;  /* 0x00000008009c8947 */ /* 0x000fea0003800000 */
[C---:B------:R-:W-:Y:S01]  /*1480*/  IMAD.IADD R9, R13.reuse, 0x1, R9 ;  /* 0x000000010d097824 */ /* 0x040fe200078e0209 */
[----:B------:R-:W-:Y:S01]  /*1490*/  UIADD3 UR4, UPT, UPT, UR4, 0x1, URZ ;  /* 0x0000000104047890 */ /* 0x000fe2000fffe0ff */
[C---:B------:R-:W-:Y:S01]  /*14a0*/  IMAD.IADD R2, R13.reuse, 0x1, R2 ;  /* 0x000000010d027824 */ /* 0x040fe200078e0202 */
[----:B------:R-:W-:Y:S01]  /*14b0*/  IADD3 R7, PT, PT, R13, R7, RZ ;  /* 0x000000070d077210 */ /* 0x000fe20007ffe0ff */
[----:B------:R-:W-:Y:S01]  /*14c0*/  IMAD.IADD R6, R6, 0x1, -R13 ;  /* 0x0000000106067824 */ /* 0x000fe200078e0a0d */
[----:B------:R-:W-:-:S13]  /*14d0*/  ISETP.GT.U32.AND P0, PT, R9, R0, PT ;  /* 0x000000000900720c */ /* 0x000fda0003f04070 */
[----:B------:R-:W-:Y:S05]  /*14e0*/  @!P0 BRA `(.L_x_270) ;  /* 0xfffffffc006c8947 */ /* 0x000fea000383ffff */
.L_x_269:
[----:B------:R-:W0:Y:S01]  /*14f0*/  S2R R13, SR_TID.X ;  /* 0x00000000000d7919 */ /* 0x000e220000002100 */
[----:B------:R-:W-:Y:S01]  /*1500*/  IMAD.IADD R0, R8, 0x1, -R9 ;  /* 0x0000000108007824 */ /* 0x000fe200078e0a09 */
[----:B------:R-:W-:Y:S04]  /*1510*/  BSSY.RECONVERGENT B1, `(.L_x_268) ;  /* 0x000009d000017945 */ /* 0x000fe80003800200 */
[----:B0-----:R-:W-:-:S04]  /*1520*/  ISETP.GE.AND P0, PT, R13, R0, PT ;  /* 0x000000000d00720c */ /* 0x001fc80003f06270 */
[----:B------:R-:W-:-:S13]  /*1530*/  ISETP.GE.U32.OR P0, PT, R9, R8, P0 ;  /* 0x000000080900720c */ /* 0x000fda0000706470 */
[----:B------:R-:W-:Y:S05]  /*1540*/  @P0 BRA `(.L_x_271) ;  /* 0x0000000800640947 */ /* 0x000fea0003800000 */
[----:B------:R-:W0:Y:S01]  /*1550*/  LDC R10, c[0x0][0x3ac] ;  /* 0x0000eb00ff0a7b82 */ /* 0x000e220000000800 */
[----:B------:R-:W-:Y:S01]  /*1560*/  LOP3.LUT R11, RZ, R13, RZ, 0x33, !PT ;  /* 0x0000000dff0b7212 */ /* 0x000fe200078e33ff */
[----:B------:R-:W-:Y:S06]  /*1570*/  BSSY.RECONVERGENT B2, `(.L_x_272) ;  /* 0x000004f000027945 */ /* 0x000fec0003800200 */
[----:B------:R-:W1:Y:S01]  /*1580*/  LDC R0, c[0x0][0x3ac] ;  /* 0x0000eb00ff007b82 */ /* 0x000e620000000800 */
[----:B0-----:R-:W-:-:S04]  /*1590*/  IMAD.SHL.U32 R10, R10, 0x1000, RZ ;  /* 0x000010000a0a7824 */ /* 0x001fc800078e00ff */
[----:B------:R-:W-:-:S05]  /*15a0*/  IMAD R10, R3, 0x1000, R10 ;  /* 0x00001000030a7824 */ /* 0x000fca00078e020a */
[----:B------:R-:W-:Y:S01]  /*15b0*/  IADD3 R8, PT, PT, -R10, R8, R11 ;  /* 0x000000080a087210 */ /* 0x000fe20007ffe10b */
[----:B-1----:R-:W-:Y:S01]  /*15c0*/  IMAD R11, R0, UR4, RZ ;  /* 0x00000004000b7c24 */ /* 0x002fe2000f8e02ff */
[----:B------:R-:W-:-:S03]  /*15d0*/  MOV R0, R13 ;  /* 0x0000000d00007202 */ /* 0x000fc60000000f00 */
[----:B------:R-:W-:-:S05]  /*15e0*/  IMAD R8, R11, -0x1000, R8 ;  /* 0xfffff0000b087824 */ /* 0x000fca00078e0208 */
[C---:B------:R-:W-:Y:S02]  /*15f0*/  ISETP.GE.U32.AND P0, PT, R8.reuse, 0xf00, PT ;  /* 0x00000f000800780c */ /* 0x040fe40003f06070 */
[----:B------:R-:W-:-:S04]  /*1600*/  LEA.HI R8, R8, 0x1, RZ, 0x18 ;  /* 0x0000000108087811 */ /* 0x000fc800078fc0ff */
[----:B------:R-:W-:-:S07]  /*1610*/  LOP3.LUT R10, R8, 0xf, RZ, 0xc0, !PT ;  /* 0x0000000f080a7812 */ /* 0x000fce00078ec0ff */
[----:B------:R-:W-:Y:S05]  /*1620*/  @!P0 BRA `(.L_x_273) ;  /* 0x00000004000c8947 */ /* 0x000fea0003800000 */
[----:B------:R-:W-:Y:S01]  /*1630*/  LEA.HI R0, R6, 0x1, RZ, 0x18 ;  /* 0x0000000106007811 */ /* 0x000fe200078fc0ff */
[----:B------:R-:W-:Y:S01]  /*1640*/  BSSY.RECONVERGENT B3, `(.L_x_274) ;  /* 0x0000040000037945 */ /* 0x000fe20003800200 */
[----:B------:R-:W-:Y:S02]  /*1650*/  LOP3.LUT R11, R13, 0x800, RZ, 0xfc, !PT ;  /* 0x000008000d0b7812 */ /* 0x000fe400078efcff */
[----:B------:R-:W-:-:S05]  /*1660*/  LOP3.LUT R0, R0, 0x1fffff0, RZ, 0xc0, !PT ;  /* 0x01fffff000007812 */ /* 0x000fca00078ec0ff */
[----:B------:R-:W-:-:S07]  /*1670*/  IMAD.MOV R0, RZ, RZ, -R0 ;  /* 0x000000ffff007224 */ /* 0x000fce00078e0a00 */
.L_x_275:
[C---:B------:R-:W-:Y:S02]  /*1680*/  VIADD R15, R7.reuse, 0xfffff800 ;  /* 0xfffff800070f7836 */ /* 0x040fe40000000000 */
[----:B------:R-:W-:Y:S02]  /*1690*/  VIADD R21, R7, 0xfffff900 ;  /* 0xfffff90007157836 */ /* 0x000fe40000000000 */
[----:B------:R-:W-:-:S04]  /*16a0*/  IMAD.WIDE.U32 R14, R15, 0x4, R4 ;  /* 0x000000040f0e7825 */ /* 0x000fc800078e0004 */
[----:B------:R-:W-:Y:S01]  /*16b0*/  IMAD.WIDE.U32 R20, R21, 0x4, R4 ;  /* 0x0000000415147825 */ /* 0x000fe200078e0004 */
[----:B------:R0:W2:Y:S01]  /*16c0*/  LDG.E R28, desc[UR6][R14.64] ;  /* 0x000000060e1c7981 */ /* 0x0000a2000c1e1900 */
[----:B------:R-:W-:-:S03]  /*16d0*/  IADD3 R17, PT, PT, R7, -0x600, RZ ;  /* 0xfffffa0007117810 */ /* 0x000fc60007ffe0ff */
[----:B------:R-:W2:Y:S01]  /*16e0*/  LDG.E R29, desc[UR6][R20.64] ;  /* 0x00000006141d7981 */ /* 0x000ea2000c1e1900 */
[----:B------:R-:W-:Y:S02]  /*16f0*/  VIADD R19, R7, 0xfffffb00 ;  /* 0xfffffb0007137836 */ /* 0x000fe40000000000 */
[----:B------:R-:W-:-:S04]  /*1700*/  IMAD.WIDE.U32 R16, R17, 0x4, R4 ;  /* 0x0000000411107825 */ /* 0x000fc800078e0004 */
[--C-:B------:R-:W-:Y:S01]  /*1710*/  IMAD.WIDE.U32 R18, R19, 0x4, R4.reuse ;  /* 0x0000000413127825 */ /* 0x100fe200078e0004 */
[----:B------:R1:W3:Y:S04]  /*1720*/  LDG.E R13, desc[UR6][R16.64] ;  /* 0x00000006100d7981 */ /* 0x0002e8000c1e1900 */
[----:B------:R4:W3:Y:S01]  /*1730*/  LDG.E R12, desc[UR6][R18.64] ;  /* 0x00000006120c7981 */ /* 0x0008e2000c1e1900 */
[C---:B------:R-:W-:Y:S01]  /*1740*/  VIADD R22, R7.reuse, 0xfffffd00 ;  /* 0xfffffd0007167836 */ /* 0x040fe20000000000 */
[C---:B------:R-:W-:Y:S01]  /*1750*/  IADD3 R26, PT, PT, R7.reuse, -0x200, RZ ;  /* 0xfffffe00071a7810 */ /* 0x040fe20007ffe0ff */
[----:B------:R-:W-:Y:S02]  /*1760*/  VIADD R23, R7, 0xfffffc00 ;  /* 0xfffffc0007177836 */ /* 0x000fe40000000000 */
[----:B0-----:R-:W-:-:S04]  /*1770*/  IMAD.WIDE.U32 R14, R22, 0x4, R4 ;  /* 0x00000004160e7825 */ /* 0x001fc800078e0004 */
[--C-:B-1----:R-:W-:Y:S02]  /*1780*/  IMAD.WIDE.U32 R16, R26, 0x4, R4.reuse ;  /* 0x000000041a107825 */ /* 0x102fe400078e0004 */
[----:B------:R0:W5:Y:S02]  /*1790*/  LDG.E R26, desc[UR6][R14.64] ;  /* 0x000000060e1a7981 */ /* 0x000164000c1e1900 */
[C-C-:B------:R-:W-:Y:S02]  /*17a0*/  IMAD.WIDE.U32 R24, R7.reuse, 0x4, R4.reuse ;  /* 0x0000000407187825 */ /* 0x140fe400078e0004 */
[----:B------:R-:W5:Y:S02]  /*17b0*/  LDG.E R16, desc[UR6][R16.64] ;  /* 0x0000000610107981 */ /* 0x000f64000c1e1900 */
[----:B----4-:R-:W-:Y:S02]  /*17c0*/  VIADD R19, R7, 0xffffff00 ;  /* 0xffffff0007137836 */ /* 0x010fe40000000000 */
[----:B------:R-:W-:Y:S01]  /*17d0*/  IMAD.WIDE.U32 R20, R23, 0x4, R4 ;  /* 0x0000000417147825 */ /* 0x000fe200078e0004 */
[----:B------:R-:W4:Y:S03]  /*17e0*/  LDG.E R24, desc[UR6][R24.64] ;  /* 0x0000000618187981 */ /* 0x000f26000c1e1900 */
[----:B0-----:R-:W-:-:S02]  /*17f0*/  VIADD R15, R7, 0x200 ;  /* 0x00000200070f7836 */ /* 0x001fc40000000000 */
[----:B------:R-:W-:Y:S02]  /*1800*/  VIADD R23, R7, 0x100 ;  /* 0x0000010007177836 */ /* 0x000fe40000000000 */
[--C-:B------:R-:W-:Y:S01]  /*1810*/  IMAD.WIDE.U32 R18, R19, 0x4, R4.reuse ;  /* 0x0000000413127825 */ /* 0x100fe200078e0004 */
[----:B------:R0:W5:Y:S03]  /*1820*/  LDG.E R25, desc[UR6][R20.64] ;  /* 0x0000000614197981 */ /* 0x000166000c1e1900 */
[----:B------:R-:W-:Y:S02]  /*1830*/  IMAD.WIDE.U32 R22, R23, 0x4, R4 ;  /* 0x0000000417167825 */ /* 0x000fe400078e0004 */
[----:B------:R-:W4:Y:S04]  /*1840*/  LDG.E R19, desc[UR6][R18.64] ;  /* 0x0000000612137981 */ /* 0x000f28000c1e1900 */
[----:B------:R1:W4:Y:S01]  /*1850*/  LDG.E R23, desc[UR6][R22.64] ;  /* 0x0000000616177981 */ /* 0x000322000c1e1900 */
[----:B0-----:R-:W-:-:S05]  /*1860*/  IADD3 R21, PT, PT, R7, 0x300, RZ ;  /* 0x0000030007157810 */ /* 0x001fca0007ffe0ff */
[----:B------:R-:W-:Y:S01]  /*1870*/  IMAD.WIDE.U32 R20, R21, 0x4, R4 ;  /* 0x0000000415147825 */ /* 0x000fe200078e0004 */
[----:B-1----:R-:W-:-:S05]  /*1880*/  IADD3 R22, PT, PT, R7, 0x700, RZ ;  /* 0x0000070007167810 */ /* 0x002fca0007ffe0ff */
[----:B------:R-:W4:Y:S01]  /*1890*/  LDG.E R21, desc[UR6][R20.64] ;  /* 0x0000000614157981 */ /* 0x000f22000c1e1900 */
[----:B--2---:R-:W-:Y:S01]  /*18a0*/  IADD3 R27, PT, PT, R29, R28, R27 ;  /* 0x0000001c1d1b7210 */ /* 0x004fe20007ffe01b */
[----:B------:R-:W-:-:S04]  /*18b0*/  IMAD.WIDE.U32 R28, R15, 0x4, R4 ;  /* 0x000000040f1c7825 */ /* 0x000fc800078e0004 */
[----:B------:R-:W-:Y:S02]  /*18c0*/  VIADD R15, R7, 0x400 ;  /* 0x00000400070f7836 */ /* 0x000fe40000000000 */
[----:B------:R0:W2:Y:S02]  /*18d0*/  LDG.E R28, desc[UR6][R28.64] ;  /* 0x000000061c1c7981 */ /* 0x0000a4000c1e1900 */
[----:B------:R-:W-:Y:S01]  /*18e0*/  IMAD.WIDE.U32 R14, R15, 0x4, R4 ;  /* 0x000000040f0e7825 */ /* 0x000fe200078e0004 */
[----:B---3--:R-:W-:-:S04]  /*18f0*/  IADD3 R27, PT, PT, R12, R13, R27 ;  /* 0x0000000d0c1b7210 */ /* 0x008fc80007ffe01b */
[----:B------:R1:W3:Y:S01]  /*1900*/  LDG.E R17, desc[UR6][R14.64] ;  /* 0x000000060e117981 */ /* 0x0002e2000c1e1900 */
[----:B0-----:R-:W-:-:S04]  /*1910*/  VIADD R29, R7, 0x500 ;  /* 0x00000500071d7836 */ /* 0x001fc80000000000 */
[----:B------:R-:W-:-:S04]  /*1920*/  IMAD.WIDE.U32 R12, R29, 0x4, R4 ;  /* 0x000000041d0c7825 */ /* 0x000fc800078e0004 */
[----:B-1----:R-:W-:Y:S01]  /*1930*/  VIADD R15, R7, 0x600 ;  /* 0x00000600070f7836 */ /* 0x002fe20000000000 */
[----:B------:R0:W3:Y:S03]  /*1940*/  LDG.E R18, desc[UR6][R12.64] ;  /* 0x000000060c127981 */ /* 0x0000e6000c1e1900 */
[----:B------:R-:W-:-:S04]  /*1950*/  IMAD.WIDE.U32 R14, R15, 0x4, R4 ;  /* 0x000000040f0e7825 */ /* 0x000fc800078e0004 */
[----:B0-----:R-:W-:Y:S02]  /*1960*/  IMAD.WIDE.U32 R12, R22, 0x4, R4 ;  /* 0x00000004160c7825 */ /* 0x001fe400078e0004 */
[----:B------:R-:W3:Y:S04]  /*1970*/  LDG.E R22, desc[UR6][R14.64] ;  /* 0x000000060e167981 */ /* 0x000ee8000c1e1900 */
[----:B------:R-:W3:Y:S01]  /*1980*/  LDG.E R20, desc[UR6][R12.64] ;  /* 0x000000060c147981 */ /* 0x000ee2000c1e1900 */
[----:B-----5:R-:W-:Y:S01]  /*1990*/  IADD3 R25, PT, PT, R26, R25, R27 ;  /* 0x000000191a197210 */ /* 0x020fe20007ffe01b */
[----:B------:R-:W-:-:S03]  /*19a0*/  VIADD R0, R0, 0x10 ;  /* 0x0000001000007836 */ /* 0x000fc60000000000 */
[----:B----4-:R-:W-:Y:S02]  /*19b0*/  IADD3 R16, PT, PT, R19, R16, R25 ;  /* 0x0000001013107210 */ /* 0x010fe40007ffe019 */
[----:B------:R-:W-:Y:S02]  /*19c0*/  ISETP.NE.AND P0, PT, R0, RZ, PT ;  /* 0x000000ff0000720c */ /* 0x000fe40003f05270 */
[----:B------:R-:W-:Y:S01]  /*19d0*/  IADD3 R16, PT, PT, R23, R24, R16 ;  /* 0x0000001817107210 */ /* 0x000fe20007ffe010 */
[----:B------:R-:W-:Y:S02]  /*19e0*/  VIADD R11, R11, 0x1000 ;  /* 0x000010000b0b7836 */ /* 0x000fe40000000000 */
[----:B------:R-:W-:Y:S01]  /*19f0*/  VIADD R7, R7, 0x1000 ;  /* 0x0000100007077836 */ /* 0x000fe20000000000 */
[----:B--2---:R-:W-:-:S04]  /*1a00*/  IADD3 R16, PT, PT, R21, R28, R16 ;  /* 0x0000001c15107210 */ /* 0x004fc80007ffe010 */
[----:B---3--:R-:W-:-:S04]  /*1a10*/  IADD3 R17, PT, PT, R18, R17, R16 ;  /* 0x0000001112117210 */ /* 0x008fc80007ffe010 */
[----:B------:R-:W-:Y:S01]  /*1a20*/  IADD3 R27, PT, PT, R20, R22, R17 ;  /* 0x00000016141b7210 */ /* 0x000fe20007ffe011 */
[----:B------:R-:W-:Y:S06]  /*1a30*/  @P0 BRA `(.L_x_275) ;  /* 0xfffffffc00100947 */ /* 0x000fec000383ffff */
[----:B------:R-:W-:Y:S05]  /*1a40*/  BSYNC.RECONVERGENT B3 ;  /* 0x0000000000037941 */ /* 0x000fea0003800200 */
.L_x_274:
[----:B------:R-:W-:-:S07]  /*1a50*/  IADD3 R0, PT, PT, R11, -0x800, RZ ;  /* 0xfffff8000b007810 */ /* 0x000fce0007ffe0ff */
.L_x_273:
[----:B------:R-:W-:Y:S05]  /*1a60*/  BSYNC.RECONVERGENT B2 ;  /* 0x0000000000027941 */ /* 0x000fea0003800200 */
.L_x_272:
[----:B------:R-:W-:-:S13]  /*1a70*/  ISETP.NE.AND P0, PT, R10, RZ, PT ;  /* 0x000000ff0a00720c */ /* 0x000fda0003f05270 */
[----:B------:R-:W-:Y:S05]  /*1a80*/  @!P0 BRA `(.L_x_271) ;  /* 0x0000000400148947 */ /* 0x000fea0003800000 */
[----:B------:R-:W-:Y:S01]  /*1a90*/  ISETP.GE.U32.AND P0, PT, R10, 0x8, PT ;  /* 0x000000080a00780c */ /* 0x000fe20003f06070 */
[----:B------:R-:W-:Y:S01]  /*1aa0*/  BSSY.RECONVERGENT B2, `(.L_x_276) ;  /* 0x0000021000027945 */ /* 0x000fe20003800200 */
[----:B------:R-:W-:-:S04]  /*1ab0*/  LOP3.LUT R23, R8, 0x7, RZ, 0xc0, !PT ;  /* 0x0000000708177812 */ /* 0x000fc800078ec0ff */
[----:B------:R-:W-:-:S07]  /*1ac0*/  ISETP.NE.AND P1, PT, R23, RZ, PT ;  /* 0x000000ff1700720c */ /* 0x000fce0003f25270 */
[----:B------:R-:W-:Y:S06]  /*1ad0*/  @!P0 BRA `(.L_x_277) ;  /* 0x0000000000748947 */ /* 0x000fec0003800000 */
[----:B------:R-:W-:-:S04]  /*1ae0*/  IMAD.IADD R11, R0, 0x1, R9 ;  /* 0x00000001000b7824 */ /* 0x000fc800078e0209 */
[C---:B------:R-:W-:Y:S01]  /*1af0*/  VIADD R19, R11.reuse, 0x100 ;  /* 0x000001000b137836 */ /* 0x040fe20000000000 */
[C---:B------:R-:W-:Y:S01]  /*1b00*/  IADD3 R13, PT, PT, R11.reuse, 0x300, RZ ;  /* 0x000003000b0d7810 */ /* 0x040fe20007ffe0ff */
[C---:B------:R-:W-:Y:S02]  /*1b10*/  VIADD R21, R11.reuse, 0x200 ;  /* 0x000002000b157836 */ /* 0x040fe40000000000 */
[----:B------:R-:W-:-:S04]  /*1b20*/  IMAD.WIDE.U32 R16, R11, 0x4, R4 ;  /* 0x000000040b107825 */ /* 0x000fc800078e0004 */
[--C-:B------:R-:W-:Y:S01]  /*1b30*/  IMAD.WIDE.U32 R18, R19, 0x4, R4.reuse ;  /* 0x0000000413127825 */ /* 0x100fe200078e0004 */
[----:B------:R0:W2:Y:S03]  /*1b40*/  LDG.E R22, desc[UR6][R16.64] ;  /* 0x0000000610167981 */ /* 0x0000a6000c1e1900 */
[--C-:B------:R-:W-:Y:S01]  /*1b50*/  IMAD.WIDE.U32 R20, R21, 0x4, R4.reuse ;  /* 0x0000000415147825 */ /* 0x100fe200078e0004 */
[----:B------:R1:W2:Y:S03]  /*1b60*/  LDG.E R7, desc[UR6][R18.64] ;  /* 0x0000000612077981 */ /* 0x0002a6000c1e1900 */
[C---:B------:R-:W-:Y:S02]  /*1b70*/  VIADD R15, R11.reuse, 0x400 ;  /* 0x000004000b0f7836 */ /* 0x040fe40000000000 */
[C---:B------:R-:W-:Y:S01]  /*1b80*/  VIADD R25, R11.reuse, 0x500 ;  /* 0x000005000b197836 */ /* 0x040fe20000000000 */
[----:B------:R-:W-:Y:S01]  /*1b90*/  IADD3 R24, PT, PT, R11, 0x700, RZ ;  /* 0x000007000b187810 */ /* 0x000fe20007ffe0ff */
[----:B------:R-:W-:Y:S01]  /*1ba0*/  IMAD.WIDE.U32 R12, R13, 0x4, R4 ;  /* 0x000000040d0c7825 */ /* 0x000fe200078e0004 */
[----:B------:R-:W3:Y:S03]  /*1bb0*/  LDG.E R20, desc[UR6][R20.64] ;  /* 0x0000000614147981 */ /* 0x000ee6000c1e1900 */
[----:B------:R-:W-:-:S02]  /*1bc0*/  VIADD R29, R11, 0x600 ;  /* 0x000006000b1d7836 */ /* 0x000fc40000000000 */
[--C-:B------:R-:W-:Y:S01]  /*1bd0*/  IMAD.WIDE.U32 R14, R15, 0x4, R4.reuse ;  /* 0x000000040f0e7825 */ /* 0x100fe200078e0004 */
[----:B------:R-:W3:Y:S03]  /*1be0*/  LDG.E R12, desc[UR6][R12.64] ;  /* 0x000000060c0c7981 */ /* 0x000ee6000c1e1900 */
[--C-:B------:R-:W-:Y:S02]  /*1bf0*/  IMAD.WIDE.U32 R10, R25, 0x4, R4.reuse ;  /* 0x00000004190a7825 */ /* 0x100fe400078e0004 */
[----:B------:R-:W4:Y:S02]  /*1c00*/  LDG.E R14, desc[UR6][R14.64] ;  /* 0x000000060e0e7981 */ /* 0x000f24000c1e1900 */
[--C-:B0-----:R-:W-:Y:S02]  /*1c10*/  IMAD.WIDE.U32 R16, R29, 0x4, R4.reuse ;  /* 0x000000041d107825 */ /* 0x101fe400078e0004 */
[----:B------:R-:W4:Y:S02]  /*1c20*/  LDG.E R10, desc[UR6][R10.64] ;  /* 0x000000060a0a7981 */ /* 0x000f24000c1e1900 */
[----:B-1----:R-:W-:-:S02]  /*1c30*/  IMAD.WIDE.U32 R18, R24, 0x4, R4 ;  /* 0x0000000418127825 */ /* 0x002fc400078e0004 */
[----:B------:R-:W5:Y:S04]  /*1c40*/  LDG.E R16, desc[UR6][R16.64] ;  /* 0x0000000610107981 */ /* 0x000f68000c1e1900 */
[----:B------:R-:W5:Y:S01]  /*1c50*/  LDG.E R18, desc[UR6][R18.64] ;  /* 0x0000000612127981 */ /* 0x000f62000c1e1900 */
[----:B------:R-:W-:Y:S01]  /*1c60*/  VIADD R0, R0, 0x800 ;  /* 0x0000080000007836 */ /* 0x000fe20000000000 */
[----:B--2---:R-:W-:-:S04]  /*1c70*/  IADD3 R7, PT, PT, R7, R22, R27 ;  /* 0x0000001607077210 */ /* 0x004fc80007ffe01b */
[----:B---3--:R-:W-:-:S04]  /*1c80*/  IADD3 R7, PT, PT, R12, R20, R7 ;  /* 0x000000140c077210 */ /* 0x008fc80007ffe007 */
[----:B----4-:R-:W-:-:S04]  /*1c90*/  IADD3 R7, PT, PT, R10, R14, R7 ;  /* 0x0000000e0a077210 */ /* 0x010fc80007ffe007 */
[----:B-----5:R-:W-:-:S07]  /*1ca0*/  IADD3 R27, PT, PT, R18, R16, R7 ;  /* 0x00000010121b7210 */ /* 0x020fce0007ffe007 */
.L_x_277:
[----:B------:R-:W-:Y:S05]  /*1cb0*/  BSYNC.RECONVERGENT B2 ;  /* 0x0000000000027941 */ /* 0x000fea0003800200 */
.L_x_276:
[----:B------:R-:W-:Y:S05]  /*1cc0*/  @!P1 BRA `(.L_x_271) ;  /* 0x0000000000849947 */ /* 0x000fea0003800000 */
[----:B------:R-:W-:Y:S01]  /*1cd0*/  ISETP.GE.U32.AND P0, PT, R23, 0x4, PT ;  /* 0x000000041700780c */ /* 0x000fe20003f06070 */
[----:B------:R-:W-:Y:S01]  /*1ce0*/  BSSY.RECONVERGENT B2, `(.L_x_278) ;  /* 0x0000012000027945 */ /* 0x000fe20003800200 */
[----:B------:R-:W-:-:S11]  /*1cf0*/  LOP3.LUT P1, RZ, R8, 0x3, RZ, 0xc0, !PT ;  /* 0x0000000308ff7812 */ /* 0x000fd6000782c0ff */
[----:B------:R-:W-:Y:S05]  /*1d00*/  @!P0 BRA `(.L_x_279) ;  /* 0x00000000003c8947 */ /* 0x000fea0003800000 */
[----:B------:R-:W-:-:S04]  /*1d10*/  IMAD.IADD R7, R0, 0x1, R9 ;  /* 0x0000000100077824 */ /* 0x000fc800078e0209 */
[C---:B------:R-:W-:Y:S01]  /*1d20*/  VIADD R11, R7.reuse, 0x100 ;  /* 0x00000100070b7836 */ /* 0x040fe20000000000 */
[C---:B------:R-:W-:Y:S01]  /*1d30*/  IADD3 R13, PT, PT, R7.reuse, 0x200, RZ ;  /* 0x00000200070d7810 */ /* 0x040fe20007ffe0ff */
[----:B------:R-:W-:-:S04]  /*1d40*/  IMAD.WIDE.U32 R8, R7, 0x4, R4 ;  /* 0x0000000407087825 */ /* 0x000fc800078e0004 */
[----:B------:R-:W-:Y:S02]  /*1d50*/  VIADD R15, R7, 0x300 ;  /* 0x00000300070f7836 */ /* 0x000fe40000000000 */
[--C-:B------:R-:W-:Y:S01]  /*1d60*/  IMAD.WIDE.U32 R10, R11, 0x4, R4.reuse ;  /* 0x000000040b0a7825 */ /* 0x100fe200078e0004 */
[----:B------:R-:W2:Y:S03]  /*1d70*/  LDG.E R8, desc[UR6][R8.64] ;  /* 0x0000000608087981 */ /* 0x000ea6000c1e1900 */
[--C-:B------:R-:W-:Y:S02]  /*1d80*/  IMAD.WIDE.U32 R12, R13, 0x4, R4.reuse ;  /* 0x000000040d0c7825 */ /* 0x100fe400078e0004 */
[----:B------:R-:W2:Y:S02]  /*1d90*/  LDG.E R10, desc[UR6][R10.64] ;  /* 0x000000060a0a7981 */ /* 0x000ea4000c1e1900 */
[----:B------:R-:W-:-:S02]  /*1da0*/  IMAD.WIDE.U32 R14, R15, 0x4, R4 ;  /* 0x000000040f0e7825 */ /* 0x000fc400078e0004 */
[----:B------:R-:W3:Y:S04]  /*1db0*/  LDG.E R12, desc[UR6][R12.64] ;  /* 0x000000060c0c7981 */ /* 0x000ee8000c1e1900 */
[----:B------:R-:W3:Y:S01]  /*1dc0*/  LDG.E R14, desc[UR6][R14.64] ;  /* 0x000000060e0e7981 */ /* 0x000ee2000c1e1900 */
[----:B------:R-:W-:Y:S01]  /*1dd0*/  VIADD R0, R0, 0x400 ;  /* 0x0000040000007836 */ /* 0x000fe20000000000 */
[----:B--2---:R-:W-:-:S04]  /*1de0*/  IADD3 R27, PT, PT, R10, R8, R27 ;  /* 0x000000080a1b7210 */ /* 0x004fc80007ffe01b */
[----:B---3--:R-:W-:-:S07]  /*1df0*/  IADD3 R27, PT, PT, R14, R12, R27 ;  /* 0x0000000c0e1b7210 */ /* 0x008fce0007ffe01b */
.L_x_279:
[----:B------:R-:W-:Y:S05]  /*1e00*/  BSYNC.RECONVERGENT B2 ;  /* 0x0000000000027941 */ /* 0x000fea0003800200 */
.L_x_278:
[----:B------:R-:W-:Y:S05]  /*1e10*/  @!P1 BRA `(.L_x_271) ;  /* 0x0000000000309947 */ /* 0x000fea0003800000 */
[----:B------:R-:W-:Y:S01]  /*1e20*/  LOP3.LUT R6, R6, 0xffff, RZ, 0xc0, !PT ;  /* 0x0000ffff06067812 */ /* 0x000fe200078ec0ff */
[----:B------:R-:W-:-:S03]  /*1e30*/  IMAD.IADD R9, R0, 0x1, R2 ;  /* 0x0000000100097824 */ /* 0x000fc600078e0202 */
[----:B------:R-:W-:-:S04]  /*1e40*/  LEA.HI R6, R6, 0x1, RZ, 0x18 ;  /* 0x0000000106067811 */ /* 0x000fc800078fc0ff */
[----:B------:R-:W-:-:S04]  /*1e50*/  LOP3.LUT R6, R6, 0x3, RZ, 0xc0, !PT ;  /* 0x0000000306067812 */ /* 0x000fc800078ec0ff */
[----:B------:R-:W-:-:S07]  /*1e60*/  IADD3 R0, PT, PT, -R6, RZ, RZ ;  /* 0x000000ff06007210 */ /* 0x000fce0007ffe1ff */
.L_x_280:
[----:B------:R-:W-:-:S06]  /*1e70*/  IMAD.WIDE.U32 R6, R9, 0x4, R4 ;  /* 0x0000000409067825 */ /* 0x000fcc00078e0004 */
[----:B------:R-:W2:Y:S01]  /*1e80*/  LDG.E R6, desc[UR6][R6.64] ;  /* 0x0000000606067981 */ /* 0x000ea2000c1e1900 */
[----:B------:R-:W-:Y:S02]  /*1e90*/  VIADD R0, R0, 0x1 ;  /* 0x0000000100007836 */ /* 0x000fe40000000000 */
[----:B------:R-:W-:-:S03]  /*1ea0*/  VIADD R9, R9, 0x100 ;  /* 0x0000010009097836 */ /* 0x000fc60000000000 */
[----:B------:R-:W-:Y:S01]  /*1eb0*/  ISETP.NE.AND P0, PT, R0, RZ, PT ;  /* 0x000000ff0000720c */ /* 0x000fe20003f05270 */
[----:B--2---:R-:W-:-:S12]  /*1ec0*/  IMAD.IADD R27, R6, 0x1, R27 ;  /* 0x00000001061b7824 */ /* 0x004fd800078e021b */
[----:B------:R-:W-:Y:S05]  /*1ed0*/  @P0 BRA `(.L_x_280) ;  /* 0xfffffffc00e40947 */ /* 0x000fea000383ffff */
.L_x_271:
[----:B------:R-:W-:Y:S05]  /*1ee0*/  BSYNC.RECONVERGENT B1 ;  /* 0x0000000000017941 */ /* 0x000fea0003800200 */
.L_x_268:
[----:B------:R-:W0:Y:S01]  /*1ef0*/  S2R R0, SR_LANEID ;  /* 0x0000000000007919 */ /* 0x000e220000000000 */
[----:B------:R-:W1:Y:S01]  /*1f00*/  REDUX.SUM UR4, R27 ;  /* 0x000000001b0473c4 */ /* 0x000e62000000c000 */
[----:B------:R-:W2:Y:S01]  /*1f10*/  S2R R4, SR_TID.X ;  /* 0x0000000000047919 */ /* 0x000ea20000002100 */
[----:B-1----:R-:W-:Y:S02]  /*1f20*/  MOV R9, UR4 ;  /* 0x0000000400097c02 */ /* 0x002fe40008000f00 */
[----:B0-----:R-:W-:-:S13]  /*1f30*/  ISETP.NE.AND P0, PT, R0, RZ, PT ;  /* 0x000000ff0000720c */ /* 0x001fda0003f05270 */
[----:B------:R-:W0:Y:S01]  /*1f40*/  @!P0 S2R R5, SR_CgaCtaId ;  /* 0x0000000000058919 */ /* 0x000e220000008800 */
[----:B------:R-:W-:Y:S02]  /*1f50*/  @!P0 MOV R2, 0x400 ;  /* 0x0000040000028802 */ /* 0x000fe40000000f00 */
[----:B--2---:R-:W-:-:S04]  /*1f60*/  @!P0 SHF.R.U32.HI R0, RZ, 0x3, R4 ;  /* 0x00000003ff008819 */ /* 0x004fc80000011604 */
[----:B------:R-:W-:Y:S02]  /*1f70*/  @!P0 LOP3.LUT R0, R0, 0x7c, RZ, 0xc0, !PT ;  /* 0x0000007c00008812 */ /* 0x000fe400078ec0ff */
[----:B0-----:R-:W-:-:S05]  /*1f80*/  @!P0 LEA R5, R5, R2, 0x18 ;  /* 0x0000000205058211 */ /* 0x001fca00078ec0ff */
        /* <DEDUP_REMOVED lines=15> */
.L_x_267:
[----:B------:R-:W-:Y:S05]  /*2080*/  BSYNC.RECONVERGENT B0 ;  /* 0x0000000000007941 */ /* 0x000fea0003800200 */
.L_x_251:
[----:B------:R-:W-:Y:S05]  /*2090*/  @P0 EXIT ;  /* 0x000000000000094d */ /* 0x000fea0003800000 */
[----:B-1----:R-:W1:Y:S02]  /*20a0*/  LDC.64 R4, c[0x0][0x388] ;  /* 0x0000e200ff047b82 */ /* 0x002e640000000a00 */
[----:B-1----:R-:W-:-:S05]  /*20b0*/  IMAD.WIDE.U32 R2, R3, 0x4, R4 ;  /* 0x0000000403027825 */ /* 0x002fca00078e0004 */
[----:B------:R-:W-:Y:S01]  /*20c0*/  STG.E desc[UR6][R2.64], R9 ;  /* 0x0000000902007986 */ /* 0x000fe2000c101906 */
[----:B------:R-:W-:Y:S05]  /*20d0*/  EXIT ;  /* 0x000000000000794d */ /* 0x000fea0003800000 */
.L_x_281:
        /* <DEDUP_REMOVED lines=10> */
.L_x_336:


//--------------------- .text._ZN3cub18CUB_300001_SM_10006detail6reduce28DeviceReduceSingleTileKernelINS2_10policy_hubIjjN4cuda3std3__44plusIvEEE10Policy1000EN6thrust24THRUST_300001_SM_1000_NS6detail15normal_iteratorINSD_10device_ptrIjEEEEPijS9_ijNS7_10__identityEEEvT0_T1_T2_T3_T4_T6_ --------------------------
	.section	.text._ZN3cub18CUB_300001_SM_10006detail6reduce28DeviceReduceSingleTileKernelINS2_10policy_hubIjjN4cuda3std3__44plusIvEEE10Policy1000EN6thrust24THRUST_300001_SM_1000_NS6detail15normal_iteratorINSD_10device_ptrIjEEEEPijS9_ijNS7_10__identityEEEvT0_T1_T2_T3_T4_T6_,"ax",@progbits
	.align	128
        .global         _ZN3cub18CUB_300001_SM_10006detail6reduce28DeviceReduceSingleTileKernelINS2_10policy_hubIjjN4cuda3std3__44plusIvEEE10Policy1000EN6thrust24THRUST_300001_SM_1000_NS6detail15normal_iteratorINSD_10device_ptrIjEEEEPijS9_ijNS7_10__identityEEEvT0_T1_T2_T3_T4_T6_
        .type           _ZN3cub18CUB_300001_SM_10006detail6reduce28DeviceReduceSingleTileKernelINS2_10policy_hubIjjN4cuda3std3__44plusIvEEE10Policy1000EN6thrust24THRUST_300001_SM_1000_NS6detail15normal_iteratorINSD_10device_ptrIjEEEEPijS9_ijNS7_10__identityEEEvT0_T1_T2_T3_T4_T6_,@function
        .size           _ZN3cub18CUB_300001_SM_10006detail6reduce28DeviceReduceSingleTileKernelINS2_10policy_hubIjjN4cuda3std3__44plusIvEEE10Policy1000EN6thrust24THRUST_300001_SM_1000_NS6detail15normal_iteratorINSD_10device_ptrIjEEEEPijS9_ijNS7_10__identityEEEvT0_T1_T2_T3_T4_T6_,(.L_x_337 - _ZN3cub18CUB_300001_SM_10006detail6reduce28DeviceReduceSingleTileKernelINS2_10policy_hubIjjN4cuda3std3__44plusIvEEE10Policy1000EN6thrust24THRUST_300001_SM_1000_NS6detail15normal_iteratorINSD_10device_ptrIjEEEEPijS9_ijNS7_10__identityEEEvT0_T1_T2_T3_T4_T6_)
        .other          _ZN3cub18CUB_300001_SM_10006detail6reduce28DeviceReduceSingleTileKernelINS2_10policy_hubIjjN4cuda3std3__44plusIvEEE10Policy1000EN6thrust24THRUST_300001_SM_1000_NS6detail15normal_iteratorINSD_10device_ptrIjEEEEPijS9_ijNS7_10__identityEEEvT0_T1_T2_T3_T4_T6_,@"STO_CUDA_ENTRY STV_DEFAULT"
_ZN3cub18CUB_300001_SM_10006detail6reduce28DeviceReduceSingleTileKernelINS2_10policy_hubIjjN4cuda3std3__44plusIvEEE10Policy1000EN6thrust24THRUST_300001_SM_1000_NS6detail15normal_iteratorINSD_10device_ptrIjEEEEPijS9_ijNS7_10__identityEEEvT0_T1_T2_T3_T4_T6_:
.text._ZN3cub18CUB_300001_SM_10006detail6reduce28DeviceReduceSingleTileKernelINS2_10policy_hubIjjN4cuda3std3__44plusIvEEE10Policy1000EN6thrust24THRUST_300001_SM_1000_NS6detail15normal_iteratorINSD_10device_ptrIjEEEEPijS9_ijNS7_10__identityEEEvT0_T1_T2_T3_T4_T6_:
        /* <DEDUP_REMOVED lines=13> */
.L_x_282:
[----:B------:R-:W-:Y:S01]  /*00d0*/  ISETP.GT.U32.AND P0, PT, R2, 0xfff, PT ;  /* 0x00000fff0200780c */ /* 0x000fe20003f04070 */
[----:B------:R-:W-:-:S12]  /*00e0*/  BSSY.RECONVERGENT B0, `(.L_x_283) ;  /* 0x00001b5000007945 */ /* 0x000fd80003800200 */
        /* <DEDUP_REMOVED lines=11> */
.L_x_286:
[----:B------:R-:W-:Y:S05]  /*01a0*/  BSYNC.RECONVERGENT B1 ;  /* 0x0000000000017941 */ /* 0x000fea0003800200 */
.L_x_285:
        /* <DEDUP_REMOVED lines=17> */
.L_x_291:
        /* <DEDUP_REMOVED lines=31> */
.L_x_290:
[----:B------:R-:W-:Y:S05]  /*04b0*/  BSYNC.RECONVERGENT B2 ;  /* 0x0000000000027941 */ /* 0x000fea0003800200 */
.L_x_289:
[----:B------:R-:W-:Y:S05]  /*04c0*/  @!P0 BRA `(.L_x_288) ;  /* 0x0000000000c88947 */ /* 0x000fea0003800000 */
[----:B------:R-:W-:Y:S01]  /*04d0*/  ISETP.GE.U32.AND P0, PT, R21, 0x8, PT ;  /* 0x000000081500780c */ /* 0x000fe20003f06070 */
[----:B------:R-:W-:Y:S01]  /*04e0*/  BSSY.RECONVERGENT B2, `(.L_x_292) ;  /* 0x0000013000027945 */ /* 0x000fe20003800200 */
[----:B------:R-:W-:-:S04]  /*04f0*/  LOP3.LUT R16, R4, 0x7, RZ, 0xc0, !PT ;  /* 0x0000000704107812 */ /* 0x000fc800078ec0ff */
[----:B------:R-:W-:-:S07]  /*0500*/  ISETP.NE.AND P1, PT, R16, RZ, PT ;  /* 0x000000ff1000720c */ /* 0x000fce0003f25270 */
[----:B------:R-:W-:Y:S06]  /*0510*/  @!P0 BRA `(.L_x_293) ;  /* 0x00000000003c8947 */ /* 0x000fec0003800000 */
[----:B------:R-:W0:Y:S02]  /*0520*/  LDC.64 R6, c[0x0][0x380] ;  /* 0x0000e000ff067b82 */ /* 0x000e240000000a00 */
[----:B0-----:R-:W-:-:S05]  /*0530*/  IMAD.WIDE.U32 R6, R5, 0x4, R6 ;  /* 0x0000000405067825 */ /* 0x001fca00078e0006 */
        /* <DEDUP_REMOVED lines=13> */
.L_x_293:
[----:B------:R-:W-:Y:S05]  /*0610*/  BSYNC.RECONVERGENT B2 ;  /* 0x0000000000027941 */ /* 0x000fea0003800200 */
.L_x_292:
        /* <DEDUP_REMOVED lines=11> */
[----:B------:R-:W3:Y:S01]  /*06d0*/  LDG.E R10, desc[UR6][R6.64+0xc00] ;  /* 0x000c0006060a7981 */ /* 0x000ee2000c1e1900 */
[----:B------:R-:W-:Y:S01]  /*06e0*/  VIADD R5, R5, 0x400 ;  /* 0x0000040005057836 */ /* 0x000fe20000000000 */
[----:B--2--5:R-:W-:-:S04]  /*06f0*/  IADD3 R0, PT, PT, R4, R9, R0 ;  /* 0x0000000904007210 */ /* 0x024fc80007ffe000 */
[----:B---3--:R-:W-:-:S07]  /*0700*/  IADD3 R0, PT, PT, R10, R11, R0 ;  /* 0x0000000b0a007210 */ /* 0x008fce0007ffe000 */
.L_x_295:
[----:B------:R-:W-:Y:S05]  /*0710*/  BSYNC.RECONVERGENT B2 ;  /* 0x0000000000027941 */ /* 0x000fea0003800200 */
.L_x_294:
[----:B------:R-:W-:Y:S05]  /*0720*/  @!P1 BRA `(.L_x_288) ;  /* 0x0000000000309947 */ /* 0x000fea0003800000 */
[----:B------:R-:W0:Y:S02]  /*0730*/  LDC.64 R6, c[0x0][0x380] ;  /* 0x0000e000ff067b82 */ /* 0x000e240000000a00 */
[----:B0-----:R-:W-:-:S04]  /*0740*/  IMAD.WIDE.U32 R4, R5, 0x4, R6 ;  /* 0x0000000405047825 */ /* 0x001fc800078e0006 */
[----:B------:R-:W-:Y:S02]  /*0750*/  IMAD.MOV R6, RZ, RZ, -R8 ;  /* 0x000000ffff067224 */ /* 0x000fe400078e0a08 */
[----:B------:R-:W-:-:S07]  /*0760*/  IMAD.MOV.U32 R7, RZ, RZ, R5 ;  /* 0x000000ffff077224 */ /* 0x000fce00078e0005 */
.L_x_296:
[----:B------:R-:W-:-:S06]  /*0770*/  IMAD.MOV.U32 R5, RZ, RZ, R7 ;  /* 0x000000ffff057224 */ /* 0x000fcc00078e0007 */
[----:B------:R0:W2:Y:S01]  /*0780*/  LDG.E R5, desc[UR6][R4.64] ;  /* 0x0000000604057981 */ /* 0x0000a2000c1e1900 */
[----:B------:R-:W-:-:S05]  /*0790*/  VIADD R6, R6, 0x1 ;  /* 0x0000000106067836 */ /* 0x000fca0000000000 */
[----:B------:R-:W-:Y:S02]  /*07a0*/  ISETP.NE.AND P0, PT, R6, RZ, PT ;  /* 0x000000ff0600720c */ /* 0x000fe40003f05270 */
[----:B0-----:R-:W-:-:S05]  /*07b0*/  IADD3 R4, P1, PT, R4, 0x400, RZ ;  /* 0x0000040004047810 */ /* 0x001fca0007f3e0ff */
[----:B------:R-:W-:Y:S02]  /*07c0*/  IMAD.X R7, RZ, RZ, R7, P1 ;  /* 0x000000ffff077224 */ /* 0x000fe400008e0607 */
[----:B--2--5:R-:W-:-:S04]  /*07d0*/  IMAD.IADD R0, R5, 0x1, R0 ;  /* 0x0000000105007824 */ /* 0x024fc800078e0200 */
[----:B------:R-:W-:Y:S05]  /*07e0*/  @P0 BRA `(.L_x_296) ;  /* 0xfffffffc00e00947 */ /* 0x000fea000383ffff */
.L_x_288:
[----:B------:R-:W-:Y:S05]  /*07f0*/  BSYNC.RECONVERGENT B1 ;  /* 0x0000000000017941 */ /* 0x000fea0003800200 */
.L_x_287:
        /* <DEDUP_REMOVED lines=27> */
.L_x_297:
[----:B------:R-:W-:Y:S01]  /*09b0*/  LOP3.LUT R4, R3, 0x3e0, RZ, 0xc0, !PT ;  /* 0x000003e003047812 */ /* 0x000fe200078ec0ff */
[----:B------:R-:W1:Y:S03]  /*09c0*/  S2R R9, SR_LANEID ;  /* 0x0000000000097919 */ /* 0x000e660000000000 */
[----:B0-----:R-:W-:Y:S01]  /*09d0*/  LOP3.LUT R7, RZ, R4, RZ, 0x33, !PT ;  /* 0x00000004ff077212 */ /* 0x001fe200078e33ff */
[----:B------:R-:W-:-:S04]  /*09e0*/  VIADD R5, R4, 0x20 ;  /* 0x0000002004057836 */ /* 0x000fc80000000000 */
[----:B------:R-:W-:Y:S01]  /*09f0*/  IMAD.IADD R7, R7, 0x1, R2 ;  /* 0x0000000107077824 */ /* 0x000fe200078e0202 */
[----:B------:R-:W-:-:S04]  /*0a00*/  ISETP.GT.U32.AND P0, PT, R5, R2, PT ;  /* 0x000000020500720c */ /* 0x000fc80003f04070 */
[----:B------:R-:W-:-:S08]  /*0a10*/  SEL R7, R7, 0x1f, P0 ;  /* 0x0000001f07077807 */ /* 0x000fd00000000000 */
[----:B-----5:R-:W0:Y:S01]  /*0a20*/  SHFL.DOWN P0, R4, R0, 0x1, R7 ;  /* 0x0820000000047989 */ /* 0x020e220000000007 */
[----:B-1----:R-:W-:Y:S01]  /*0a30*/  ISETP.NE.AND P1, PT, R9, RZ, PT ;  /* 0x000000ff0900720c */ /* 0x002fe20003f25270 */
[----:B0-----:R-:W-:-:S12]  /*0a40*/  @P0 IMAD.IADD R4, R4, 0x1, R0 ;  /* 0x0000000104040824 */ /* 0x001fd800078e0200 */
[----:B------:R-:W0:Y:S01]  /*0a50*/  @!P1 S2R R11, SR_CgaCtaId ;  /* 0x00000000000b9919 */ /* 0x000e220000008800 */
[----:B------:R-:W-:Y:S02]  /*0a60*/  @!P1 MOV R10, 0x400 ;  /* 0x00000400000a9802 */ /* 0x000fe40000000f00 */
[----:B------:R-:W-:Y:S01]  /*0a70*/  @!P1 SHF.R.U32.HI R0, RZ, 0x3, R3 ;  /* 0x00000003ff009819 */ /* 0x000fe20000011603 */
[----:B------:R-:W1:Y:S03]  /*0a80*/  SHFL.DOWN P0, R5, R4, 0x2, R7 ;  /* 0x0840000004057989 */ /* 0x000e660000000007 */
[----:B------:R-:W-:Y:S01]  /*0a90*/  @!P1 LOP3.LUT R0, R0, 0x7c, RZ, 0xc0, !PT ;  /* 0x0000007c00009812 */ /* 0x000fe200078ec0ff */
[----:B-1----:R-:W-:Y:S01]  /*0aa0*/  @P0 IMAD.IADD R5, R4, 0x1, R5 ;  /* 0x0000000104050824 */ /* 0x002fe200078e0205 */
[----:B0-----:R-:W-:-:S04]  /*0ab0*/  @!P1 LEA R11, R11, R10, 0x18 ;  /* 0x0000000a0b0b9211 */ /* 0x001fc800078ec0ff */
[----:B------:R-:W0:Y:S01]  /*0ac0*/  SHFL.DOWN P0, R6, R5, 0x4, R7 ;  /* 0x0880000005067989 */ /* 0x000e220000000007 */
        /* <DEDUP_REMOVED lines=12> */
[C---:B------:R-:W-:Y:S02]  /*0b90*/  ISETP.GT.U32.AND P2, PT, R2.reuse, 0x40, PT ;  /* 0x000000400200780c */ /* 0x040fe40003f44070 */
[C---:B------:R-:W-:Y:S02]  /*0ba0*/  ISETP.GT.U32.AND P1, PT, R2.reuse, 0x20, PT ;  /* 0x000000200200780c */ /* 0x040fe40003f24070 */
[----:B------:R-:W-:Y:S01]  /*0bb0*/  ISETP.GT.U32.AND P3, PT, R2, 0x80, PT ;  /* 0x000000800200780c */ /* 0x000fe20003f64070 */
[----:B-1----:R-:W-:-:S09]  /*0bc0*/  ULEA UR4, UR5, UR4, 0x18 ;  /* 0x0000000405047291 */ /* 0x002fd2000f8ec0ff */
[----:B------:R-:W1:Y:S04]  /*0bd0*/  LDS.128 R4, [UR4+0x10] ;  /* 0x00001004ff047984 */ /* 0x000e680008000c00 */
[----:B0-----:R-:W0:Y:S04]  /*0be0*/  LDS R0, [UR4+0xc] ;  /* 0x00000c04ff007984 */ /* 0x001e280008000800 */
[----:B------:R-:W2:Y:S01]  /*0bf0*/  LDS.64 R10, [UR4+0x20] ;  /* 0x00002004ff0a7984 */ /* 0x000ea20008000a00 */
[----:B-1----:R-:W-:Y:S02]  /*0c00*/  SEL R4, R4, RZ, P2 ;  /* 0x000000ff04047207 */ /* 0x002fe40001000000 */
[----:B------:R-:W-:-:S02]  /*0c10*/  ISETP.GT.U32.AND P2, PT, R2, 0x60, PT ;  /* 0x000000600200780c */ /* 0x000fc40003f44070 */
[----:B0-----:R-:W-:Y:S02]  /*0c20*/  SEL R0, R0, RZ, P1 ;  /* 0x000000ff00007207 */ /* 0x001fe40000800000 */
        /* <DEDUP_REMOVED lines=8> */
[----:B--2---:R-:W-:Y:S02]  /*0cb0*/  SEL R10, R10, RZ, P2 ;  /* 0x000000ff0a0a7207 */ /* 0x004fe40001000000 */
[----:B------:R-:W-:Y:S02]  /*0cc0*/  SEL R11, R11, RZ, P3 ;  /* 0x000000ff0b0b7207 */ /* 0x000fe40001800000 */
[----:B------:R-:W-:-:S05]  /*0cd0*/  IADD3 R0, PT, PT, R10, R0, R7 ;  /* 0x000000000a007210 */ /* 0x000fca0007ffe007 */
[----:B------:R-:W-:Y:S01]  /*0ce0*/  IMAD.IADD R9, R0, 0x1, R11 ;  /* 0x0000000100097824 */ /* 0x000fe200078e020b */
[----:B------:R-:W-:Y:S06]  /*0cf0*/  BRA `(.L_x_298) ;  /* 0x0000000c00cc7947 */ /* 0x000fec0003800000 */
.L_x_284:
[----:B------:R-:W0:Y:S01]  /*0d00*/  S2R R0, SR_TID.X ;  /* 0x0000000000007919 */ /* 0x000e220000002100 */
[----:B------:R-:W1:Y:S02]  /*0d10*/  LDCU.64 UR4, c[0x0][0x380] ;  /* 0x00007000ff0477ac */ /* 0x000e640008000a00 */
[----:B-1----:R-:W-:Y:S02]  /*0d20*/  IMAD.U32 R12, RZ, RZ, UR4 ;  /* 0x00000004ff0c7e24 */ /* 0x002fe4000f8e00ff */
[----:B------:R-:W-:Y:S02]  /*0d30*/  IMAD.U32 R13, RZ, RZ, UR5 ;  /* 0x00000005ff0d7e24 */ /* 0x000fe4000f8e00ff */
        /* <DEDUP_REMOVED lines=17> */
[----:B------:R-:W-:Y:S01]  /*0e50*/  UMOV UR4, 0x1000 ;  /* 0x0000100000047882 */ /* 0x000fe20000000000 */
[----:B--2---:R-:W-:-:S04]  /*0e60*/  IADD3 R3, PT, PT, R7, R6, R3 ;  /* 0x0000000607037210 */ /* 0x004fc80007ffe003 */
[----:B---3--:R-:W-:-:S04]  /*0e70*/  IADD3 R3, PT, PT, R9, R8, R3 ;  /* 0x0000000809037210 */ /* 0x008fc80007ffe003 */
[----:B----4-:R-:W-:-:S04]  /*0e80*/  IADD3 R3, PT, PT, R11, R10, R3 ;  /* 0x0000000a0b037210 */ /* 0x010fc80007ffe003 */
[----:B-----5:R-:W-:-:S04]  /*0e90*/  IADD3 R3, PT, PT, R15, R14, R3 ;  /* 0x0000000e0f037210 */ /* 0x020fc80007ffe003 */
[----:B------:R-:W-:Y:S01]  /*0ea0*/  IADD3 R16, PT, PT, R17, R16, R3 ;  /* 0x0000001011107210 */ /* 0x000fe20007ffe003 */
[----:B------:R-:W-:-:S05]  /*0eb0*/  VIADD R3, R2, 0xfffff000 ;  /* 0xfffff00002037836 */ /* 0x000fca0000000000 */
[----:B------:R-:W-:Y:S02]  /*0ec0*/  ISETP.GE.U32.AND P0, PT, R3, 0x1000, PT ;  /* 0x000010000300780c */ /* 0x000fe40003f06070 */
[----:B------:R-:W-:-:S04]  /*0ed0*/  IADD3 R16, PT, PT, R19, R18, R16 ;  /* 0x0000001213107210 */ /* 0x000fc80007ffe010 */
[----:B------:R-:W-:-:S05]  /*0ee0*/  IADD3 R21, PT, PT, R21, R20, R16 ;  /* 0x0000001415157210 */ /* 0x000fca0007ffe010 */
[----:B------:R-:W-:Y:S02]  /*0ef0*/  IMAD.IADD R7, R22, 0x1, R21 ;  /* 0x0000000116077824 */ /* 0x000fe400078e0215 */
[----:B------:R-:W-:Y:S05]  /*0f00*/  @!P0 BRA `(.L_x_299) ;  /* 0x00000000008c8947 */ /* 0x000fea0003800000 */
[----:B------:R-:W0:Y:S01]  /*0f10*/  LDC R2, c[0x0][0x390] ;  /* 0x0000e400ff027b82 */ /* 0x000e220000000800 */
[----:B------:R-:W-:-:S07]  /*0f20*/  UMOV UR4, 0x1000 ;  /* 0x0000100000047882 */ /* 0x000fce0000000000 */
[----:B------:R-:W1:Y:S02]  /*0f30*/  LDC.64 R12, c[0x0][0x380] ;  /* 0x0000e000ff0c7b82 */ /* 0x000e640000000a00 */
.L_x_301:
[----:B------:R-:W-:-:S04]  /*0f40*/  VIADD R5, R0, UR4 ;  /* 0x0000000400057c36 */ /* 0x000fc80008000000 */
        /* <DEDUP_REMOVED lines=17> */
[----:B--2---:R-:W-:Y:S01]  /*1060*/  IADD3 R16, PT, PT, R18, R16, R7 ;  /* 0x0000001012107210 */ /* 0x004fe20007ffe007 */
[----:B0-----:R-:W-:-:S05]  /*1070*/  VIADD R7, R2, -UR4 ;  /* 0x8000000402077c36 */ /* 0x001fca0008000000 */
[----:B------:R-:W-:Y:S02]  /*1080*/  ISETP.GE.U32.AND P0, PT, R7, 0x1000, PT ;  /* 0x000010000700780c */ /* 0x000fe40003f06070 */
        /* <DEDUP_REMOVED lines=8> */
[----:B------:R-:W-:-:S06]  /*1110*/  UIADD3 UR4, UPT, UPT, UR4, 0x1000, URZ ;  /* 0x0000100004047890 */ /* 0x000fcc000fffe0ff */
[----:B------:R-:W-:-:S13]  /*1120*/  ISETP.LT.U32.AND P0, PT, R3, UR4, PT ;  /* 0x0000000403007c0c */ /* 0x000fda000bf01070 */
[----:B------:R-:W-:Y:S05]  /*1130*/  @!P0 BRA `(.L_x_301) ;  /* 0xfffffffc00808947 */ /* 0x000fea000383ffff */
.L_x_299:
[----:B------:R-:W-:Y:S01]  /*1140*/  VIADD R3, R2, -UR4 ;  /* 0x8000000402037c36 */ /* 0x000fe20008000000 */
[----:B------:R-:W-:Y:S04]  /*1150*/  BSSY.RECONVERGENT B1, `(.L_x_300) ;  /* 0x0000095000017945 */ /* 0x000fe80003800200 */
[----:B------:R-:W-:-:S04]  /*1160*/  ISETP.GE.AND P0, PT, R0, R3, PT ;  /* 0x000000030000720c */ /* 0x000fc80003f06270 */
[----:B------:R-:W-:-:S13]  /*1170*/  ISETP.LE.U32.OR P0, PT, R2, UR4, P0 ;  /* 0x0000000402007c0c */ /* 0x000fda0008703470 */
[----:B------:R-:W-:Y:S05]  /*1180*/  @P0 BRA `(.L_x_302) ;  /* 0x0000000800440947 */ /* 0x000fea0003800000 */
[----:B------:R-:W-:Y:S01]  /*1190*/  LOP3.LUT R3, RZ, R0, RZ, 0x33, !PT ;  /* 0x00000000ff037212 */ /* 0x000fe200078e33ff */
[----:B------:R-:W-:Y:S01]  /*11a0*/  BSSY.RECONVERGENT B2, `(.L_x_303) ;  /* 0x000004a000027945 */ /* 0x000fe20003800200 */
[----:B------:R-:W-:Y:S02]  /*11b0*/  IMAD.MOV.U32 R5, RZ, RZ, R0 ;  /* 0x000000ffff057224 */ /* 0x000fe400078e0000 */
[----:B------:R-:W-:-:S04]  /*11c0*/  IADD3 R3, PT, PT, R2, -UR4, R3 ;  /* 0x8000000402037c10 */ /* 0x000fc8000fffe003 */
[C---:B------:R-:W-:Y:S02]  /*11d0*/  ISETP.GE.U32.AND P0, PT, R3.reuse, 0xf00, PT ;  /* 0x00000f000300780c */ /* 0x040fe40003f06070 */
[----:B------:R-:W-:-:S04]  /*11e0*/  LEA.HI R3, R3, 0x1, RZ, 0x18 ;  /* 0x0000000103037811 */ /* 0x000fc800078fc0ff */
[----:B------:R-:W-:-:S07]  /*11f0*/  LOP3.LUT R4, R3, 0xf, RZ, 0xc0, !PT ;  /* 0x0000000f03047812 */ /* 0x000fce00078ec0ff */
[----:B------:R-:W-:Y:S05]  /*1200*/  @!P0 BRA `(.L_x_304) ;  /* 0x00000004000c8947 */ /* 0x000fea0003800000 */
[----:B------:R-:W-:Y:S01]  /*1210*/  LOP3.LUT R6, R3, 0x1fffff0, RZ, 0xc0, !PT ;  /* 0x01fffff003067812 */ /* 0x000fe200078ec0ff */
[----:B------:R-:W-:Y:S01]  /*1220*/  BSSY.RECONVERGENT B3, `(.L_x_305) ;  /* 0x0000040000037945 */ /* 0x000fe20003800200 */
[C---:B------:R-:W-:Y:S01]  /*1230*/  LOP3.LUT R5, R0.reuse, 0x800, RZ, 0xfc, !PT ;  /* 0x0000080000057812 */ /* 0x040fe200078efcff */
[----:B------:R-:W-:Y:S02]  /*1240*/  VIADD R2, R0, UR4 ;  /* 0x0000000400027c36 */ /* 0x000fe40008000000 */
[----:B------:R-:W-:-:S07]  /*1250*/  IMAD.MOV R6, RZ, RZ, -R6 ;  /* 0x000000ffff067224 */ /* 0x000fce00078e0a06 */
.L_x_306:
[----:B------:R-:W-:-:S04]  /*1260*/  IMAD.WIDE.U32 R26, R2, 0x4, R12 ;  /* 0x00000004021a7825 */ /* 0x000fc800078e000c */
[C---:B------:R-:W-:Y:S02]  /*1270*/  VIADD R9, R2.reuse, 0x100 ;  /* 0x0000010002097836 */ /* 0x040fe40000000000 */
[----:B------:R-:W-:Y:S01]  /*1280*/  VIADD R15, R2, 0x400 ;  /* 0x00000400020f7836 */ /* 0x000fe20000000000 */
[----:B------:R0:W2:Y:S01]  /*1290*/  LDG.E R26, desc[UR6][R26.64] ;  /* 0x000000061a1a7981 */ /* 0x0000a2000c1e1900 */
[----:B------:R-:W-:-:S04]  /*12a0*/  IMAD.WIDE.U32 R8, R9, 0x4, R12 ;  /* 0x0000000409087825 */ /* 0x000fc800078e000c */
[C---:B------:R-:W-:Y:S01]  /*12b0*/  VIADD R17, R2.reuse, 0x200 ;  /* 0x0000020002117836 */ /* 0x040fe20000000000 */
[----:B------:R1:W2:Y:S01]  /*12c0*/  LDG.E R25, desc[UR6][R8.64] ;  /* 0x0000000608197981 */ /* 0x0002a2000c1e1900 */
[C---:B------:R-:W-:Y:S02]  /*12d0*/  VIADD R11, R2.reuse, 0x300 ;  /* 0x00000300020b7836 */ /* 0x040fe40000000000 */
[----:B0-----:R-:W-:Y:S02]  /*12e0*/  VIADD R27, R2, 0x700 ;  /* 0x00000700021b7836 */ /* 0x001fe40000000000 */
[----:B------:R-:W-:-:S04]  /*12f0*/  IMAD.WIDE.U32 R14, R15, 0x4, R12 ;  /* 0x000000040f0e7825 */ /* 0x000fc800078e000c */
[--C-:B------:R-:W-:Y:S01]  /*1300*/  IMAD.WIDE.U32 R16, R17, 0x4, R12.reuse ;  /* 0x0000000411107825 */ /* 0x100fe200078e000c */
[----:B------:R0:W3:Y:S03]  /*1310*/  LDG.E R22, desc[UR6][R14.64] ;  /* 0x000000060e167981 */ /* 0x0000e6000c1e1900 */
[----:B------:R-:W-:Y:S01]  /*1320*/  VIADD R29, R2, 0x500 ;  /* 0x00000500021d7836 */ /* 0x000fe20000000000 */
[----:B------:R-:W4:Y:S01]  /*1330*/  LDG.E R24, desc[UR6][R16.64] ;  /* 0x0000000610187981 */ /* 0x000f22000c1e1900 */
[----:B------:R-:W-:-:S04]  /*1340*/  IMAD.WIDE.U32 R10, R11, 0x4, R12 ;  /* 0x000000040b0a7825 */ /* 0x000fc800078e000c */
[--C-:B-1----:R-:W-:Y:S01]  /*1350*/  IMAD.WIDE.U32 R8, R27, 0x4, R12.reuse ;  /* 0x000000041b087825 */ /* 0x102fe200078e000c */
[----:B------:R-:W4:Y:S03]  /*1360*/  LDG.E R23, desc[UR6][R10.64] ;  /* 0x000000060a177981 */ /* 0x000f26000c1e1900 */
[----:B------:R-:W-:Y:S02]  /*1370*/  VIADD R27, R2, 0x900 ;  /* 0x00000900021b7836 */ /* 0x000fe40000000000 */
[----:B------:R-:W-:-:S04]  /*1380*/  IMAD.WIDE.U32 R28, R29, 0x4, R12 ;  /* 0x000000041d1c7825 */ /* 0x000fc800078e000c */
[C---:B------:R-:W-:Y:S01]  /*1390*/  VIADD R19, R2.reuse, 0x600 ;  /* 0x0000060002137836 */ /* 0x040fe20000000000 */
[----:B------:R1:W5:Y:S01]  /*13a0*/  LDG.E R11, desc[UR6][R8.64] ;  /* 0x00000006080b7981 */ /* 0x000362000c1e1900 */
[C---:B0-----:R-:W-:Y:S02]  /*13b0*/  VIADD R15, R2.reuse, 0xa00 ;  /* 0x00000a00020f7836 */ /* 0x041fe40000000000 */
[----:B------:R-:W-:Y:S01]  /*13c0*/  VIADD R20, R2, 0x800 ;  /* 0x0000080002147836 */ /* 0x000fe20000000000 */
[----:B------:R0:W3:Y:S01]  /*13d0*/  LDG.E R21, desc[UR6][R28.64] ;  /* 0x000000061c157981 */ /* 0x0000e2000c1e1900 */
[----:B------:R-:W-:-:S04]  /*13e0*/  IMAD.WIDE.U32 R18, R19, 0x4, R12 ;  /* 0x0000000413127825 */ /* 0x000fc800078e000c */
[----:B-1----:R-:W-:-:S04]  /*13f0*/  IMAD.WIDE.U32 R8, R27, 0x4, R12 ;  /* 0x000000041b087825 */ /* 0x002fc800078e000c */
[--C-:B------:R-:W-:Y:S02]  /*1400*/  IMAD.WIDE.U32 R14, R15, 0x4, R12.reuse ;  /* 0x000000040f0e7825 */ /* 0x100fe400078e000c */
[----:B------:R-:W5:Y:S02]  /*1410*/  LDG.E R9, desc[UR6][R8.64] ;  /* 0x0000000608097981 */ /* 0x000f64000c1e1900 */
[--C-:B------:R-:W-:Y:S02]  /*1420*/  IMAD.WIDE.U32 R16, R20, 0x4, R12.reuse ;  /* 0x0000000414107825 */ /* 0x100fe400078e000c */
[----:B------:R1:W5:Y:S02]  /*1430*/  LDG.E R20, desc[UR6][R18.64] ;  /* 0x0000000612147981 */ /* 0x000364000c1e1900 */
[C---:B0-----:R-:W-:Y:S02]  /*1440*/  VIADD R29, R2.reuse, 0xb00 ;  /* 0x00000b00021d7836 */ /* 0x041fe40000000000 */
[----:B------:R-:W-:Y:S01]  /*1450*/  VIADD R27, R2, 0xc00 ;  /* 0x00000c00021b7836 */ /* 0x000fe20000000000 */
[----:B------:R0:W5:Y:S01]  /*1460*/  LDG.E R10, desc[UR6][R16.64] ;  /* 0x00000006100a7981 */ /* 0x000162000c1e1900 */
[----:B------:R-:W-:-:S03]  /*1470*/  IMAD.WIDE.U32 R28, R29, 0x4, R12 ;  /* 0x000000041d1c7825 */ /* 0x000fc600078e000c */
[----:B------:R0:W5:Y:S01]  /*1480*/  LDG.E R8, desc[UR6][R14.64] ;  /* 0x000000060e087981 */ /* 0x000162000c1e1900 */
[C---:B-1----:R-:W-:Y:S02]  /*1490*/  VIADD R19, R2.reuse, 0xe00 ;  /* 0x00000e0002137836 */ /* 0x042fe40000000000 */
[C---:B------:R-:W-:Y:S02]  /*14a0*/  VIADD R18, R2.reuse, 0xf00 ;  /* 0x00000f0002127836 */ /* 0x040fe40000000000 */
[----:B0-----:R-:W-:Y:S02]  /*14b0*/  IMAD.WIDE.U32 R16, R27, 0x4, R12 ;  /* 0x000000041b107825 */ /* 0x001fe400078e000c */
[----:B------:R-:W5:Y:S02]  /*14c0*/  LDG.E R27, desc[UR6][R28.64] ;  /* 0x000000061c1b7981 */ /* 0x000f64000c1e1900 */
[----:B------:R-:W-:-:S04]  /*14d0*/  VIADD R15, R2, 0xd00 ;  /* 0x00000d00020f7836 */ /* 0x000fc80000000000 */
[--C-:B------:R-:W-:Y:S01]  /*14e0*/  IMAD.WIDE.U32 R14, R15, 0x4, R12.reuse ;  /* 0x000000040f0e7825 */ /* 0x100fe200078e000c */
[----:B------:R0:W5:Y:S05]  /*14f0*/  LDG.E R28, desc[UR6][R16.64] ;  /* 0x00000006101c7981 */ /* 0x00016a000c1e1900 */
[----:B------:R-:W5:Y:S01]  /*1500*/  LDG.E R15, desc[UR6][R14.64] ;  /* 0x000000060e0f7981 */ /* 0x000f62000c1e1900 */
[----:B0-----:R-:W-:-:S04]  /*1510*/  IMAD.WIDE.U32 R16, R19, 0x4, R12 ;  /* 0x0000000413107825 */ /* 0x001fc800078e000c */
[----:B------:R-:W-:Y:S02]  /*1520*/  IMAD.WIDE.U32 R18, R18, 0x4, R12 ;  /* 0x0000000412127825 */ /* 0x000fe400078e000c */
[----:B------:R-:W5:Y:S04]  /*1530*/  LDG.E R16, desc[UR6][R16.64] ;  /* 0x0000000610107981 */ /* 0x000f68000c1e1900 */
[----:B------:R-:W5:Y:S01]  /*1540*/  LDG.E R19, desc[UR6][R18.64] ;  /* 0x0000000612137981 */ /* 0x000f62000c1e1900 */
[----:B------:R-:W-:-:S05]  /*1550*/  VIADD R6, R6, 0x10 ;  /* 0x0000001006067836 */ /* 0x000fca0000000000 */
[----:B------:R-:W-:Y:S01]  /*1560*/  ISETP.NE.AND P0, PT, R6, RZ, PT ;  /* 0x000000ff0600720c */ /* 0x000fe20003f05270 */
[----:B------:R-:W-:Y:S02]  /*1570*/  VIADD R5, R5, 0x1000 ;  /* 0x0000100005057836 */ /* 0x000fe40000000000 */
[----:B------:R-:W-:Y:S01]  /*1580*/  VIADD R2, R2, 0x1000 ;  /* 0x0000100002027836 */ /* 0x000fe20000000000 */
[----:B--2---:R-:W-:-:S04]  /*1590*/  IADD3 R25, PT, PT, R25, R26, R7 ;  /* 0x0000001a19197210 */ /* 0x004fc80007ffe007 */
[----:B----4-:R-:W-:-:S04]  /*15a0*/  IADD3 R23, PT, PT, R23, R24, R25 ;  /* 0x0000001817177210 */ /* 0x010fc80007ffe019 */
[----:B---3--:R-:W-:-:S04]  /*15b0*/  IADD3 R21, PT, PT, R21, R22, R23 ;  /* 0x0000001615157210 */ /* 0x008fc80007ffe017 */
[----:B-----5:R-:W-:-:S04]  /*15c0*/  IADD3 R11, PT, PT, R11, R20, R21 ;  /* 0x000000140b0b7210 */ /* 0x020fc80007ffe015 */
[----:B------:R-:W-:-:S04]  /*15d0*/  IADD3 R9, PT, PT, R9, R10, R11 ;  /* 0x0000000a09097210 */ /* 0x000fc80007ffe00b */
[----:B------:R-:W-:-:S04]  /*15e0*/  IADD3 R8, PT, PT, R27, R8, R9 ;  /* 0x000000081b087210 */ /* 0x000fc80007ffe009 */
[----:B------:R-:W-:-:S04]  /*15f0*/  IADD3 R8, PT, PT, R15, R28, R8 ;  /* 0x0000001c0f087210 */ /* 0x000fc80007ffe008 */
[----:B------:R-:W-:Y:S01]  /*1600*/  IADD3 R7, PT, PT, R19, R16, R8 ;  /* 0x0000001013077210 */ /* 0x000fe20007ffe008 */
[----:B------:R-:W-:Y:S06]  /*1610*/  @P0 BRA `(.L_x_306) ;  /* 0xfffffffc00100947 */ /* 0x000fec000383ffff */
[----:B------:R-:W-:Y:S05]  /*1620*/  BSYNC.RECONVERGENT B3 ;  /* 0x0000000000037941 */ /* 0x000fea0003800200 */
.L_x_305:
[----:B------:R-:W-:-:S07]  /*1630*/  VIADD R5, R5, 0xfffff800 ;  /* 0xfffff80005057836 */ /* 0x000fce0000000000 */
.L_x_304:
[----:B------:R-:W-:Y:S05]  /*1640*/  BSYNC.RECONVERGENT B2 ;  /* 0x0000000000027941 */ /* 0x000fea0003800200 */
.L_x_303:
[----:B------:R-:W-:-:S13]  /*1650*/  ISETP.NE.AND P0, PT, R4, RZ, PT ;  /* 0x000000ff0400720c */ /* 0x000fda0003f05270 */
[----:B------:R-:W-:Y:S05]  /*1660*/  @!P0 BRA `(.L_x_302) ;  /* 0x00000004000c8947 */ /* 0x000fea0003800000 */
[----:B------:R-:W-:Y:S01]  /*1670*/  ISETP.GE.U32.AND P0, PT, R4, 0x8, PT ;  /* 0x000000080400780c */ /* 0x000fe20003f06070 */
[----:B------:R-:W-:Y:S01]  /*1680*/  BSSY.RECONVERGENT B2, `(.L_x_307) ;  /* 0x0000021000027945 */ /* 0x000fe20003800200 */
[----:B------:R-:W-:-:S04]  /*1690*/  LOP3.LUT R24, R3, 0x7, RZ, 0xc0, !PT ;  /* 0x0000000703187812 */ /* 0x000fc800078ec0ff */
[----:B------:R-:W-:-:S07]  /*16a0*/  ISETP.NE.AND P1, PT, R24, RZ, PT ;  /* 0x000000ff1800720c */ /* 0x000fce0003f25270 */
[----:B------:R-:W-:Y:S06]  /*16b0*/  @!P0 BRA `(.L_x_308) ;  /* 0x0000000000748947 */ /* 0x000fec0003800000 */
[----:B------:R-:W-:-:S04]  /*16c0*/  VIADD R9, R5, UR4 ;  /* 0x0000000405097c36 */ /* 0x000fc80008000000 */
[C---:B------:R-:W-:Y:S02]  /*16d0*/  VIADD R21, R9.reuse, 0x100 ;  /* 0x0000010009157836 */ /* 0x040fe40000000000 */
[C---:B------:R-:W-:Y:S02]  /*16e0*/  VIADD R11, R9.reuse, 0x300 ;  /* 0x00000300090b7836 */ /* 0x040fe40000000000 */
[C---:B------:R-:W-:Y:S02]  /*16f0*/  VIADD R23, R9.reuse, 0x200 ;  /* 0x0000020009177836 */ /* 0x040fe40000000000 */
[----:B------:R-:W-:-:S04]  /*1700*/  IMAD.WIDE.U32 R16, R9, 0x4, R12 ;  /* 0x0000000409107825 */ /* 0x000fc800078e000c */
[--C-:B------:R-:W-:Y:S01]  /*1710*/  IMAD.WIDE.U32 R20, R21, 0x4, R12.reuse ;  /* 0x0000000415147825 */ /* 0x100fe200078e000c */
[----:B------:R0:W2:Y:S03]  /*1720*/  LDG.E R2, desc[UR6][R16.64] ;  /* 0x0000000610027981 */ /* 0x0000a6000c1e1900 */
[C---:B------:R-:W-:Y:S01]  /*1730*/  VIADD R15, R9.reuse, 0x400 ;  /* 0x00000400090f7836 */ /* 0x040fe20000000000 */
[----:B------:R-:W2:Y:S01]  /*1740*/  LDG.E R4, desc[UR6][R20.64] ;  /* 0x0000000614047981 */ /* 0x000ea2000c1e1900 */
[----:B------:R-:W-:Y:S02]  /*1750*/  VIADD R19, R9, 0x500 ;  /* 0x0000050009137836 */ /* 0x000fe40000000000 */
[----:B------:R-:W-:-:S04]  /*1760*/  IMAD.WIDE.U32 R10, R11, 0x4, R12 ;  /* 0x000000040b0a7825 */ /* 0x000fc800078e000c */
[--C-:B------:R-:W-:Y:S02]  /*1770*/  IMAD.WIDE.U32 R22, R23, 0x4, R12.reuse ;  /* 0x0000000417167825 */ /* 0x100fe400078e000c */
[----:B------:R-:W3:Y:S02]  /*1780*/  LDG.E R10, desc[UR6][R10.64] ;  /* 0x000000060a0a7981 */ /* 0x000ee4000c1e1900 */
[C---:B------:R-:W-:Y:S02]  /*1790*/  VIADD R25, R9.reuse, 0x600 ;  /* 0x0000060009197836 */ /* 0x040fe40000000000 */
[----:B------:R-:W-:Y:S01]  /*17a0*/  VIADD R27, R9, 0x700 ;  /* 0x00000700091b7836 */ /* 0x000fe20000000000 */
[----:B------:R-:W3:Y:S01]  /*17b0*/  LDG.E R6, desc[UR6][R22.64] ;  /* 0x0000000616067981 */ /* 0x000ee2000c1e1900 */
[----:B------:R-:W-:-:S04]  /*17c0*/  IMAD.WIDE.U32 R14, R15, 0x4, R12 ;  /* 0x000000040f0e7825 */ /* 0x000fc800078e000c */
[--C-:B------:R-:W-:Y:S02]  /*17d0*/  IMAD.WIDE.U32 R8, R19, 0x4, R12.reuse ;  /* 0x0000000413087825 */ /* 0x100fe400078e000c */
[----:B------:R-:W4:Y:S02]  /*17e0*/  LDG.E R15, desc[UR6][R14.64] ;  /* 0x000000060e0f7981 */ /* 0x000f24000c1e1900 */
[--C-:B------:R-:W-:Y:S02]  /*17f0*/  IMAD.WIDE.U32 R18, R25, 0x4, R12.reuse ;  /* 0x0000000419127825 */ /* 0x100fe400078e000c */
[----:B------:R-:W4:Y:S02]  /*1800*/  LDG.E R8, desc[UR6][R8.64] ;  /* 0x0000000608087981 */ /* 0x000f24000c1e1900 */
[----:B0-----:R-:W-:Y:S02]  /*1810*/  IMAD.WIDE.U32 R16, R27, 0x4, R12 ;  /* 0x000000041b107825 */ /* 0x001fe400078e000c */
[----:B------:R-:W5:Y:S04]  /*1820*/  LDG.E R19, desc[UR6][R18.64] ;  /* 0x0000000612137981 */ /* 0x000f68000c1e1900 */
[----:B------:R-:W5:Y:S01]  /*1830*/  LDG.E R16, desc[UR6][R16.64] ;  /* 0x0000000610107981 */ /* 0x000f62000c1e1900 */
[----:B------:R-:W-:Y:S01]  /*1840*/  VIADD R5, R5, 0x800 ;  /* 0x0000080005057836 */ /* 0x000fe20000000000 */
[----:B--2---:R-:W-:-:S04]  /*1850*/  IADD3 R7, PT, PT, R4, R2, R7 ;  /* 0x0000000204077210 */ /* 0x004fc80007ffe007 */
[----:B---3--:R-:W-:-:S04]  /*1860*/  IADD3 R6, PT, PT, R10, R6, R7 ;  /* 0x000000060a067210 */ /* 0x008fc80007ffe007 */
[----:B----4-:R-:W-:-:S04]  /*1870*/  IADD3 R6, PT, PT, R8, R15, R6 ;  /* 0x0000000f08067210 */ /* 0x010fc80007ffe006 */
[----:B-----5:R-:W-:-:S07]  /*1880*/  IADD3 R7, PT, PT, R16, R19, R6 ;  /* 0x0000001310077210 */ /* 0x020fce0007ffe006 */
.L_x_308:
[----:B------:R-:W-:Y:S05]  /*1890*/  BSYNC.RECONVERGENT B2 ;  /* 0x0000000000027941 */ /* 0x000fea0003800200 */
.L_x_307:
        /* <DEDUP_REMOVED lines=8> */
[----:B------:R-:W-:-:S04]  /*1920*/  IMAD.WIDE.U32 R2, R9, 0x4, R12 ;  /* 0x0000000409027825 */ /* 0x000fc800078e000c */
[C---:B------:R-:W-:Y:S02]  /*1930*/  VIADD R15, R9.reuse, 0x200 ;  /* 0x00000200090f7836 */ /* 0x040fe40000000000 */
[----:B------:R-:W-:Y:S01]  /*1940*/  VIADD R17, R9, 0x300 ;  /* 0x0000030009117836 */ /* 0x000fe20000000000 */
[----:B------:R-:W2:Y:S01]  /*1950*/  LDG.E R2, desc[UR6][R2.64] ;  /* 0x0000000602027981 */ /* 0x000ea2000c1e1900 */
[----:B------:R-:W-:-:S04]  /*1960*/  IMAD.WIDE.U32 R8, R11, 0x4, R12 ;  /* 0x000000040b087825 */ /* 0x000fc800078e000c */
[--C-:B------:R-:W-:Y:S02]  /*1970*/  IMAD.WIDE.U32 R10, R15, 0x4, R12.reuse ;  /* 0x000000040f0a7825 */ /* 0x100fe400078e000c */
[----:B------:R-:W2:Y:S02]  /*1980*/  LDG.E R8, desc[UR6][R8.64] ;  /* 0x0000000608087981 */ /* 0x000ea4000c1e1900 */
[----:B------:R-:W-:Y:S02]  /*1990*/  IMAD.WIDE.U32 R14, R17, 0x4, R12 ;  /* 0x00000004110e7825 */ /* 0x000fe400078e000c */
[----:B------:R-:W3:Y:S04]  /*19a0*/  LDG.E R10, desc[UR6][R10.64] ;  /* 0x000000060a0a7981 */ /* 0x000ee8000c1e1900 */
[----:B------:R-:W3:Y:S01]  /*19b0*/  LDG.E R14, desc[UR6][R14.64] ;  /* 0x000000060e0e7981 */ /* 0x000ee2000c1e1900 */
[----:B------:R-:W-:Y:S01]  /*19c0*/  VIADD R5, R5, 0x400 ;  /* 0x0000040005057836 */ /* 0x000fe20000000000 */
[----:B--2---:R-:W-:-:S04]  /*19d0*/  IADD3 R7, PT, PT, R8, R2, R7 ;  /* 0x0000000208077210 */ /* 0x004fc80007ffe007 */
[----:B---3--:R-:W-:-:S07]  /*19e0*/  IADD3 R7, PT, PT, R14, R10, R7 ;  /* 0x0000000a0e077210 */ /* 0x008fce0007ffe007 */
.L_x_310:
[----:B------:R-:W-:Y:S05]  /*19f0*/  BSYNC.RECONVERGENT B2 ;  /* 0x0000000000027941 */ /* 0x000fea0003800200 */
.L_x_309:
[----:B------:R-:W-:Y:S05]  /*1a00*/  @!P1 BRA `(.L_x_302) ;  /* 0x0000000000249947 */ /* 0x000fea0003800000 */
[----:B------:R-:W-:Y:S02]  /*1a10*/  VIADD R5, R5, UR4 ;  /* 0x0000000405057c36 */ /* 0x000fe40008000000 */
[----:B------:R-:W-:-:S07]  /*1a20*/  IMAD.MOV R4, RZ, RZ, -R4 ;  /* 0x000000ffff047224 */ /* 0x000fce00078e0a04 */
.L_x_311:
[----:B------:R-:W-:-:S06]  /*1a30*/  IMAD.WIDE.U32 R2, R5, 0x4, R12 ;  /* 0x0000000405027825 */ /* 0x000fcc00078e000c */
[----:B------:R-:W2:Y:S01]  /*1a40*/  LDG.E R2, desc[UR6][R2.64] ;  /* 0x0000000602027981 */ /* 0x000ea2000c1e1900 */
[----:B------:R-:W-:Y:S02]  /*1a50*/  VIADD R4, R4, 0x1 ;  /* 0x0000000104047836 */ /* 0x000fe40000000000 */
[----:B------:R-:W-:-:S03]  /*1a60*/  VIADD R5, R5, 0x100 ;  /* 0x0000010005057836 */ /* 0x000fc60000000000 */
[----:B------:R-:W-:Y:S01]  /*1a70*/  ISETP.NE.AND P0, PT, R4, RZ, PT ;  /* 0x000000ff0400720c */ /* 0x000fe20003f05270 */
[----:B--2---:R-:W-:-:S12]  /*1a80*/  IMAD.IADD R7, R2, 0x1, R7 ;  /* 0x0000000102077824 */ /* 0x004fd800078e0207 */
[----:B------:R-:W-:Y:S05]  /*1a90*/  @P0 BRA `(.L_x_311) ;  /* 0xfffffffc00e40947 */ /* 0x000fea000383ffff */
.L_x_302:
[----:B------:R-:W-:Y:S05]  /*1aa0*/  BSYNC.RECONVERGENT B1 ;  /* 0x0000000000017941 */ /* 0x000fea0003800200 */
.L_x_300:
        /* <DEDUP_REMOVED lines=24> */
.L_x_298:
[----:B------:R-:W-:Y:S05]  /*1c30*/  BSYNC.RECONVERGENT B0 ;  /* 0x0000000000007941 */ /* 0x000fea0003800200 */
.L_x_283:
[----:B------:R-:W-:Y:S05]  /*1c40*/  @P0 EXIT ;  /* 0x000000000000094d */ /* 0x000fea0003800000 */
[----:B------:R-:W1:Y:S01]  /*1c50*/  LDC.64 R2, c[0x0][0x388] ;  /* 0x0000e200ff027b82 */ /* 0x000e620000000a00 */
[----:B------:R-:W0:Y:S02]  /*1c60*/  LDCU UR4, c[0x0][0x398] ;  /* 0x00007300ff0477ac */ /* 0x000e240008000800 */
[----:B0-----:R-:W-:-:S05]  /*1c70*/  VIADD R9, R9, UR4 ;  /* 0x0000000409097c36 */ /* 0x001fca0008000000 */
[----:B-1----:R-:W-:Y:S01]  /*1c80*/  STG.E desc[UR6][R2.64], R9 ;  /* 0x0000000902007986 */ /* 0x002fe2000c101906 */
[----:B------:R-:W-:Y:S05]  /*1c90*/  EXIT ;  /* 0x000000000000794d */ /* 0x000fea0003800000 */
.L_x_312:
        /* <DEDUP_REMOVED lines=14> */
.L_x_337:


//--------------------- .text._ZN3cub18CUB_300001_SM_10006detail11EmptyKernelIvEEvv --------------------------
	.section	.text._ZN3cub18CUB_300001_SM_10006detail11EmptyKernelIvEEvv,"ax",@progbits
	.align	128
        .global         _ZN3cub18CUB_300001_SM_10006detail11EmptyKernelIvEEvv
        .type           _ZN3cub18CUB_300001_SM_10006detail11EmptyKernelIvEEvv,@function
        .size           _ZN3cub18CUB_300001_SM_10006detail11EmptyKernelIvEEvv,(.L_x_338 - _ZN3cub18CUB_300001_SM_10006detail11EmptyKernelIvEEvv)
        .other          _ZN3cub18CUB_300001_SM_10006detail11EmptyKernelIvEEvv,@"STO_CUDA_ENTRY STV_DEFAULT"
_ZN3cub18CUB_300001_SM_10006detail11EmptyKernelIvEEvv:
.text._ZN3cub18CUB_300001_SM_10006detail11EmptyKernelIvEEvv:
[----:B------:R-:W-:Y:S01]  /*0000*/  LDC R1, c[0x0][0x37c] ;  /* 0x0000df00ff017b82 */ /* 0x000fe20000000800 */
[----:B------:R-:W-:Y:S05]  /*0010*/  EXIT ;  /* 0x000000000000794d */ /* 0x000fea0003800000 */
.L_x_313:
        /* <DEDUP_REMOVED lines=14> */
.L_x_338:


//--------------------- .text._Z6kernel5PointS_PKb --------------------------
	.section	.text._Z6kernel5PointS_PKb,"ax",@progbits
	.align	128
        .global         _Z6kernel5PointS_PKb
        .type           _Z6kernel5PointS_PKb,@function
        .size           _Z6kernel5PointS_PKb,(.L_x_339 - _Z6kernel5PointS_PKb)
        .other          _Z6kernel5PointS_PKb,@"STO_CUDA_ENTRY STV_DEFAULT"
_Z6kernel5PointS_PKb:
.text._Z6kernel5PointS_PKb:
[----:B------:R-:W0:Y:S01]  /*0000*/  LDC R1, c[0x0][0x37c] ;  /* 0x0000df00ff017b82 */ /* 0x000e220000000800 */
[----:B------:R-:W1:Y:S01]  /*0010*/  S2R R12, SR_CTAID.X ;  /* 0x00000000000c7919 */ /* 0x000e620000002500 */
[----:B------:R-:W1:Y:S01]  /*0020*/  LDCU UR8, c[0x0][0x360] ;  /* 0x00006c00ff0877ac */ /* 0x000e620008000800 */
[----:B0-----:R-:W-:Y:S01]  /*0030*/  VIADD R1, R1, 0xffffffd0 ;  /* 0xffffffd001017836 */ /* 0x001fe20000000000 */
[----:B------:R-:W-:Y:S01]  /*0040*/  BSSY.RECONVERGENT B0, `(.L_x_314) ;  /* 0x0000269000007945 */ /* 0x000fe20003800200 */
[----:B------:R-:W1:Y:S01]  /*0050*/  S2R R3, SR_TID.X ;  /* 0x0000000000037919 */ /* 0x000e620000002100 */
[----:B------:R-:W-:Y:S01]  /*0060*/  IMAD.MOV.U32 R6, RZ, RZ, 0x3198c20f ;  /* 0x3198c20fff067424 */ /* 0x000fe200078e00ff */
[----:B------:R-:W0:Y:S01]  /*0070*/  LDCU.64 UR6, c[0x0][0x358] ;  /* 0x00006b00ff0677ac */ /* 0x000e220008000a00 */
[----:B------:R-:W-:Y:S02]  /*0080*/  IMAD.MOV.U32 R7, RZ, RZ, 0x5efdb30c ;  /* 0x5efdb30cff077424 */ /* 0x000fe400078e00ff */
[----:B------:R-:W-:-:S02]  /*0090*/  IMAD.MOV.U32 R8, RZ, RZ, 0x423bb012 ;  /* 0x423bb012ff087424 */ /* 0x000fc400078e00ff */
[----:B------:R-:W-:Y:S01]  /*00a0*/  IMAD.MOV.U32 R9, RZ, RZ, -0x75bd8fc ;  /* 0xf8a42704ff097424 */ /* 0x000fe200078e00ff */
[----:B------:R2:W-:Y:S01]  /*00b0*/  STL.64 [R1], R6 ;  /* 0x0000000601007387 */ /* 0x0005e20000100a00 */
[----:B------:R-:W-:Y:S02]  /*00c0*/  IMAD.MOV.U32 R10, RZ, RZ, -0x23270784 ;  /* 0xdcd8f87cff0a7424 */ /* 0x000fe400078e00ff */
[----:B------:R-:W-:Y:S01]  /*00d0*/  IMAD.MOV.U32 R11, RZ, RZ, 0x57fa2510 ;  /* 0x57fa2510ff0b7424 */ /* 0x000fe200078e00ff */
[----:B------:R2:W-:Y:S01]  /*00e0*/  STL.64 [R1+0x8], R8 ;  /* 0x0000080801007387 */ /* 0x0005e20000100a00 */
[----:B------:R-:W-:Y:S02]  /*00f0*/  IMAD.MOV.U32 R0, RZ, RZ, 0x5efdb30c ;  /* 0x5efdb30cff007424 */ /* 0x000fe400078e00ff */
[----:B------:R-:W-:Y:S01]  /*0100*/  IMAD.MOV.U32 R2, RZ, RZ, 0x423bb012 ;  /* 0x423bb012ff027424 */ /* 0x000fe200078e00ff */
[----:B------:R2:W-:Y:S01]  /*0110*/  STL.64 [R1+0x10], R10 ;  /* 0x0000100a01007387 */ /* 0x0005e20000100a00 */
[----:B------:R-:W-:-:S02]  /*0120*/  IMAD.MOV.U32 R5, RZ, RZ, 0x57fa2510 ;  /* 0x57fa2510ff057424 */ /* 0x000fc400078e00ff */
[----:B-1----:R-:W-:Y:S02]  /*0130*/  IMAD R4, R12, UR8, R3 ;  /* 0x000000080c047c24 */ /* 0x002fe4000f8e0203 */
[----:B------:R-:W-:-:S03]  /*0140*/  IMAD.MOV.U32 R3, RZ, RZ, -0x75bd8fc ;  /* 0xf8a42704ff037424 */ /* 0x000fc600078e00ff */
[----:B------:R-:W-:-:S13]  /*0150*/  ISETP.NE.AND P0, PT, R4, RZ, PT ;  /* 0x000000ff0400720c */ /* 0x000fda0003f05270 */
[----:B0-2---:R-:W-:Y:S05]  /*0160*/  @!P0 BRA `(.L_x_315) ;  /* 0x0000002400588947 */ /* 0x005fea0003800000 */
[----:B------:R-:W-:Y:S02]  /*0170*/  IMAD.MOV.U32 R10, RZ, RZ, R4 ;  /* 0x000000ffff0a7224 */ /* 0x000fe400078e0004 */
[----:B------:R-:W-:Y:S02]  /*0180*/  IMAD.MOV.U32 R11, RZ, RZ, RZ ;  /* 0x000000ffff0b7224 */ /* 0x000fe400078e00ff */
[----:B------:R-:W-:Y:S02]  /*0190*/  IMAD.MOV.U32 R13, RZ, RZ, RZ ;  /* 0x000000ffff0d7224 */ /* 0x000fe400078e00ff */
[----:B------:R-:W-:Y:S02]  /*01a0*/  IMAD.MOV.U32 R0, RZ, RZ, 0x5efdb30c ;  /* 0x5efdb30cff007424 */ /* 0x000fe400078e00ff */
[----:B------:R-:W-:Y:S02]  /*01b0*/  IMAD.MOV.U32 R2, RZ, RZ, 0x423bb012 ;  /* 0x423bb012ff027424 */ /* 0x000fe400078e00ff */
[----:B------:R-:W-:-:S02]  /*01c0*/  IMAD.MOV.U32 R3, RZ, RZ, -0x75bd8fc ;  /* 0xf8a42704ff037424 */ /* 0x000fc400078e00ff */
[----:B------:R-:W-:-:S07]  /*01d0*/  IMAD.MOV.U32 R5, RZ, RZ, 0x57fa2510 ;  /* 0x57fa2510ff057424 */ /* 0x000fce00078e00ff */
.L_x_324:
[----:B0-----:R-:W-:Y:S01]  /*01e0*/  LOP3.LUT R4, R10, 0x3, RZ, 0xc0, !PT ;  /* 0x000000030a047812 */ /* 0x001fe200078ec0ff */
[----:B------:R-:W-:Y:S03]  /*01f0*/  BSSY.RECONVERGENT B1, `(.L_x_316) ;  /* 0x0000247000017945 */ /* 0x000fe60003800200 */
[----:B------:R-:W-:-:S04]  /*0200*/  ISETP.NE.U32.AND P0, PT, R4, RZ, PT ;  /* 0x000000ff0400720c */ /* 0x000fc80003f05070 */
[----:B------:R-:W-:-:S13]  /*0210*/  ISETP.NE.AND.EX P0, PT, RZ, RZ, PT, P0 ;  /* 0x000000ffff00720c */ /* 0x000fda0003f05300 */
[----:B------:R-:W-:Y:S05]  /*0220*/  @!P0 BRA `(.L_x_317) ;  /* 0x00000024000c8947 */ /* 0x000fea0003800000 */
[----:B------:R-:W0:Y:S01]  /*0230*/  LDC.64 R8, c[0x4][RZ] ;  /* 0x01000000ff087b82 */ /* 0x000e220000000a00 */
[----:B------:R-:W-:Y:S01]  /*0240*/  IMAD.MOV.U32 R0, RZ, RZ, RZ ;  /* 0x000000ffff007224 */ /* 0x000fe200078e00ff */
[----:B------:R-:W-:Y:S01]  /*0250*/  CS2R R4, SRZ ;  /* 0x0000000000047805 */ /* 0x000fe2000001ff00 */
[----:B------:R-:W-:Y:S01]  /*0260*/  IMAD.MOV.U32 R14, RZ, RZ, RZ ;  /* 0x000000ffff0e7224 */ /* 0x000fe200078e00ff */
[----:B------:R-:W-:Y:S01]  /*0270*/  CS2R R2, SRZ ;  /* 0x0000000000027805 */ /* 0x000fe2000001ff00 */
[----:B0-----:R-:W-:-:S07]  /*0280*/  IMAD.WIDE.U32 R8, R13, 0xc80, R8 ;  /* 0x00000c800d087825 */ /* 0x001fce00078e0008 */
.L_x_319:
[----:B------:R-:W-:-:S06]  /*0290*/  IMAD R15, R14, 0x4, R1 ;  /* 0x000000040e0f7824 */ /* 0x000fcc00078e0201 */
[----:B------:R-:W5:Y:S01]  /*02a0*/  LDL R15, [R15+0x4] ;  /* 0x000004000f0f7983 */ /* 0x000f620000100800 */
[----:B------:R-:W-:-:S05]  /*02b0*/  UMOV UR4, URZ ;  /* 0x000000ff00047c82 */ /* 0x000fca0008000000 */
.L_x_318:
[----:B-----5:R-:W-:Y:S01]  /*02c0*/  SHF.R.U32.HI R20, RZ, UR4, R15 ;  /* 0x00000004ff147c19 */ /* 0x020fe2000801160f */
[----:B------:R-:W-:-:S03]  /*02d0*/  IMAD.SHL.U32 R6, R14, 0x20, RZ ;  /* 0x000000200e067824 */ /* 0x000fc600078e00ff */
[----:B------:R-:W-:Y:S01]  /*02e0*/  LOP3.LUT R7, R20, 0x1, RZ, 0xc0, !PT ;  /* 0x0000000114077812 */ /* 0x000fe200078ec0ff */
[----:B------:R-:W-:-:S03]  /*02f0*/  VIADD R6, R6, UR4 ;  /* 0x0000000406067c36 */ /* 0x000fc60008000000 */
[----:B------:R-:W-:Y:S01]  /*0300*/  ISETP.NE.U32.AND P0, PT, R7, 0x1, PT ;  /* 0x000000010700780c */ /* 0x000fe20003f05070 */
[----:B------:R-:W-:-:S03]  /*0310*/  IMAD R7, R6, 0x5, RZ ;  /* 0x0000000506077824 */ /* 0x000fc600078e02ff */
[----:B------:R-:W-:Y:S01]  /*0320*/  R2P PR, R20, 0x7e ;  /* 0x0000007e14007804 */ /* 0x000fe20000000000 */
[----:B------:R-:W-:-:S08]  /*0330*/  IMAD.WIDE.U32 R6, R7, 0x4, R8 ;  /* 0x0000000407067825 */ /* 0x000fd000078e0008 */
[----:B------:R-:W2:Y:S04]  /*0340*/  @!P0 LDG.E R17, desc[UR6][R6.64] ;  /* 0x0000000606118981 */ /* 0x000ea8000c1e1900 */
[----:B------:R-:W3:Y:S04]  /*0350*/  @P1 LDG.E R19, desc[UR6][R6.64+0x14] ;  /* 0x0000140606131981 */ /* 0x000ee8000c1e1900 */
[----:B------:R-:W4:Y:S04]  /*0360*/  @P2 LDG.E R21, desc[UR6][R6.64+0x28] ;  /* 0x0000280606152981 */ /* 0x000f28000c1e1900 */
[----:B------:R-:W4:Y:S04]  /*0370*/  @P3 LDG.E R23, desc[UR6][R6.64+0x3c] ;  /* 0x00003c0606173981 */ /* 0x000f28000c1e1900 */
[----:B------:R-:W4:Y:S04]  /*0380*/  @!P0 LDG.E R16, desc[UR6][R6.64+0x8] ;  /* 0x0000080606108981 */ /* 0x000f28000c1e1900 */
[----:B------:R-:W4:Y:S04]  /*0390*/  @P4 LDG.E R25, desc[UR6][R6.64+0x50] ;  /* 0x0000500606194981 */ /* 0x000f28000c1e1900 */
[----:B------:R-:W4:Y:S04]  /*03a0*/  @!P0 LDG.E R18, desc[UR6][R6.64+0x10] ;  /* 0x0000100606128981 */ /* 0x000f28000c1e1900 */
[----:B------:R-:W4:Y:S04]  /*03b0*/  @P1 LDG.E R22, desc[UR6][R6.64+0x1c] ;  /* 0x00001c0606161981 */ /* 0x000f28000c1e1900 */
[----:B------:R-:W4:Y:S04]  /*03c0*/  @P1 LDG.E R24, desc[UR6][R6.64+0x24] ;  /* 0x0000240606181981 */ /* 0x000f28000c1e1900 */
[----:B------:R-:W4:Y:S01]  /*03d0*/  @P6 LDG.E R27, desc[UR6][R6.64+0x78] ;  /* 0x00007806061b6981 */ /* 0x000f22000c1e1900 */
[----:B--2---:R-:W-:-:S03]  /*03e0*/  @!P0 LOP3.LUT R0, R0, R17, RZ, 0x3c, !PT ;  /* 0x0000001100008212 */ /* 0x004fc600078e3cff */
[----:B------:R-:W2:Y:S01]  /*03f0*/  @!P0 LDG.E R17, desc[UR6][R6.64+0x4] ;  /* 0x0000040606118981 */ /* 0x000ea2000c1e1900 */
[----:B---3--:R-:W-:-:S03]  /*0400*/  @P1 LOP3.LUT R0, R0, R19, RZ, 0x3c, !PT ;  /* 0x0000001300001212 */ /* 0x008fc600078e3cff */
[----:B------:R-:W3:Y:S01]  /*0410*/  @!P0 LDG.E R19, desc[UR6][R6.64+0xc] ;  /* 0x00000c0606138981 */ /* 0x000ee2000c1e1900 */
[----:B----4-:R-:W-:-:S03]  /*0420*/  @P2 LOP3.LUT R0, R0, R21, RZ, 0x3c, !PT ;  /* 0x0000001500002212 */ /* 0x010fc600078e3cff */
[----:B------:R-:W4:Y:S01]  /*0430*/  @P1 LDG.E R21, desc[UR6][R6.64+0x18] ;  /* 0x0000180606151981 */ /* 0x000f22000c1e1900 */
[----:B------:R-:W-:-:S03]  /*0440*/  @P3 LOP3.LUT R0, R0, R23, RZ, 0x3c, !PT ;  /* 0x0000001700003212 */ /* 0x000fc600078e3cff */
[----:B------:R-:W4:Y:S01]  /*0450*/  @P5 LDG.E R23, desc[UR6][R6.64+0x64] ;  /* 0x0000640606175981 */ /* 0x000f22000c1e1900 */
[----:B------:R-:W-:-:S03]  /*0460*/  @!P0 LOP3.LUT R3, R3, R16, RZ, 0x3c, !PT ;  /* 0x0000001003038212 */ /* 0x000fc600078e3cff */
[----:B------:R-:W4:Y:S01]  /*0470*/  @P2 LDG.E R16, desc[UR6][R6.64+0x30] ;  /* 0x0000300606102981 */ /* 0x000f22000c1e1900 */
[----:B------:R-:W-:-:S03]  /*0480*/  @P4 LOP3.LUT R0, R0, R25, RZ, 0x3c, !PT ;  /* 0x0000001900004212 */ /* 0x000fc600078e3cff */
[----:B------:R-:W4:Y:S01]  /*0490*/  @P3 LDG.E R25, desc[UR6][R6.64+0x48] ;  /* 0x0000480606193981 */ /* 0x000f22000c1e1900 */
[----:B------:R-:W-:-:S03]  /*04a0*/  @!P0 LOP3.LUT R5, R5, R18, RZ, 0x3c, !PT ;  /* 0x0000001205058212 */ /* 0x000fc600078e3cff */
[----:B------:R-:W4:Y:S01]  /*04b0*/  @P2 LDG.E R18, desc[UR6][R6.64+0x38] ;  /* 0x0000380606122981 */ /* 0x000f22000c1e1900 */
[----:B------:R-:W-:-:S03]  /*04c0*/  @P1 LOP3.LUT R3, R3, R22, RZ, 0x3c, !PT ;  /* 0x0000001603031212 */ /* 0x000fc600078e3cff */
[----:B------:R-:W4:Y:S01]  /*04d0*/  @P3 LDG.E R22, desc[UR6][R6.64+0x44] ;  /* 0x0000440606163981 */ /* 0x000f22000c1e1900 */
[----:B--2---:R-:W-:-:S03]  /*04e0*/  @!P0 LOP3.LUT R2, R2, R17, RZ, 0x3c, !PT ;  /* 0x0000001102028212 */ /* 0x004fc600078e3cff */
[----:B------:R-:W2:Y:S01]  /*04f0*/  @P1 LDG.E R17, desc[UR6][R6.64+0x20] ;  /* 0x0000200606111981 */ /* 0x000ea2000c1e1900 */
[----:B---3--:R-:W-:-:S03]  /*0500*/  @!P0 LOP3.LUT R4, R4, R19, RZ, 0x3c, !PT ;  /* 0x0000001304048212 */ /* 0x008fc600078e3cff */
[----:B------:R-:W3:Y:S01]  /*0510*/  @P2 LDG.E R19, desc[UR6][R6.64+0x2c] ;  /* 0x00002c0606132981 */ /* 0x000ee2000c1e1900 */
[----:B----4-:R-:W-:-:S03]  /*0520*/  @P1 LOP3.LUT R2, R2, R21, RZ, 0x3c, !PT ;  /* 0x0000001502021212 */ /* 0x010fc600078e3cff */
[----:B------:R-:W4:Y:S01]  /*0530*/  @P2 LDG.E R21, desc[UR6][R6.64+0x34] ;  /* 0x0000340606152981 */ /* 0x000f22000c1e1900 */
[----:B------:R-:W-:-:S03]  /*0540*/  @P5 LOP3.LUT R0, R0, R23, RZ, 0x3c, !PT ;  /* 0x0000001700005212 */ /* 0x000fc600078e3cff */
[----:B------:R-:W4:Y:S01]  /*0550*/  @P3 LDG.E R23, desc[UR6][R6.64+0x40] ;  /* 0x0000400606173981 */ /* 0x000f22000c1e1900 */
[----:B------:R-:W-:Y:S02]  /*0560*/  @P1 LOP3.LUT R5, R5, R24, RZ, 0x3c, !PT ;  /* 0x0000001805051212 */ /* 0x000fe400078e3cff */
[----:B------:R-:W-:Y:S01]  /*0570*/  @P2 LOP3.LUT R3, R3, R16, RZ, 0x3c, !PT ;  /* 0x0000001003032212 */ /* 0x000fe200078e3cff */
[----:B------:R-:W4:Y:S04]  /*0580*/  @P5 LDG.E R24, desc[UR6][R6.64+0x6c] ;  /* 0x00006c0606185981 */ /* 0x000f28000c1e1900 */
[----:B------:R-:W4:Y:S01]  /*0590*/  @P3 LDG.E R16, desc[UR6][R6.64+0x4c] ;  /* 0x00004c0606103981 */ /* 0x000f22000c1e1900 */
[----:B------:R-:W-:-:S03]  /*05a0*/  @P2 LOP3.LUT R5, R5, R18, RZ, 0x3c, !PT ;  /* 0x0000001205052212 */ /* 0x000fc600078e3cff */
[----:B------:R-:W4:Y:S01]  /*05b0*/  @P4 LDG.E R18, desc[UR6][R6.64+0x58] ;  /* 0x0000580606124981 */ /* 0x000f22000c1e1900 */
[----:B------:R-:W-:-:S03]  /*05c0*/  @P3 LOP3.LUT R3, R3, R22, RZ, 0x3c, !PT ;  /* 0x0000001603033212 */ /* 0x000fc600078e3cff */
[----:B------:R-:W4:Y:S01]  /*05d0*/  @P4 LDG.E R22, desc[UR6][R6.64+0x60] ;  /* 0x0000600606164981 */ /* 0x000f22000c1e1900 */
[----:B--2---:R-:W-:-:S03]  /*05e0*/  @P1 LOP3.LUT R4, R4, R17, RZ, 0x3c, !PT ;  /* 0x0000001104041212 */ /* 0x004fc600078e3cff */
[----:B------:R-:W2:Y:S01]  /*05f0*/  @P4 LDG.E R17, desc[UR6][R6.64+0x54] ;  /* 0x0000540606114981 */ /* 0x000ea2000c1e1900 */
[----:B---3--:R-:W-:-:S03]  /*0600*/  @P2 LOP3.LUT R2, R2, R19, RZ, 0x3c, !PT ;  /* 0x0000001302022212 */ /* 0x008fc600078e3cff */
[----:B------:R-:W3:Y:S01]  /*0610*/  @P4 LDG.E R19, desc[UR6][R6.64+0x5c] ;  /* 0x00005c0606134981 */ /* 0x000ee2000c1e1900 */
[----:B----4-:R-:W-:-:S03]  /*0620*/  @P2 LOP3.LUT R4, R4, R21, RZ, 0x3c, !PT ;  /* 0x0000001504042212 */ /* 0x010fc600078e3cff */
[----:B------:R-:W4:Y:S01]  /*0630*/  @P5 LDG.E R21, desc[UR6][R6.64+0x68] ;  /* 0x0000680606155981 */ /* 0x000f22000c1e1900 */
[----:B------:R-:W-:-:S03]  /*0640*/  @P3 LOP3.LUT R2, R2, R23, RZ, 0x3c, !PT ;  /* 0x0000001702023212 */ /* 0x000fc600078e3cff */
[----:B------:R-:W4:Y:S01]  /*0650*/  @P5 LDG.E R23, desc[UR6][R6.64+0x70] ;  /* 0x0000700606175981 */ /* 0x000f22000c1e1900 */
[----:B------:R-:W-:Y:S02]  /*0660*/  LOP3.LUT P0, RZ, R20, 0x80, RZ, 0xc0, !PT ;  /* 0x0000008014ff7812 */ /* 0x000fe4000780c0ff */
[----:B------:R-:W-:Y:S02]  /*0670*/  @P3 LOP3.LUT R4, R4, R25, RZ, 0x3c, !PT ;  /* 0x0000001904043212 */ /* 0x000fe400078e3cff */
[----:B------:R-:W-:Y:S02]  /*0680*/  @P3 LOP3.LUT R5, R5, R16, RZ, 0x3c, !PT ;  /* 0x0000001005053212 */ /* 0x000fe400078e3cff */
[----:B------:R-:W4:Y:S01]  /*0690*/  @P5 LDG.E R16, desc[UR6][R6.64+0x74] ;  /* 0x0000740606105981 */ /* 0x000f22000c1e1900 */
[----:B------:R-:W-:-:S03]  /*06a0*/  @P4 LOP3.LUT R3, R3, R18, RZ, 0x3c, !PT ;  /* 0x0000001203034212 */ /* 0x000fc600078e3cff */
[----:B------:R-:W4:Y:S01]  /*06b0*/  @P6 LDG.E R18, desc[UR6][R6.64+0x80] ;  /* 0x0000800606126981 */ /* 0x000f22000c1e1900 */
[----:B------:R-:W-:-:S03]  /*06c0*/  @P4 LOP3.LUT R5, R5, R22, RZ, 0x3c, !PT ;  /* 0x0000001605054212 */ /* 0x000fc600078e3cff */
[----:B------:R-:W4:Y:S01]  /*06d0*/  @P6 LDG.E R22, desc[UR6][R6.64+0x88] ;  /* 0x0000880606166981 */ /* 0x000f22000c1e1900 */
[----:B------:R-:W-:-:S03]  /*06e0*/  @P5 LOP3.LUT R3, R3, R24, RZ, 0x3c, !PT ;  /* 0x0000001803035212 */ /* 0x000fc600078e3cff */
[----:B------:R-:W4:Y:S04]  /*06f0*/  @P0 LDG.E R25, desc[UR6][R6.64+0x8c] ;  /* 0x00008c0606190981 */ /* 0x000f28000c1e1900 */
[----:B------:R-:W4:Y:S04]  /*0700*/  @P0 LDG.E R24, desc[UR6][R6.64+0x94] ;  /* 0x0000940606180981 */ /* 0x000f28000c1e1900 */
        /* <DEDUP_REMOVED lines=9> */
[----:B------:R-:W-:Y:S02]  /*07a0*/  @P6 LOP3.LUT R0, R0, R27, RZ, 0x3c, !PT ;  /* 0x0000001b00006212 */ /* 0x000fe400078e3cff */
[----:B------:R-:W-:Y:S02]  /*07b0*/  @P5 LOP3.LUT R5, R5, R16, RZ, 0x3c, !PT ;  /* 0x0000001005055212 */ /* 0x000fe400078e3cff */
[----:B------:R-:W-:Y:S02]  /*07c0*/  @P6 LOP3.LUT R3, R3, R18, RZ, 0x3c, !PT ;  /* 0x0000001203036212 */ /* 0x000fe400078e3cff */
[----:B------:R-:W-:Y:S02]  /*07d0*/  @P6 LOP3.LUT R5, R5, R22, RZ, 0x3c, !PT ;  /* 0x0000001605056212 */ /* 0x000fe400078e3cff */
[----:B------:R-:W-:Y:S02]  /*07e0*/  @P0 LOP3.LUT R0, R0, R25, RZ, 0x3c, !PT ;  /* 0x0000001900000212 */ /* 0x000fe400078e3cff */
[----:B------:R-:W-:-:S02]  /*07f0*/  @P0 LOP3.LUT R3, R3, R24, RZ, 0x3c, !PT ;  /* 0x0000001803030212 */ /* 0x000fc400078e3cff */
[----:B------:R-:W-:Y:S02]  /*0800*/  @P0 LOP3.LUT R5, R5, R26, RZ, 0x3c, !PT ;  /* 0x0000001a05050212 */ /* 0x000fe400078e3cff */
[----:B--2---:R-:W-:Y:S02]  /*0810*/  @P6 LOP3.LUT R2, R2, R17, RZ, 0x3c, !PT ;  /* 0x0000001102026212 */ /* 0x004fe400078e3cff */
[----:B---3--:R-:W-:Y:S02]  /*0820*/  @P6 LOP3.LUT R4, R4, R19, RZ, 0x3c, !PT ;  /* 0x0000001304046212 */ /* 0x008fe400078e3cff */
[----:B----4-:R-:W-:Y:S02]  /*0830*/  @P0 LOP3.LUT R2, R2, R21, RZ, 0x3c, !PT ;  /* 0x0000001502020212 */ /* 0x010fe400078e3cff */
[----:B------:R-:W-:Y:S02]  /*0840*/  @P0 LOP3.LUT R4, R4, R23, RZ, 0x3c, !PT ;  /* 0x0000001704040212 */ /* 0x000fe400078e3cff */
[----:B------:R-:W-:-:S13]  /*0850*/  R2P PR, R20.B1, 0x7f ;  /* 0x0000007f14007804 */ /* 0x000fda0000001000 */
[----:B------:R-:W2:Y:S04]  /*0860*/  @P0 LDG.E R18, desc[UR6][R6.64+0xb0] ;  /* 0x0000b00606120981 */ /* 0x000ea8000c1e1900 */
[----:B------:R-:W3:Y:S04]  /*0870*/  @P0 LDG.E R21, desc[UR6][R6.64+0xa0] ;  /* 0x0000a00606150981 */ /* 0x000ee8000c1e1900 */
[----:B------:R-:W4:Y:S04]  /*0880*/  @P0 LDG.E R23, desc[UR6][R6.64+0xa4] ;  /* 0x0000a40606170981 */ /* 0x000f28000c1e1900 */
[----:B------:R-:W4:Y:S04]  /*0890*/  @P0 LDG.E R16, desc[UR6][R6.64+0xa8] ;  /* 0x0000a80606100981 */ /* 0x000f28000c1e1900 */
[----:B------:R-:W4:Y:S04]  /*08a0*/  @P0 LDG.E R25, desc[UR6][R6.64+0xac] ;  /* 0x0000ac0606190981 */ /* 0x000f28000c1e1900 */
[----:B------:R-:W4:Y:S04]  /*08b0*/  @P1 LDG.E R27, desc[UR6][R6.64+0xb4] ;  /* 0x0000b406061b1981 */ /* 0x000f28000c1e1900 */
[----:B------:R-:W4:Y:S04]  /*08c0*/  @P2 LDG.E R29, desc[UR6][R6.64+0xc8] ;  /* 0x0000c806061d2981 */ /* 0x000f28000c1e1900 */
[----:B------:R-:W4:Y:S04]  /*08d0*/  @P3 LDG.E R19, desc[UR6][R6.64+0xdc] ;  /* 0x0000dc0606133981 */ /* 0x000f28000c1e1900 */
        /* <DEDUP_REMOVED lines=12> */
[----:B------:R-:W-:Y:S01]  /*09a0*/  LOP3.LUT P0, RZ, R20, 0x8000, RZ, 0xc0, !PT ;  /* 0x0000800014ff7812 */ /* 0x000fe2000780c0ff */
[----:B------:R-:W4:Y:S04]  /*09b0*/  @P1 LDG.E R25, desc[UR6][R6.64+0xc0] ;  /* 0x0000c00606191981 */ /* 0x000f28000c1e1900 */
[----:B------:R-:W4:Y:S01]  /*09c0*/  @P1 LDG.E R20, desc[UR6][R6.64+0xc4] ;  /* 0x0000c40606141981 */ /* 0x000f22000c1e1900 */
[----:B------:R-:W-:-:S03]  /*09d0*/  @P1 LOP3.LUT R0, R0, R27, RZ, 0x3c, !PT ;  /* 0x0000001b00001212 */ /* 0x000fc600078e3cff */
[----:B------:R-:W4:Y:S01]  /*09e0*/  @P2 LDG.E R27, desc[UR6][R6.64+0xcc] ;  /* 0x0000cc06061b2981 */ /* 0x000f22000c1e1900 */
[----:B------:R-:W-:-:S03]  /*09f0*/  @P2 LOP3.LUT R0, R0, R29, RZ, 0x3c, !PT ;  /* 0x0000001d00002212 */ /* 0x000fc600078e3cff */
[----:B------:R-:W4:Y:S01]  /*0a00*/  @P6 LDG.E R29, desc[UR6][R6.64+0x118] ;  /* 0x00011806061d6981 */ /* 0x000f22000c1e1900 */
[----:B------:R-:W-:-:S03]  /*0a10*/  @P3 LOP3.LUT R0, R0, R19, RZ, 0x3c, !PT ;  /* 0x0000001300003212 */ /* 0x000fc600078e3cff */
[----:B------:R-:W4:Y:S01]  /*0a20*/  @P2 LDG.E R19, desc[UR6][R6.64+0xd4] ;  /* 0x0000d40606132981 */ /* 0x000f22000c1e1900 */
[----:B------:R-:W-:-:S03]  /*0a30*/  @P4 LOP3.LUT R0, R0, R17, RZ, 0x3c, !PT ;  /* 0x0000001100004212 */ /* 0x000fc600078e3cff */
[----:B------:R-:W4:Y:S04]  /*0a40*/  @P5 LDG.E R17, desc[UR6][R6.64+0x108] ;  /* 0x0001080606115981 */ /* 0x000f28000c1e1900 */
[----:B------:R-:W4:Y:S01]  /*0a50*/  @P0 LDG.E R26, desc[UR6][R6.64+0x13c] ;  /* 0x00013c06061a0981 */ /* 0x000f22000c1e1900 */
[----:B--2---:R-:W-:-:S03]  /*0a60*/  @P1 LOP3.LUT R3, R3, R18, RZ, 0x3c, !PT ;  /* 0x0000001203031212 */ /* 0x004fc600078e3cff */
[----:B------:R-:W2:Y:S01]  /*0a70*/  @P4 LDG.E R18, desc[UR6][R6.64+0x100] ;  /* 0x0001000606124981 */ /* 0x000ea2000c1e1900 */
[----:B---3--:R-:W-:Y:S02]  /*0a80*/  @P5 LOP3.LUT R0, R0, R21, RZ, 0x3c, !PT ;  /* 0x0000001500005212 */ /* 0x008fe400078e3cff */
[----:B------:R-:W-:Y:S01]  /*0a90*/  @P2 LOP3.LUT R3, R3, R22, RZ, 0x3c, !PT ;  /* 0x0000001603032212 */ /* 0x000fe200078e3cff */
[----:B------:R-:W3:Y:S01]  /*0aa0*/  @P3 LDG.E R21, desc[UR6][R6.64+0xe0] ;  /* 0x0000e00606153981 */ /* 0x000ee2000c1e1900 */
[----:B----4-:R-:W-:-:S03]  /*0ab0*/  @P1 LOP3.LUT R2, R2, R23, RZ, 0x3c, !PT ;  /* 0x0000001702021212 */ /* 0x010fc600078e3cff */
[----:B------:R-:W4:Y:S04]  /*0ac0*/  @P3 LDG.E R22, desc[UR6][R6.64+0xec] ;  /* 0x0000ec0606163981 */ /* 0x000f28000c1e1900 */
[----:B------:R-:W2:Y:S01]  /*0ad0*/  @P3 LDG.E R23, desc[UR6][R6.64+0xe8] ;  /* 0x0000e80606173981 */ /* 0x000ea2000c1e1900 */
[----:B------:R-:W-:-:S03]  /*0ae0*/  @P1 LOP3.LUT R4, R4, R25, RZ, 0x3c, !PT ;  /* 0x0000001904041212 */ /* 0x000fc600078e3cff */
[----:B------:R-:W2:Y:S01]  /*0af0*/  @P4 LDG.E R25, desc[UR6][R6.64+0xf4] ;  /* 0x0000f40606194981 */ /* 0x000ea2000c1e1900 */
[----:B------:R-:W-:-:S03]  /*0b00*/  @P1 LOP3.LUT R5, R5, R20, RZ, 0x3c, !PT ;  /* 0x0000001405051212 */ /* 0x000fc600078e3cff */
[----:B------:R-:W2:Y:S01]  /*0b10*/  @P3 LDG.E R20, desc[UR6][R6.64+0xe4] ;  /* 0x0000e40606143981 */ /* 0x000ea2000c1e1900 */
[----:B------:R-:W-:Y:S02]  /*0b20*/  @P2 LOP3.LUT R2, R2, R27, RZ, 0x3c, !PT ;  /* 0x0000001b02022212 */ /* 0x000fe400078e3cff */
[----:B------:R-:W-:Y:S01]  /*0b30*/  @P2 LOP3.LUT R5, R5, R16, RZ, 0x3c, !PT ;  /* 0x0000001005052212 */ /* 0x000fe200078e3cff */
[----:B------:R-:W2:Y:S04]  /*0b40*/  @P4 LDG.E R27, desc[UR6][R6.64+0xfc] ;  /* 0x0000fc06061b4981 */ /* 0x000ea8000c1e1900 */
[----:B------:R-:W2:Y:S01]  /*0b50*/  @P5 LDG.E R16, desc[UR6][R6.64+0x10c] ;  /* 0x00010c0606105981 */ /* 0x000ea2000c1e1900 */
[----:B------:R-:W-:-:S03]  /*0b60*/  @P2 LOP3.LUT R4, R4, R19, RZ, 0x3c, !PT ;  /* 0x0000001304042212 */ /* 0x000fc600078e3cff */
[----:B------:R-:W2:Y:S01]  /*0b70*/  @P5 LDG.E R19, desc[UR6][R6.64+0x110] ;  /* 0x0001100606135981 */ /* 0x000ea2000c1e1900 */
[----:B------:R-:W-:-:S03]  /*0b80*/  @P6 LOP3.LUT R0, R0, R29, RZ, 0x3c, !PT ;  /* 0x0000001d00006212 */ /* 0x000fc600078e3cff */
[----:B------:R-:W2:Y:S01]  /*0b90*/  @P0 LDG.E R29, desc[UR6][R6.64+0x12c] ;  /* 0x00012c06061d0981 */ /* 0x000ea2000c1e1900 */
[----:B---3--:R-:W-:-:S03]  /*0ba0*/  @P3 LOP3.LUT R2, R2, R21, RZ, 0x3c, !PT ;  /* 0x0000001502023212 */ /* 0x008fc600078e3cff */
[----:B------:R-:W3:Y:S01]  /*0bb0*/  @P6 LDG.E R21, desc[UR6][R6.64+0x11c] ;  /* 0x00011c0606156981 */ /* 0x000ee2000c1e1900 */
[----:B----4-:R-:W-:-:S03]  /*0bc0*/  @P3 LOP3.LUT R5, R5, R22, RZ, 0x3c, !PT ;  /* 0x0000001605053212 */ /* 0x010fc600078e3cff */
[----:B------:R-:W4:Y:S01]  /*0bd0*/  @P6 LDG.E R22, desc[UR6][R6.64+0x128] ;  /* 0x0001280606166981 */ /* 0x000f22000c1e1900 */
[----:B--2---:R-:W-:Y:S02]  /*0be0*/  @P3 LOP3.LUT R4, R4, R23, RZ, 0x3c, !PT ;  /* 0x0000001704043212 */ /* 0x004fe400078e3cff */
[----:B------:R-:W-:Y:S01]  /*0bf0*/  @P4 LOP3.LUT R5, R5, R18, RZ, 0x3c, !PT ;  /* 0x0000001205054212 */ /* 0x000fe200078e3cff */
[----:B------:R-:W2:Y:S01]  /*0c00*/  @P6 LDG.E R23, desc[UR6][R6.64+0x124] ;  /* 0x0001240606176981 */ /* 0x000ea2000c1e1900 */
[----:B------:R-:W-:-:S03]  /*0c10*/  @P4 LOP3.LUT R2, R2, R25, RZ, 0x3c, !PT ;  /* 0x0000001902024212 */ /* 0x000fc600078e3cff */
[----:B------:R-:W4:Y:S01]  /*0c20*/  @P6 LDG.E R18, desc[UR6][R6.64+0x120] ;  /* 0x0001200606126981 */ /* 0x000f22000c1e1900 */
[----:B------:R-:W-:-:S03]  /*0c30*/  @P3 LOP3.LUT R3, R3, R20, RZ, 0x3c, !PT ;  /* 0x0000001403033212 */ /* 0x000fc600078e3cff */
[----:B------:R-:W4:Y:S01]  /*0c40*/  @P5 LDG.E R20, desc[UR6][R6.64+0x114] ;  /* 0x0001140606145981 */ /* 0x000f22000c1e1900 */
[----:B------:R-:W-:Y:S02]  /*0c50*/  @P4 LOP3.LUT R3, R3, R24, RZ, 0x3c, !PT ;  /* 0x0000001803034212 */ /* 0x000fe400078e3cff */
[----:B------:R-:W-:Y:S01]  /*0c60*/  @P5 LOP3.LUT R2, R2, R17, RZ, 0x3c, !PT ;  /* 0x0000001102025212 */ /* 0x000fe200078e3cff */
[----:B------:R-:W4:Y:S04]  /*0c70*/  @P0 LDG.E R24, desc[UR6][R6.64+0x134] ;  /* 0x0001340606180981 */ /* 0x000f28000c1e1900 */
[----:B------:R-:W4:Y:S04]  /*0c80*/  @P0 LDG.E R17, desc[UR6][R6.64+0x130] ;  /* 0x0001300606110981 */ /* 0x000f28000c1e1900 */
[----:B------:R-:W4:Y:S01]  /*0c90*/  @P0 LDG.E R25, desc[UR6][R6.64+0x138] ;  /* 0x0001380606190981 */ /* 0x000f22000c1e1900 */
[----:B------:R-:W-:Y:S01]  /*0ca0*/  UIADD3 UR4, UPT, UPT, UR4, 0x10, URZ ;  /* 0x0000001004047890 */ /* 0x000fe2000fffe0ff */
[----:B------:R-:W-:-:S03]  /*0cb0*/  @P4 LOP3.LUT R4, R4, R27, RZ, 0x3c, !PT ;  /* 0x0000001b04044212 */ /* 0x000fc600078e3cff */
[----:B------:R-:W-:Y:S01]  /*0cc0*/  UISETP.NE.AND UP0, UPT, UR4, 0x20, UPT ;  /* 0x000000200400788c */ /* 0x000fe2000bf05270 */
[----:B------:R-:W-:Y:S02]  /*0cd0*/  @P5 LOP3.LUT R3, R3, R16, RZ, 0x3c, !PT ;  /* 0x0000001003035212 */ /* 0x000fe400078e3cff */
[----:B------:R-:W-:Y:S02]  /*0ce0*/  @P5 LOP3.LUT R4, R4, R19, RZ, 0x3c, !PT ;  /* 0x0000001304045212 */ /* 0x000fe400078e3cff */
[----:B------:R-:W-:Y:S02]  /*0cf0*/  @P0 LOP3.LUT R0, R0, R29, RZ, 0x3c, !PT ;  /* 0x0000001d00000212 */ /* 0x000fe400078e3cff */
[----:B---3--:R-:W-:Y:S02]  /*0d00*/  @P6 LOP3.LUT R2, R2, R21, RZ, 0x3c, !PT ;  /* 0x0000001502026212 */ /* 0x008fe400078e3cff */
[----:B--2---:R-:W-:Y:S02]  /*0d10*/  @P6 LOP3.LUT R4, R4, R23, RZ, 0x3c, !PT ;  /* 0x0000001704046212 */ /* 0x004fe400078e3cff */
[----:B----4-:R-:W-:-:S02]  /*0d20*/  @P6 LOP3.LUT R3, R3, R18, RZ, 0x3c, !PT ;  /* 0x0000001203036212 */ /* 0x010fc400078e3cff */
[----:B------:R-:W-:-:S04]  /*0d30*/  @P5 LOP3.LUT R5, R5, R20, RZ, 0x3c, !PT ;  /* 0x0000001405055212 */ /* 0x000fc800078e3cff */
[----:B------:R-:W-:Y:S02]  /*0d40*/  @P6 LOP3.LUT R5, R5, R22, RZ, 0x3c, !PT ;  /* 0x0000001605056212 */ /* 0x000fe400078e3cff */
[----:B------:R-:W-:Y:S02]  /*0d50*/  @P0 LOP3.LUT R3, R3, R24, RZ, 0x3c, !PT ;  /* 0x0000001803030212 */ /* 0x000fe400078e3cff */
[----:B------:R-:W-:Y:S02]  /*0d60*/  @P0 LOP3.LUT R2, R2, R17, RZ, 0x3c, !PT ;  /* 0x0000001102020212 */ /* 0x000fe400078e3cff */
[----:B------:R-:W-:Y:S02]  /*0d70*/  @P0 LOP3.LUT R5, R5, R26, RZ, 0x3c, !PT ;  /* 0x0000001a05050212 */ /* 0x000fe400078e3cff */
[----:B------:R-:W-:Y:S01]  /*0d80*/  @P0 LOP3.LUT R4, R4, R25, RZ, 0x3c, !PT ;  /* 0x0000001904040212 */ /* 0x000fe200078e3cff */
[----:B------:R-:W-:Y:S06]  /*0d90*/  BRA.U UP0, `(.L_x_318) ;  /* 0xfffffff500487547 */ /* 0x000fec000b83ffff */
[----:B------:R-:W-:-:S05]  /*0da0*/  VIADD R14, R14, 0x1 ;  /* 0x000000010e0e7836 */ /* 0x000fca0000000000 */
[----:B------:R-:W-:-:S13]  /*0db0*/  ISETP.NE.AND P0, PT, R14, 0x5, PT ;  /* 0x000000050e00780c */ /* 0x000fda0003f05270 */
[----:B------:R-:W-:Y:S05]  /*0dc0*/  @P0 BRA `(.L_x_319) ;  /* 0xfffffff400300947 */ /* 0x000fea000383ffff */
[----:B------:R-:W-:Y:S01]  /*0dd0*/  LOP3.LUT R6, R10, 0x3, RZ, 0xc0, !PT ;  /* 0x000000030a067812 */ /* 0x000fe200078ec0ff */
[----:B------:R0:W-:Y:S03]  /*0de0*/  STL.64 [R1+0x10], R4 ;  /* 0x0000100401007387 */ /* 0x0001e60000100a00 */
[----:B------:R-:W-:Y:S01]  /*0df0*/  ISETP.NE.U32.AND P0, PT, R6, 0x1, PT ;  /* 0x000000010600780c */ /* 0x000fe20003f05070 */
[----:B------:R0:W-:Y:S03]  /*0e00*/  STL [R1+0x4], R0 ;  /* 0x0000040001007387 */ /* 0x0001e60000100800 */
[----:B------:R-:W-:Y:S01]  /*0e10*/  ISETP.NE.AND.EX P0, PT, RZ, RZ, PT, P0 ;  /* 0x000000ffff00720c */ /* 0x000fe20003f05300 */
[----:B------:R0:W-:-:S12]  /*0e20*/  STL.64 [R1+0x8], R2 ;  /* 0x0000080201007387 */ /* 0x0001d80000100a00 */
[----:B0-----:R-:W-:Y:S05]  /*0e30*/  @!P0 BRA `(.L_x_317) ;  /* 0x0000001800088947 */ /* 0x001fea0003800000 */
[----:B------:R-:W-:Y:S01]  /*0e40*/  UMOV UR4, URZ ;  /* 0x000000ff00047c82 */ /* 0x000fe20008000000 */
[----:B------:R-:W-:Y:S01]  /*0e50*/  UMOV UR5, URZ ;  /* 0x000000ff00057c82 */ /* 0x000fe20008000000 */
[----:B------:R-:W-:Y:S02]  /*0e60*/  IMAD.MOV.U32 R0, RZ, RZ, RZ ;  /* 0x000000ffff007224 */ /* 0x000fe400078e00ff */
[----:B------:R-:W-:Y:S02]  /*0e70*/  IMAD.MOV.U32 R14, RZ, RZ, RZ ;  /* 0x000000ffff0e7224 */ /* 0x000fe400078e00ff */
[----:B------:R-:W-:Y:S02]  /*0e80*/  IMAD.MOV.U32 R4, RZ, RZ, RZ ;  /* 0x000000ffff047224 */ /* 0x000fe400078e00ff */
[----:B------:R-:W-:Y:S02]  /*0e90*/  IMAD.U32 R3, RZ, RZ, UR4 ;  /* 0x00000004ff037e24 */ /* 0x000fe4000f8e00ff */
[----:B------:R-:W-:-:S02]  /*0ea0*/  IMAD.U32 R2, RZ, RZ, UR5 ;  /* 0x00000005ff027e24 */ /* 0x000fc4000f8e00ff */
[----:B------:R-:W-:-:S07]  /*0eb0*/  IMAD.U32 R5, RZ, RZ, UR4 ;  /* 0x00000004ff057e24 */ /* 0x000fce000f8e00ff */
.L_x_321:
[----:B------:R-:W-:-:S06]  /*0ec0*/  IMAD R15, R14, 0x4, R1 ;  /* 0x000000040e0f7824 */ /* 0x000fcc00078e0201 */
[----:B------:R-:W5:Y:S01]  /*0ed0*/  LDL R15, [R15+0x4] ;  /* 0x000004000f0f7983 */ /* 0x000f620000100800 */
[----:B------:R-:W-:-:S05]  /*0ee0*/  UMOV UR4, URZ ;  /* 0x000000ff00047c82 */ /* 0x000fca0008000000 */
.L_x_320:
        /* <DEDUP_REMOVED lines=178> */
[----:B------:R0:W-:Y:S03]  /*1a10*/  STL [R1+0x4], R0 ;  /* 0x0000040001007387 */ /* 0x0001e60000100800 */
[----:B------:R-:W-:Y:S01]  /*1a20*/  ISETP.NE.U32.AND P0, PT, R6, 0x3, PT ;  /* 0x000000030600780c */ /* 0x000fe20003f05070 */
[----:B------:R0:W-:Y:S03]  /*1a30*/  STL.64 [R1+0x8], R2 ;  /* 0x0000080201007387 */ /* 0x0001e60000100a00 */
[----:B------:R-:W-:Y:S01]  /*1a40*/  ISETP.NE.AND.EX P0, PT, RZ, RZ, PT, P0 ;  /* 0x000000ffff00720c */ /* 0x000fe20003f05300 */
[----:B------:R0:W-:-:S12]  /*1a50*/  STL.64 [R1+0x10], R4 ;  /* 0x0000100401007387 */ /* 0x0001d80000100a00 */
[----:B0-----:R-:W-:Y:S05]  /*1a60*/  @P0 BRA `(.L_x_317) ;  /* 0x0000000800fc0947 */ /* 0x001fea0003800000 */
        /* <DEDUP_REMOVED lines=8> */
.L_x_323:
[----:B------:R-:W-:-:S06]  /*1af0*/  IMAD R15, R14, 0x4, R1 ;  /* 0x000000040e0f7824 */ /* 0x000fcc00078e0201 */
[----:B------:R-:W5:Y:S01]  /*1b00*/  LDL R15, [R15+0x4] ;  /* 0x000004000f0f7983 */ /* 0x000f620000100800 */
[----:B------:R-:W-:-:S05]  /*1b10*/  UMOV UR4, URZ ;  /* 0x000000ff00047c82 */ /* 0x000fca0008000000 */
.L_x_322:
        /* <DEDUP_REMOVED lines=177> */
[----:B------:R0:W-:Y:S04]  /*2630*/  STL [R1+0x4], R0 ;  /* 0x0000040001007387 */ /* 0x0001e80000100800 */
[----:B------:R0:W-:Y:S04]  /*2640*/  STL.64 [R1+0x8], R2 ;  /* 0x0000080201007387 */ /* 0x0001e80000100a00 */
[----:B------:R0:W-:Y:S02]  /*2650*/  STL.64 [R1+0x10], R4 ;  /* 0x0000100401007387 */ /* 0x0001e40000100a00 */
.L_x_317:
[----:B------:R-:W-:Y:S05]  /*2660*/  BSYNC.RECONVERGENT B1 ;  /* 0x0000000000017941 */ /* 0x000fea0003800200 */
.L_x_316:
[C---:B------:R-:W-:Y:S01]  /*2670*/  ISETP.GT.U32.AND P0, PT, R10.reuse, 0x3, PT ;  /* 0x000000030a00780c */ /* 0x040fe20003f04070 */
[----:B------:R-:W-:Y:S01]  /*2680*/  VIADD R13, R13, 0x1 ;  /* 0x000000010d0d7836 */ /* 0x000fe20000000000 */
[--C-:B------:R-:W-:Y:S02]  /*2690*/  SHF.R.U64 R10, R10, 0x2, R11.reuse ;  /* 0x000000020a0a7819 */ /* 0x100fe4000000120b */
[----:B------:R-:W-:Y:S02]  /*26a0*/  ISETP.GT.U32.AND.EX P0, PT, R11, RZ, PT, P0 ;  /* 0x000000ff0b00720c */ /* 0x000fe40003f04100 */
[----:B------:R-:W-:-:S11]  /*26b0*/  SHF.R.U32.HI R11, RZ, 0x2, R11 ;  /* 0x00000002ff0b7819 */ /* 0x000fd6000001160b */
[----:B------:R-:W-:Y:S05]  /*26c0*/  @P0 BRA `(.L_x_324) ;  /* 0xffffffd800c40947 */ /* 0x000fea000383ffff */
.L_x_315:
[----:B------:R-:W-:Y:S05]  /*26d0*/  BSYNC.RECONVERGENT B0 ;  /* 0x0000000000007941 */ /* 0x000fea0003800200 */
.L_x_314:
[----:B------:R-:W-:Y:S01]  /*26e0*/  SHF.R.U32.HI R9, RZ, 0x2, R0 ;  /* 0x00000002ff097819 */ /* 0x000fe20000011600 */
[----:B------:R-:W-:Y:S01]  /*26f0*/  IMAD.SHL.U32 R11, R5, 0x10, RZ ;  /* 0x00000010050b7824 */ /* 0x000fe200078e00ff */
[----:B------:R-:W1:Y:S01]  /*2700*/  LDC.64 R6, c[0x4][0x40] ;  /* 0x01001000ff067b82 */ /* 0x000e620000000a00 */
[----:B------:R-:W-:Y:S01]  /*2710*/  SHF.R.U32.HI R13, RZ, 0x2, R2 ;  /* 0x00000002ff0d7819 */ /* 0x000fe20000011602 */
[----:B------:R-:W2:Y:S01]  /*2720*/  LDCU.64 UR4, c[0x0][0x390] ;  /* 0x00007200ff0477ac */ /* 0x000ea20008000a00 */
[----:B0-----:R-:W-:Y:S02]  /*2730*/  LOP3.LUT R0, R9, R0, RZ, 0x3c, !PT ;  /* 0x0000000009007212 */ /* 0x001fe400078e3cff */
[----:B------:R-:W-:-:S03]  /*2740*/  LOP3.LUT R13, R13, R2, RZ, 0x3c, !PT ;  /* 0x000000020d0d7212 */ /* 0x000fc600078e3cff */
[----:B------:R-:W-:Y:S01]  /*2750*/  IMAD.SHL.U32 R4, R0, 0x2, RZ ;  /* 0x0000000200047824 */ /* 0x000fe200078e00ff */
[----:B------:R-:W2:Y:S01]  /*2760*/  LDC.64 R8, c[0x0][0x380] ;  /* 0x0000e000ff087b82 */ /* 0x000ea20000000a00 */
[----:B------:R-:W-:-:S03]  /*2770*/  IMAD.SHL.U32 R2, R13, 0x2, RZ ;  /* 0x000000020d027824 */ /* 0x000fc600078e00ff */
[----:B------:R-:W-:-:S04]  /*2780*/  LOP3.LUT R4, R0, R4, R11, 0x96, !PT ;  /* 0x0000000400047212 */ /* 0x000fc800078e960b */
[----:B------:R-:W-:Y:S02]  /*2790*/  LOP3.LUT R16, R4, R5, RZ, 0x3c, !PT ;  /* 0x0000000504107212 */ /* 0x000fe400078e3cff */
[----:B------:R-:W0:Y:S03]  /*27a0*/  LDC.64 R4, c[0x0][0x388] ;  /* 0x0000e200ff047b82 */ /* 0x000e260000000a00 */
[----:B------:R-:W-:Y:S01]  /*27b0*/  IMAD.SHL.U32 R0, R16, 0x10, RZ ;  /* 0x0000001010007824 */ /* 0x000fe200078e00ff */
[----:B-1----:R-:W3:Y:S04]  /*27c0*/  LDG.E R14, desc[UR6][R6.64] ;  /* 0x00000006060e7981 */ /* 0x002ee8000c1e1900 */
[----:B------:R-:W-:Y:S01]  /*27d0*/  LOP3.LUT R15, R13, R2, R0, 0x96, !PT ;  /* 0x000000020d0f7212 */ /* 0x000fe200078e9600 */
[----:B------:R-:W-:Y:S01]  /*27e0*/  IMAD.MOV.U32 R10, RZ, RZ, 0x2f800000 ;  /* 0x2f800000ff0a7424 */ /* 0x000fe200078e00ff */
[----:B------:R-:W-:Y:S01]  /*27f0*/  SHF.R.U32.HI R2, RZ, 0x2, R3 ;  /* 0x00000002ff027819 */ /* 0x000fe20000011603 */
[----:B------:R-:W4:Y:S01]  /*2800*/  LDG.E R0, desc[UR6][R6.64+0x4] ;  /* 0x0000040606007981 */ /* 0x000f22000c1e1900 */
[----:B------:R-:W-:-:S02]  /*2810*/  LOP3.LUT R15, R15, R16, RZ, 0x3c, !PT ;  /* 0x000000100f0f7212 */ /* 0x000fc400078e3cff */
[----:B------:R-:W-:Y:S01]  /*2820*/  LOP3.LUT R22, R2, R3, RZ, 0x3c, !PT ;  /* 0x0000000302167212 */ /* 0x000fe200078e3cff */
[----:B------:R-:W5:Y:S01]  /*2830*/  LDG.E R13, desc[UR6][R6.64+0x8] ;  /* 0x00000806060d7981 */ /* 0x000f62000c1e1900 */
[----:B------:R-:W1:Y:S01]  /*2840*/  LDC.64 R2, c[0x0][0x398] ;  /* 0x0000e600ff027b82 */ /* 0x000e620000000a00 */
[----:B------:R-:W-:Y:S02]  /*2850*/  VIADD R11, R15, 0x31a3d199 ;  /* 0x31a3d1990f0b7836 */ /* 0x000fe40000000000 */
[----:B------:R-:W-:Y:S01]  /*2860*/  VIADD R16, R16, 0x319e49d4 ;  /* 0x319e49d410107836 */ /* 0x000fe20000000000 */
[----:B------:R-:W5:Y:S02]  /*2870*/  LDG.E R26, desc[UR6][R6.64+0x30] ;  /* 0x00003006061a7981 */ /* 0x000f64000c1e1900 */
[----:B------:R-:W-:Y:S02]  /*2880*/  I2FP.F32.U32 R17, R11 ;  /* 0x0000000b00117245 */ /* 0x000fe40000201000 */
[----:B------:R-:W5:Y:S01]  /*2890*/  LDG.E R11, desc[UR6][R6.64+0xc] ;  /* 0x00000c06060b7981 */ /* 0x000f62000c1e1900 */
[----:B------:R-:W-:-:S02]  /*28a0*/  IMAD.SHL.U32 R20, R22, 0x2, RZ ;  /* 0x0000000216147824 */ /* 0x000fc400078e00ff */
[----:B------:R-:W-:Y:S01]  /*28b0*/  FFMA R18, R17, R10, 1.1641532182693481445e-10 ;  /* 0x2f00000011127423 */ /* 0x000fe2000000000a */
[----:B------:R-:W-:Y:S01]  /*28c0*/  IMAD.SHL.U32 R21, R15, 0x10, RZ ;  /* 0x000000100f157824 */ /* 0x000fe200078e00ff */
[----:B------:R-:W-:Y:S01]  /*28d0*/  I2FP.F32.U32 R17, R16 ;  /* 0x0000001000117245 */ /* 0x000fe20000201000 */
[----:B--2---:R-:W-:Y:S01]  /*28e0*/  FADD R19, -R9, UR4 ;  /* 0x0000000409137e21 */ /* 0x004fe20008000100 */
[----:B------:R-:W2:Y:S02]  /*28f0*/  LDG.E R16, desc[UR6][R6.64+0x24] ;  /* 0x0000240606107981 */ /* 0x000ea4000c1e1900 */
[----:B------:R-:W-:Y:S01]  /*2900*/  LOP3.LUT R22, R22, R20, R21, 0x96, !PT ;  /* 0x0000001416167212 */ /* 0x000fe200078e9615 */
[----:B------:R-:W-:Y:S01]  /*2910*/  FFMA R17, R17, R10, 1.1641532182693481445e-10 ;  /* 0x2f00000011117423 */ /* 0x000fe2000000000a */
[--C-:B0-----:R-:W-:Y:S01]  /*2920*/  FADD R21, R5, -R8.reuse ;  /* 0x8000000805157221 */ /* 0x101fe20000000000 */
[----:B------:R-:W-:Y:S01]  /*2930*/  FFMA R9, R18, R19, R9 ;  /* 0x0000001312097223 */ /* 0x000fe20000000009 */
[----:B------:R-:W2:Y:S02]  /*2940*/  LDG.E R20, desc[UR6][R6.64+0x14] ;  /* 0x0000140606147981 */ /* 0x000ea4000c1e1900 */
[----:B------:R-:W-:-:S02]  /*2950*/  FFMA R21, R17, R21, R8 ;  /* 0x0000001511157223 */ /* 0x000fc40000000008 */
[----:B-1----:R-:W2:Y:S04]  /*2960*/  LDG.E.U8 R17, desc[UR6][R2.64] ;  /* 0x0000000602117981 */ /* 0x002ea8000c1e1100 */
[----:B------:R-:W2:Y:S04]  /*2970*/  LDG.E R18, desc[UR6][R6.64+0x34] ;  /* 0x0000340606127981 */ /* 0x000ea8000c1e1900 */
[----:B------:R-:W2:Y:S04]  /*2980*/  LDG.E R5, desc[UR6][R6.64+0x20] ;  /* 0x0000200606057981 */ /* 0x000ea8000c1e1900 */
[----:B------:R-:W2:Y:S01]  /*2990*/  LDG.E R24, desc[UR6][R6.64+0x10] ;  /* 0x0000100606187981 */ /* 0x000ea2000c1e1900 */
[----:B------:R-:W-:-:S03]  /*29a0*/  LOP3.LUT R25, R22, R15, RZ, 0x3c, !PT ;  /* 0x0000000f16197212 */ /* 0x000fc600078e3cff */
[----:B------:R-:W2:Y:S04]  /*29b0*/  LDG.E R19, desc[UR6][R6.64+0x28] ;  /* 0x0000280606137981 */ /* 0x000ea8000c1e1900 */
[----:B------:R-:W2:Y:S04]  /*29c0*/  LDG.E R8, desc[UR6][R6.64+0x38] ;  /* 0x0000380606087981 */ /* 0x000ea8000c1e1900 */
[----:B------:R-:W2:Y:S04]  /*29d0*/  LDG.E R23, desc[UR6][R6.64+0x18] ;  /* 0x0000180606177981 */ /* 0x000ea8000c1e1900 */
[----:B------:R-:W2:Y:S04]  /*29e0*/  LDG.E R15, desc[UR6][R6.64+0x2c] ;  /* 0x00002c06060f7981 */ /* 0x000ea8000c1e1900 */
[----:B------:R-:W2:Y:S01]  /*29f0*/  LDG.E R22, desc[UR6][R6.64+0x3c] ;  /* 0x00003c0606167981 */ /* 0x000ea2000c1e1900 */
[----:B------:R-:W-:-:S05]  /*2a00*/  VIADD R25, R25, 0x31a9595e ;  /* 0x31a9595e19197836 */ /* 0x000fca0000000000 */
[----:B------:R-:W-:-:S05]  /*2a10*/  I2FP.F32.U32 R25, R25 ;  /* 0x0000001900197245 */ /* 0x000fca0000201000 */
[----:B------:R-:W-:Y:S01]  /*2a20*/  FFMA R25, R25, R10, 1.1641532182693481445e-10 ;  /* 0x2f00000019197423 */ /* 0x000fe2000000000a */
[----:B------:R-:W-:-:S04]  /*2a30*/  FADD R10, -R4, UR5 ;  /* 0x00000005040a7e21 */ /* 0x000fc80008000100 */
[----:B------:R-:W-:Y:S01]  /*2a40*/  FFMA R4, R25, R10, R4 ;  /* 0x0000000a19047223 */ /* 0x000fe20000000004 */
[----:B------:R-:W-:Y:S01]  /*2a50*/  BSSY.RECONVERGENT B0, `(.L_x_325) ;  /* 0x0000026000007945 */ /* 0x000fe20003800200 */
[----:B----4-:R-:W-:-:S04]  /*2a60*/  FMUL R0, R9, R0 ;  /* 0x0000000009007220 */ /* 0x010fc80000400000 */
[----:B---3--:R-:W-:-:S04]  /*2a70*/  FFMA R25, R21, R14, R0 ;  /* 0x0000000e15197223 */ /* 0x008fc80000000000 */
[----:B-----5:R-:W-:-:S04]  /*2a80*/  FFMA R0, R4, R13, R25 ;  /* 0x0000000d04007223 */ /* 0x020fc80000000019 */
[----:B------:R-:W-:-:S05]  /*2a90*/  FADD R0, R0, R11 ;  /* 0x0000000b00007221 */ /* 0x000fca0000000000 */
[----:B------:R-:W-:-:S04]  /*2aa0*/  SHF.R.U32.HI R0, RZ, 0x1f, R0 ;  /* 0x0000001fff007819 */ /* 0x000fc80000011600 */
[----:B------:R-:W-:Y:S01]  /*2ab0*/  PRMT R10, R0, 0x9910, RZ ;  /* 0x00009910000a7816 */ /* 0x000fe200000000ff */
[----:B--2---:R-:W-:-:S03]  /*2ac0*/  FMUL R16, R9, R16 ;  /* 0x0000001009107220 */ /* 0x004fc60000400000 */
[----:B------:R-:W-:Y:S01]  /*2ad0*/  ISETP.NE.AND P0, PT, R17, R10, PT ;  /* 0x0000000a1100720c */ /* 0x000fe20003f05270 */
[C---:B------:R-:W-:Y:S01]  /*2ae0*/  FMUL R11, R9.reuse, R18 ;  /* 0x00000012090b7220 */ /* 0x040fe20000400000 */
[----:B------:R-:W-:Y:S01]  /*2af0*/  FMUL R9, R9, R20 ;  /* 0x0000001409097220 */ /* 0x000fe20000400000 */
[C---:B------:R-:W-:Y:S02]  /*2b00*/  FFMA R5, R21.reuse, R5, R16 ;  /* 0x0000000515057223 */ /* 0x040fe40000000010 */
[C---:B------:R-:W-:Y:S01]  /*2b10*/  FFMA R11, R21.reuse, R26, R11 ;  /* 0x0000001a150b7223 */ /* 0x040fe2000000000b */
[----:B------:R-:W-:Y:S01]  /*2b20*/  FFMA R24, R21, R24, R9 ;  /* 0x0000001815187223 */ /* 0x000fe20000000009 */
[C---:B------:R-:W-:Y:S02]  /*2b30*/  FFMA R0, R4.reuse, R19, R5 ;  /* 0x0000001304007223 */ /* 0x040fe40000000005 */
[C---:B------:R-:W-:Y:S01]  /*2b40*/  FFMA R11, R4.reuse, R8, R11 ;  /* 0x00000008040b7223 */ /* 0x040fe2000000000b */
[----:B------:R-:W-:Y:S01]  /*2b50*/  FFMA R5, R4, R23, R24 ;  /* 0x0000001704057223 */ /* 0x000fe20000000018 */
[----:B------:R-:W-:-:S02]  /*2b60*/  IMAD.MOV.U32 R4, RZ, RZ, RZ ;  /* 0x000000ffff047224 */ /* 0x000fc400078e00ff */
[----:B------:R-:W-:Y:S01]  /*2b70*/  FADD R0, R0, R15 ;  /* 0x0000000f00007221 */ /* 0x000fe20000000000 */
[----:B------:R-:W-:Y:S01]  /*2b80*/  FADD R11, R11, R22 ;  /* 0x000000160b0b7221 */ /* 0x000fe20000000000 */
[----:B------:R-:W-:Y:S06]  /*2b90*/  @P0 BRA `(.L_x_326) ;  /* 0x0000000000440947 */ /* 0x000fec0003800000 */
[----:B------:R-:W2:Y:S04]  /*2ba0*/  LDG.E R6, desc[UR6][R6.64+0x1c] ;  /* 0x00001c0606067981 */ /* 0x000ea8000c1e1900 */
[----:B------:R-:W3:Y:S01]  /*2bb0*/  LDG.E.U8 R8, desc[UR6][R2.64+0x1] ;  /* 0x0000010602087981 */ /* 0x000ee2000c1e1100 */
[----:B--2---:R-:W-:-:S05]  /*2bc0*/  FADD R5, R5, R6 ;  /* 0x0000000605057221 */ /* 0x004fca0000000000 */
[----:B------:R-:W-:-:S04]  /*2bd0*/  SHF.R.U32.HI R5, RZ, 0x1f, R5 ;  /* 0x0000001fff057819 */ /* 0x000fc80000011605 */
[----:B------:R-:W-:-:S04]  /*2be0*/  PRMT R5, R5, 0x9910, RZ ;  /* 0x0000991005057816 */ /* 0x000fc800000000ff */
[----:B---3--:R-:W-:-:S13]  /*2bf0*/  ISETP.NE.AND P0, PT, R8, R5, PT ;  /* 0x000000050800720c */ /* 0x008fda0003f05270 */
[----:B------:R-:W-:Y:S05]  /*2c00*/  @P0 BRA `(.L_x_326) ;  /* 0x0000000000280947 */ /* 0x000fea0003800000 */
[----:B------:R-:W2:Y:S01]  /*2c10*/  LDG.E.U8 R5, desc[UR6][R2.64+0x2] ;  /* 0x0000020602057981 */ /* 0x000ea2000c1e1100 */
[----:B------:R-:W-:-:S04]  /*2c20*/  SHF.R.U32.HI R0, RZ, 0x1f, R0 ;  /* 0x0000001fff007819 */ /* 0x000fc80000011600 */
[----:B------:R-:W-:-:S04]  /*2c30*/  PRMT R0, R0, 0x9910, RZ ;  /* 0x0000991000007816 */ /* 0x000fc800000000ff */
[----:B--2---:R-:W-:-:S13]  /*2c40*/  ISETP.NE.AND P0, PT, R5, R0, PT ;  /* 0x000000000500720c */ /* 0x004fda0003f05270 */
[----:B------:R-:W-:Y:S05]  /*2c50*/  @P0 BRA `(.L_x_326) ;  /* 0x0000000000140947 */ /* 0x000fea0003800000 */
[----:B------:R-:W2:Y:S01]  /*2c60*/  LDG.E.U8 R2, desc[UR6][R2.64+0x3] ;  /* 0x0000030602027981 */ /* 0x000ea2000c1e1100 */
[----:B------:R-:W-:-:S04]  /*2c70*/  SHF.R.U32.HI R11, RZ, 0x1f, R11 ;  /* 0x0000001fff0b7819 */ /* 0x000fc8000001160b */
[----:B------:R-:W-:-:S04]  /*2c80*/  PRMT R5, R11, 0x9910, RZ ;  /* 0x000099100b057816 */ /* 0x000fc800000000ff */
[----:B--2---:R-:W-:-:S04]  /*2c90*/  ISETP.NE.AND P0, PT, R2, R5, PT ;  /* 0x000000050200720c */ /* 0x004fc80003f05270 */
[----:B------:R-:W-:-:S09]  /*2ca0*/  SEL R4, RZ, 0x1, P0 ;  /* 0x00000001ff047807 */ /* 0x000fd20000000000 */
.L_x_326:
[----:B------:R-:W-:Y:S05]  /*2cb0*/  BSYNC.RECONVERGENT B0 ;  /* 0x0000000000007941 */ /* 0x000fea0003800200 */
.L_x_325:
[----:B------:R-:W0:Y:S01]  /*2cc0*/  S2R R7, SR_TID.X ;  /* 0x0000000000077919 */ /* 0x000e220000002100 */
[----:B------:R-:W1:Y:S01]  /*2cd0*/  S2UR UR5, SR_CgaCtaId ;  /* 0x00000000000579c3 */ /* 0x000e620000008800 */
[----:B------:R-:W-:Y:S01]  /*2ce0*/  UMOV UR4, 0x400 ;  /* 0x0000040000047882 */ /* 0x000fe20000000000 */
[----:B------:R-:W-:Y:S02]  /*2cf0*/  UISETP.GE.U32.AND UP0, UPT, UR8, 0x2, UPT ;  /* 0x000000020800788c */ /* 0x000fe4000bf06070 */
[----:B-1----:R-:W-:-:S06]  /*2d00*/  ULEA UR4, UR5, UR4, 0x18 ;  /* 0x0000000405047291 */ /* 0x002fcc000f8ec0ff */
[----:B0-----:R-:W-:-:S05]  /*2d10*/  LEA R5, R7, UR4, 0x2 ;  /* 0x0000000407057c11 */ /* 0x001fca000f8e10ff */
[----:B------:R0:W-:Y:S01]  /*2d20*/  STS [R5], R4 ;  /* 0x0000000405007388 */ /* 0x0001e20000000800 */
[----:B------:R-:W-:Y:S06]  /*2d30*/  BAR.SYNC.DEFER_BLOCKING 0x0 ;  /* 0x0000000000007b1d */ /* 0x000fec0000010000 */
[----:B------:R-:W-:Y:S05]  /*2d40*/  BRA.U !UP0, `(.L_x_327) ;  /* 0x0000000108487547 */ /* 0x000fea000b800000 */
[----:B------:R-:W-:Y:S01]  /*2d50*/  USHF.R.U32.HI UR4, URZ, 0x1, UR8 ;  /* 0x00000001ff047899 */ /* 0x000fe20008011608 */
[----:B0-----:R-:W-:-:S05]  /*2d60*/  IMAD.MOV.U32 R4, RZ, RZ, RZ ;  /* 0x000000ffff047224 */ /* 0x001fca00078e00ff */
[----:B------:R-:W-:-:S07]  /*2d70*/  IMAD.U32 R6, RZ, RZ, UR4 ;  /* 0x00000004ff067e24 */ /* 0x000fce000f8e00ff */
.L_x_328:
[----:B------:R-:W-:-:S04]  /*2d80*/  ISETP.GT.U32.AND P0, PT, R6, R7, PT ;  /* 0x000000070600720c */ /* 0x000fc80003f04070 */
[----:B------:R-:W-:-:S13]  /*2d90*/  ISETP.GT.U32.AND.EX P0, PT, R4, RZ, PT, P0 ;  /* 0x000000ff0400720c */ /* 0x000fda0003f04100 */
[----:B-1----:R-:W-:Y:S05]  /*2da0*/  @!P0 EXIT ;  /* 0x000000000000894d */ /* 0x002fea0003800000 */
[C---:B------:R-:W-:Y:S01]  /*2db0*/  IMAD R0, R6.reuse, 0x4, R5 ;  /* 0x0000000406007824 */ /* 0x040fe200078e0205 */
[----:B------:R-:W-:Y:S01]  /*2dc0*/  LDS R3, [R5] ;  /* 0x0000000005037984 */ /* 0x000fe20000000800 */
[----:B------:R-:W-:-:S04]  /*2dd0*/  ISETP.GT.U32.AND P0, PT, R6, 0x1, PT ;  /* 0x000000010600780c */ /* 0x000fc80003f04070 */
[----:B------:R-:W0:Y:S01]  /*2de0*/  LDS R0, [R0] ;  /* 0x0000000000007984 */ /* 0x000e220000000800 */
[----:B------:R-:W-:Y:S01]  /*2df0*/  ISETP.GT.U32.AND.EX P0, PT, R4, RZ, PT, P0 ;  /* 0x000000ff0400720c */ /* 0x000fe20003f04100 */
[----:B0-----:R-:W-:Y:S01]  /*2e00*/  IMAD.IADD R2, R0, 0x1, R3 ;  /* 0x0000000100027824 */ /* 0x001fe200078e0203 */
[--C-:B------:R-:W-:Y:S02]  /*2e10*/  SHF.R.U64 R3, R6, 0x1, R4.reuse ;  /* 0x0000000106037819 */ /* 0x100fe40000001204 */
[----:B------:R-:W-:Y:S02]  /*2e20*/  SHF.R.U32.HI R4, RZ, 0x1, R4 ;  /* 0x00000001ff047819 */ /* 0x000fe40000011604 */
[----:B------:R1:W-:Y:S01]  /*2e30*/  STS [R5], R2 ;  /* 0x0000000205007388 */ /* 0x0003e20000000800 */
[----:B------:R-:W-:Y:S01]  /*2e40*/  IMAD.MOV.U32 R6, RZ, RZ, R3 ;  /* 0x000000ffff067224 */ /* 0x000fe200078e0003 */
[----:B------:R-:W-:Y:S06]  /*2e50*/  BAR.SYNC.DEFER_BLOCKING 0x0 ;  /* 0x0000000000007b1d */ /* 0x000fec0000010000 */
[----:B------:R-:W-:Y:S05]  /*2e60*/  @P0 BRA `(.L_x_328) ;  /* 0xfffffffc00c40947 */ /* 0x000fea000383ffff */
.L_x_327:
[----:B01----:R-:W0:Y:S01]  /*2e70*/  LDS R5, [R5] ;  /* 0x0000000005057984 */ /* 0x003e220000000800 */
[----:B------:R-:W1:Y:S02]  /*2e80*/  LDC.64 R2, c[0x4][0x48] ;  /* 0x01001200ff027b82 */ /* 0x000e640000000a00 */
[----:B-1----:R-:W-:-:S05]  /*2e90*/  IMAD.WIDE.U32 R12, R12, 0x4, R2 ;  /* 0x000000040c0c7825 */ /* 0x002fca00078e0002 */
[----:B0-----:R-:W-:Y:S01]  /*2ea0*/  STG.E desc[UR6][R12.64], R5 ;  /* 0x000000050c007986 */ /* 0x001fe2000c101906 */
[----:B------:R-:W-:Y:S05]  /*2eb0*/  EXIT ;  /* 0x000000000000794d */ /* 0x000fea0003800000 */
.L_x_329:
        /* <DEDUP_REMOVED lines=12> */
.L_x_339:


//--------------------- .nv.global.init           --------------------------
	.section	.nv.global.init,"aw",@progbits
	.align	4
.nv.global.init:
	.type		mrg32k3aM1SubSeq,@object
	.size		mrg32k3aM1SubSeq,(mrg32k3aM2SubSeq - mrg32k3aM1SubSeq)
mrg32k3aM1SubSeq:
        /*0000*/ 	.byte	0x0b, 0xcc, 0xee, 0x04, 0x73, 0x29, 0x8b, 0x6f, 0xf6, 0x53, 0x03, 0xf6, 0x23, 0xf6, 0xea, 0xda
        /* <DEDUP_REMOVED lines=125> */
	.type		mrg32k3aM2SubSeq,@object
	.size		mrg32k3aM2SubSeq,(mrg32k3aM1 - mrg32k3aM2SubSeq)
mrg32k3aM2SubSeq:
        /* <DEDUP_REMOVED lines=126> */
	.type		mrg32k3aM1,@object
	.size		mrg32k3aM1,(mrg32k3aM1Seq - mrg32k3aM1)
mrg32k3aM1:
        /* <DEDUP_REMOVED lines=144> */
	.type		mrg32k3aM1Seq,@object
	.size		mrg32k3aM1Seq,(mrg32k3aM2 - mrg32k3aM1Seq)
mrg32k3aM1Seq:
        /* <DEDUP_REMOVED lines=144> */
	.type		mrg32k3aM2,@object
	.size		mrg32k3aM2,(mrg32k3aM2Seq - mrg32k3aM2)
mrg32k3aM2:
        /* <DEDUP_REMOVED lines=144> */
	.type		mrg32k3aM2Seq,@object
	.size		mrg32k3aM2Seq,(precalc_xorwow_matrix - mrg32k3aM2Seq)
mrg32k3aM2Seq:
        /* <DEDUP_REMOVED lines=144> */
	.type		precalc_xorwow_matrix,@object
	.size		precalc_xorwow_matrix,(precalc_xorwow_offset_matrix - precalc_xorwow_matrix)
precalc_xorwow_matrix:
        /* <DEDUP_REMOVED lines=6400> */
	.type		precalc_xorwow_offset_matrix,@object
	.size		precalc_xorwow_offset_matrix,(.L_1 - precalc_xorwow_offset_matrix)
precalc_xorwow_offset_matrix:
        /* <DEDUP_REMOVED lines=6400> */
.L_1:


//--------------------- .nv.shared._ZN3cub18CUB_300001_SM_10006detail9transform16transform_kernelINS2_10policy_hubILb1EN4cuda3std3__45tupleIJN6thrust24THRUST_300001_SM_1000_NS7pointerIiNSA_8cuda_cub3tagENSA_11use_defaultESE_EEEEEE10policy1000ElNS7_10__identityENSA_10device_ptrIjEEJPiEEEvT0_iT1_T2_DpNS2_10kernel_argIT3_EE --------------------------
	.section	.nv.shared._ZN3cub18CUB_300001_SM_10006detail9transform16transform_kernelINS2_10policy_hubILb1EN4cuda3std3__45tupleIJN6thrust24THRUST_300001_SM_1000_NS7pointerIiNSA_8cuda_cub3tagENSA_11use_defaultESE_EEEEEE10policy1000ElNS7_10__identityENSA_10device_ptrIjEEJPiEEEvT0_iT1_T2_DpNS2_10kernel_argIT3_EE,"aw",@nobits
	.sectionflags	@""
	.align	16
	.zero		1024


//--------------------- .nv.shared.reserved.0     --------------------------
	.section	.nv.shared.reserved.0,"aw",@nobits
	.weak		__nv_reservedSMEM_offset_0_alias
	.size		__nv_reservedSMEM_offset_0_alias, 0, 64
	.other		__nv_reservedSMEM_offset_0_alias,@"STO_CUDA_RESERVED_SHARED STV_DEFAULT"
__nv_reservedSMEM_offset_0_alias:
	.zero		0
	.zero		64


//--------------------- .nv.global                --------------------------
	.section	.nv.global,"aw",@nobits
	.align	4
.nv.global:
	.type		planes,@object
	.size		planes,(shared_grid - planes)
	.other		planes,@"STV_DEFAULT STO_CUDA_MANAGED"
planes:
	.zero		64
	.type		shared_grid,@object
	.size		shared_grid,(_ZN34_INTERNAL_4da41dac_4_k_cu_fb1c33336thrust24THRUST_300001_SM_1000_NS12placeholders2_8E - shared_grid)
	.other		shared_grid,@"STV_DEFAULT STO_CUDA_MANAGED"
shared_grid:
	.zero		4096
	.type		_ZN34_INTERNAL_4da41dac_4_k_cu_fb1c33336thrust24THRUST_300001_SM_1000_NS12placeholders2_8E,@object
	.size		_ZN34_INTERNAL_4da41dac_4_k_cu_fb1c33336thrust24THRUST_300001_SM_1000_NS12placeholders2_8E,(_ZN34_INTERNAL_4da41dac_4_k_cu_fb1c33334cuda3std3__436_GLOBAL__N__4da41dac_4_k_cu_fb1c33336ignoreE - _ZN34_INTERNAL_4da41dac_4_k_cu_fb1c33336thrust24THRUST_300001_SM_1000_NS12placeholders2_8E)
_ZN34_INTERNAL_4da41dac_4_k_cu_fb1c33336thrust24THRUST_300001_SM_1000_NS12placeholders2_8E:
	.zero		1
	.type		_ZN34_INTERNAL_4da41dac_4_k_cu_fb1c33334cuda3std3__436_GLOBAL__N__4da41dac_4_k_cu_fb1c33336ignoreE,@object
	.size		_ZN34_INTERNAL_4da41dac_4_k_cu_fb1c33334cuda3std3__436_GLOBAL__N__4da41dac_4_k_cu_fb1c33336ignoreE,(_ZN34_INTERNAL_4da41dac_4_k_cu_fb1c33334cuda3std6ranges3__45__cpo4dataE - _ZN34_INTERNAL_4da41dac_4_k_cu_fb1c33334cuda3std3__436_GLOBAL__N__4da41dac_4_k_cu_fb1c33336ignoreE)
_ZN34_INTERNAL_4da41dac_4_k_cu_fb1c33334cuda3std3__436_GLOBAL__N__4da41dac_4_k_cu_fb1c33336ignoreE:
	.zero		1
	.type		_ZN34_INTERNAL_4da41dac_4_k_cu_fb1c33334cuda3std6ranges3__45__cpo4dataE,@object
	.size		_ZN34_INTERNAL_4da41dac_4_k_cu_fb1c33334cuda3std6ranges3__45__cpo4dataE,(_ZN34_INTERNAL_4da41dac_4_k_cu_fb1c33336thrust24THRUST_300001_SM_1000_NS6system3cpp3parE - _ZN34_INTERNAL_4da41dac_4_k_cu_fb1c33334cuda3std6ranges3__45__cpo4dataE)
_ZN34_INTERNAL_4da41dac_4_k_cu_fb1c33334cuda3std6ranges3__45__cpo4dataE:
	.zero		1
	.type		_ZN34_INTERNAL_4da41dac_4_k_cu_fb1c33336thrust24THRUST_300001_SM_1000_NS6system3cpp3parE,@object
	.size		_ZN34_INTERNAL_4da41dac_4_k_cu_fb1c33336thrust24THRUST_300001_SM_1000_NS6system3cpp3parE,(_ZN34_INTERNAL_4da41dac_4_k_cu_fb1c33334cuda3std3__45__cpo5beginE - _ZN34_INTERNAL_4da41dac_4_k_cu_fb1c33336thrust24THRUST_300001_SM_1000_NS6system3cpp3parE)
_ZN34_INTERNAL_4da41dac_4_k_cu_fb1c33336thrust24THRUST_300001_SM_1000_NS6system3cpp3parE:
	.zero		1
	.type		_ZN34_INTERNAL_4da41dac_4_k_cu_fb1c33334cuda3std3__45__cpo5beginE,@object
	.size		_ZN34_INTERNAL_4da41dac_4_k_cu_fb1c33334cuda3std3__45__cpo5beginE,(_ZN34_INTERNAL_4da41dac_4_k_cu_fb1c33334cuda3std6ranges3__45__cpo5beginE - _ZN34_INTERNAL_4da41dac_4_k_cu_fb1c33334cuda3std3__45__cpo5beginE)
_ZN34_INTERNAL_4da41dac_4_k_cu_fb1c33334cuda3std3__45__cpo5beginE:
	.zero		1
	.type		_ZN34_INTERNAL_4da41dac_4_k_cu_fb1c33334cuda3std6ranges3__45__cpo5beginE,@object
	.size		_ZN34_INTERNAL_4da41dac_4_k_cu_fb1c33334cuda3std6ranges3__45__cpo5beginE,(_ZN34_INTERNAL_4da41dac_4_k_cu_fb1c33336thrust24THRUST_300001_SM_1000_NS6deviceE - _ZN34_INTERNAL_4da41dac_4_k_cu_fb1c33334cuda3std6ranges3__45__cpo5beginE)
_ZN34_INTERNAL_4da41dac_4_k_cu_fb1c33334cuda3std6ranges3__45__cpo5beginE:
	.zero		1
	.type		_ZN34_INTERNAL_4da41dac_4_k_cu_fb1c33336thrust24THRUST_300001_SM_1000_NS6deviceE,@object
	.size		_ZN34_INTERNAL_4da41dac_4_k_cu_fb1c33336thrust24THRUST_300001_SM_1000_NS6deviceE,(_ZN34_INTERNAL_4da41dac_4_k_cu_fb1c33334cuda3std3__47nulloptE - _ZN34_INTERNAL_4da41dac_4_k_cu_fb1c33336thrust24THRUST_300001_SM_1000_NS6deviceE)
_ZN34_INTERNAL_4da41dac_4_k_cu_fb1c33336thrust24THRUST_300001_SM_1000_NS6deviceE:
	.zero		1
	.type		_ZN34_INTERNAL_4da41dac_4_k_cu_fb1c33334cuda3std3__47nulloptE,@object
	.size		_ZN34_INTERNAL_4da41dac_4_k_cu_fb1c33334cuda3std3__47nulloptE,(_ZN34_INTERNAL_4da41dac_4_k_cu_fb1c33334cuda3std6ranges3__45__cpo8distanceE - _ZN34_INTERNAL_4da41dac_4_k_cu_fb1c33334cuda3std3__47nulloptE)
_ZN34_INTERNAL_4da41dac_4_k_cu_fb1c33334cuda3std3__47nulloptE:
	.zero		1
	.type		_ZN34_INTERNAL_4da41dac_4_k_cu_fb1c33334cuda3std6ranges3__45__cpo8distanceE,@object
	.size		_ZN34_INTERNAL_4da41dac_4_k_cu_fb1c33334cuda3std6ranges3__45__cpo8distanceE,(_ZN34_INTERNAL_4da41dac_4_k_cu_fb1c33336thrust24THRUST_300001_SM_1000_NS12placeholders2_4E - _ZN34_INTERNAL_4da41dac_4_k_cu_fb1c33334cuda3std6ranges3__45__cpo8distanceE)
_ZN34_INTERNAL_4da41dac_4_k_cu_fb1c33334cuda3std6ranges3__45__cpo8distanceE:
	.zero		1
	.type		_ZN34_INTERNAL_4da41dac_4_k_cu_fb1c33336thrust24THRUST_300001_SM_1000_NS12placeholders2_4E,@object
	.size		_ZN34_INTERNAL_4da41dac_4_k_cu_fb1c33336thrust24THRUST_300001_SM_1000_NS12placeholders2_4E,(_ZN34_INTERNAL_4da41dac_4_k_cu_fb1c33334cuda3std3__45__cpo6rbeginE - _ZN34_INTERNAL_4da41dac_4_k_cu_fb1c33336thrust24THRUST_300001_SM_1000_NS12placeholders2_4E)
_ZN34_INTERNAL_4da41dac_4_k_cu_fb1c33336thrust24THRUST_300001_SM_1000_NS12placeholders2_4E:
	.zero		1
	.type		_ZN34_INTERNAL_4da41dac_4_k_cu_fb1c33334cuda3std3__45__cpo6rbeginE,@object
	.size		_ZN34_INTERNAL_4da41dac_4_k_cu_fb1c33334cuda3std3__45__cpo6rbeginE,(_ZN34_INTERNAL_4da41dac_4_k_cu_fb1c33334cuda3std6ranges3__45__cpo7advanceE - _ZN34_INTERNAL_4da41dac_4_k_cu_fb1c33334cuda3std3__45__cpo6rbeginE)
_ZN34_INTERNAL_4da41dac_4_k_cu_fb1c33334cuda3std3__45__cpo6rbeginE:
	.zero		1
	.type		_ZN34_INTERNAL_4da41dac_4_k_cu_fb1c33334cuda3std6ranges3__45__cpo7advanceE,@object
	.size		_ZN34_INTERNAL_4da41dac_4_k_cu_fb1c33334cuda3std6ranges3__45__cpo7advanceE,(_ZN34_INTERNAL_4da41dac_4_k_cu_fb1c33336thrust24THRUST_300001_SM_1000_NS12placeholders2_6E - _ZN34_INTERNAL_4da41dac_4_k_cu_fb1c33334cuda3std6ranges3__45__cpo7advanceE)
_ZN34_INTERNAL_4da41dac_4_k_cu_fb1c33334cuda3std6ranges3__45__cpo7advanceE:
	.zero		1
	.type		_ZN34_INTERNAL_4da41dac_4_k_cu_fb1c33336thrust24THRUST_300001_SM_1000_NS12placeholders2_6E,@object
	.size		_ZN34_INTERNAL_4da41dac_4_k_cu_fb1c33336thrust24THRUST_300001_SM_1000_NS12placeholders2_6E,(_ZN34_INTERNAL_4da41dac_4_k_cu_fb1c33334cuda3std3__45__cpo7crbeginE - _ZN34_INTERNAL_4da41dac_4_k_cu_fb1c33336thrust24THRUST_300001_SM_1000_NS12placeholders2_6E)
_ZN34_INTERNAL_4da41dac_4_k_cu_fb1c33336thrust24THRUST_300001_SM_1000_NS12placeholders2_6E:
	.zero		1
	.type		_ZN34_INTERNAL_4da41dac_4_k_cu_fb1c33334cuda3std3__45__cpo7crbeginE,@object
	.size		_ZN34_INTERNAL_4da41dac_4_k_cu_fb1c33334cuda3std3__45__cpo7crbeginE,(_ZN34_INTERNAL_4da41dac_4_k_cu_fb1c33334cuda3std6ranges3__45__cpo4nextE - _ZN34_INTERNAL_4da41dac_4_k_cu_fb1c33334cuda3std3__45__cpo7crbeginE)
_ZN34_INTERNAL_4da41dac_4_k_cu_fb1c33334cuda3std3__45__cpo7crbeginE:
	.zero		1
	.type		_ZN34_INTERNAL_4da41dac_4_k_cu_fb1c33334cuda3std6ranges3__45__cpo4nextE,@object
	.size		_ZN34_INTERNAL_4da41dac_4_k_cu_fb1c33334cuda3std6ranges3__45__cpo4nextE,(_ZN34_INTERNAL_4da41dac_4_k_cu_fb1c33336thrust24THRUST_300001_SM_1000_NS8cuda_cub10par_nosyncE - _ZN34_INTERNAL_4da41dac_4_k_cu_fb1c33334cuda3std6ranges3__45__cpo4nextE)
_ZN34_INTERNAL_4da41dac_4_k_cu_fb1c33334cuda3std6ranges3__45__cpo4nextE:
	.zero		1
	.type		_ZN34_INTERNAL_4da41dac_4_k_cu_fb1c33336thrust24THRUST_300001_SM_1000_NS8cuda_cub10par_nosyncE,@object
	.size		_ZN34_INTERNAL_4da41dac_4_k_cu_fb1c33336thrust24THRUST_300001_SM_1000_NS8cuda_cub10par_nosyncE,(_ZN34_INTERNAL_4da41dac_4_k_cu_fb1c33334cuda3std6ranges3__45__cpo4swapE - _ZN34_INTERNAL_4da41dac_4_k_cu_fb1c33336thrust24THRUST_300001_SM_1000_NS8cuda_cub10par_nosyncE)
_ZN34_INTERNAL_4da41dac_4_k_cu_fb1c33336thrust24THRUST_300001_SM_1000_NS8cuda_cub10par_nosyncE:
	.zero		1
	.type		_ZN34_INTERNAL_4da41dac_4_k_cu_fb1c33334cuda3std6ranges3__45__cpo4swapE,@object
	.size		_ZN34_INTERNAL_4da41dac_4_k_cu_fb1c33334cuda3std6ranges3__45__cpo4swapE,(_ZN34_INTERNAL_4da41dac_4_k_cu_fb1c33336thrust24THRUST_300001_SM_1000_NS12placeholders3_10E - _ZN34_INTERNAL_4da41dac_4_k_cu_fb1c33334cuda3std6ranges3__45__cpo4swapE)
_ZN34_INTERNAL_4da41dac_4_k_cu_fb1c33334cuda3std6ranges3__45__cpo4swapE:
	.zero		1
	.type		_ZN34_INTERNAL_4da41dac_4_k_cu_fb1c33336thrust24THRUST_300001_SM_1000_NS12placeholders3_10E,@object
	.size		_ZN34_INTERNAL_4da41dac_4_k_cu_fb1c33336thrust24THRUST_300001_SM_1000_NS12placeholders3_10E,(_ZN34_INTERNAL_4da41dac_4_k_cu_fb1c33334cuda3std3__48in_placeE - _ZN34_INTERNAL_4da41dac_4_k_cu_fb1c33336thrust24THRUST_300001_SM_1000_NS12placeholders3_10E)
_ZN34_INTERNAL_4da41dac_4_k_cu_fb1c33336thrust24THRUST_300001_SM_1000_NS12placeholders3_10E:
	.zero		1
	.type		_ZN34_INTERNAL_4da41dac_4_k_cu_fb1c33334cuda3std3__48in_placeE,@object
	.size		_ZN34_INTERNAL_4da41dac_4_k_cu_fb1c33334cuda3std3__48in_placeE,(_ZN34_INTERNAL_4da41dac_4_k_cu_fb1c33334cuda3std6ranges3__45__cpo4sizeE - _ZN34_INTERNAL_4da41dac_4_k_cu_fb1c33334cuda3std3__48in_placeE)
_ZN34_INTERNAL_4da41dac_4_k_cu_fb1c33334cuda3std3__48in_placeE:
	.zero		1
	.type		_ZN34_INTERNAL_4da41dac_4_k_cu_fb1c33334cuda3std6ranges3__45__cpo4sizeE,@object
	.size		_ZN34_INTERNAL_4da41dac_4_k_cu_fb1c33334cuda3std6ranges3__45__cpo4sizeE,(_ZN34_INTERNAL_4da41dac_4_k_cu_fb1c33336thrust24THRUST_300001_SM_1000_NS12placeholders2_2E - _ZN34_INTERNAL_4da41dac_4_k_cu_fb1c33334cuda3std6ranges3__45__cpo4sizeE)
_ZN34_INTERNAL_4da41dac_4_k_cu_fb1c33334cuda3std6ranges3__45__cpo4sizeE:
	.zero		1
	.type		_ZN34_INTERNAL_4da41dac_4_k_cu_fb1c33336thrust24THRUST_300001_SM_1000_NS12placeholders2_2E,@object
	.size		_ZN34_INTERNAL_4da41dac_4_k_cu_fb1c33336thrust24THRUST_300001_SM_1000_NS12placeholders2_2E,(_ZN34_INTERNAL_4da41dac_4_k_cu_fb1c33334cuda3std3__45__cpo6cbeginE - _ZN34_INTERNAL_4da41dac_4_k_cu_fb1c33336thrust24THRUST_300001_SM_1000_NS12placeholders2_2E)
_ZN34_INTERNAL_4da41dac_4_k_cu_fb1c33336thrust24THRUST_300001_SM_1000_NS12placeholders2_2E:
	.zero		1
	.type		_ZN34_INTERNAL_4da41dac_4_k_cu_fb1c33334cuda3std3__45__cpo6cbeginE,@object
	.size		_ZN34_INTERNAL_4da41dac_4_k_cu_fb1c33334cuda3std3__45__cpo6cbeginE,(_ZN34_INTERNAL_4da41dac_4_k_cu_fb1c33334cuda3std6ranges3__45__cpo6cbeginE - _ZN34_INTERNAL_4da41dac_4_k_cu_fb1c33334cuda3std3__45__cpo6cbeginE)
_ZN34_INTERNAL_4da41dac_4_k_cu_fb1c33334cuda3std3__45__cpo6cbeginE:
	.zero		1
	.type		_ZN34_INTERNAL_4da41dac_4_k_cu_fb1c33334cuda3std6ranges3__45__cpo6cbeginE,@object
	.size		_ZN34_INTERNAL_4da41dac_4_k_cu_fb1c33334cuda3std6ranges3__45__cpo6cbeginE,(_ZN34_INTERNAL_4da41dac_4_k_cu_fb1c33336thrust24THRUST_300001_SM_1000_NS12placeholders2_7E - _ZN34_INTERNAL_4da41dac_4_k_cu_fb1c33334cuda3std6ranges3__45__cpo6cbeginE)
_ZN34_INTERNAL_4da41dac_4_k_cu_fb1c33334cuda3std6ranges3__45__cpo6cbeginE:
	.zero		1
	.type		_ZN34_INTERNAL_4da41dac_4_k_cu_fb1c33336thrust24THRUST_300001_SM_1000_NS12placeholders2_7E,@object
	.size		_ZN34_INTERNAL_4da41dac_4_k_cu_fb1c33336thrust24THRUST_300001_SM_1000_NS12placeholders2_7E,(_ZN34_INTERNAL_4da41dac_4_k_cu_fb1c33334cuda3std3__45__cpo5crendE - _ZN34_INTERNAL_4da41dac_4_k_cu_fb1c33336thrust24THRUST_300001_SM_1000_NS12placeholders2_7E)
_ZN34_INTERNAL_4da41dac_4_k_cu_fb1c33336thrust24THRUST_300001_SM_1000_NS12placeholders2_7E:
	.zero		1
	.type		_ZN34_INTERNAL_4da41dac_4_k_cu_fb1c33334cuda3std3__45__cpo5crendE,@object
	.size		_ZN34_INTERNAL_4da41dac_4_k_cu_fb1c33334cuda3std3__45__cpo5crendE,(_ZN34_INTERNAL_4da41dac_4_k_cu_fb1c33334cuda3std6ranges3__45__cpo4prevE - _ZN34_INTERNAL_4da41dac_4_k_cu_fb1c33334cuda3std3__45__cpo5crendE)
_ZN34_INTERNAL_4da41dac_4_k_cu_fb1c33334cuda3std3__45__cpo5crendE:
	.zero		1
	.type		_ZN34_INTERNAL_4da41dac_4_k_cu_fb1c33334cuda3std6ranges3__45__cpo4prevE,@object
	.size		_ZN34_INTERNAL_4da41dac_4_k_cu_fb1c33334cuda3std6ranges3__45__cpo4prevE,(_ZN34_INTERNAL_4da41dac_4_k_cu_fb1c33336thrust24THRUST_300001_SM_1000_NS6system6detail10sequential3seqE - _ZN34_INTERNAL_4da41dac_4_k_cu_fb1c33334cuda3std6ranges3__45__cpo4prevE)
_ZN34_INTERNAL_4da41dac_4_k_cu_fb1c33334cuda3std6ranges3__45__cpo4prevE:
	.zero		1
	.type		_ZN34_INTERNAL_4da41dac_4_k_cu_fb1c33336thrust24THRUST_300001_SM_1000_NS6system6detail10sequential3seqE,@object
	.size		_ZN34_INTERNAL_4da41dac_4_k_cu_fb1c33336thrust24THRUST_300001_SM_1000_NS6system6detail10sequential3seqE,(_ZN34_INTERNAL_4da41dac_4_k_cu_fb1c33334cuda3std6ranges3__45__cpo9iter_moveE - _ZN34_INTERNAL_4da41dac_4_k_cu_fb1c33336thrust24THRUST_300001_SM_1000_NS6system6detail10sequential3seqE)
_ZN34_INTERNAL_4da41dac_4_k_cu_fb1c33336thrust24THRUST_300001_SM_1000_NS6system6detail10sequential3seqE:
	.zero		1
	.type		_ZN34_INTERNAL_4da41dac_4_k_cu_fb1c33334cuda3std6ranges3__45__cpo9iter_moveE,@object
	.size		_ZN34_INTERNAL_4da41dac_4_k_cu_fb1c33334cuda3std6ranges3__45__cpo9iter_moveE,(_ZN34_INTERNAL_4da41dac_4_k_cu_fb1c33336thrust24THRUST_300001_SM_1000_NS3seqE - _ZN34_INTERNAL_4da41dac_4_k_cu_fb1c33334cuda3std6ranges3__45__cpo9iter_moveE)
_ZN34_INTERNAL_4da41dac_4_k_cu_fb1c33334cuda3std6ranges3__45__cpo9iter_moveE:
	.zero		1
	.type		_ZN34_INTERNAL_4da41dac_4_k_cu_fb1c33336thrust24THRUST_300001_SM_1000_NS3seqE,@object
	.size		_ZN34_INTERNAL_4da41dac_4_k_cu_fb1c33336thrust24THRUST_300001_SM_1000_NS3seqE,(_ZN34_INTERNAL_4da41dac_4_k_cu_fb1c33334cuda3std3__420unreachable_sentinelE - _ZN34_INTERNAL_4da41dac_4_k_cu_fb1c33336thrust24THRUST_300001_SM_1000_NS3seqE)
_ZN34_INTERNAL_4da41dac_4_k_cu_fb1c33336thrust24THRUST_300001_SM_1000_NS3seqE:
	.zero		1
	.type		_ZN34_INTERNAL_4da41dac_4_k_cu_fb1c33334cuda3std3__420unreachable_sentinelE,@object
	.size		_ZN34_INTERNAL_4da41dac_4_k_cu_fb1c33334cuda3std3__420unreachable_sentinelE,(_ZN34_INTERNAL_4da41dac_4_k_cu_fb1c33334cuda3std6ranges3__45__cpo5ssizeE - _ZN34_INTERNAL_4da41dac_4_k_cu_fb1c33334cuda3std3__420unreachable_sentinelE)
_ZN34_INTERNAL_4da41dac_4_k_cu_fb1c33334cuda3std3__420unreachable_sentinelE:
	.zero		1
	.type		_ZN34_INTERNAL_4da41dac_4_k_cu_fb1c33334cuda3std6ranges3__45__cpo5ssizeE,@object
	.size		_ZN34_INTERNAL_4da41dac_4_k_cu_fb1c33334cuda3std6ranges3__45__cpo5ssizeE,(_ZN34_INTERNAL_4da41dac_4_k_cu_fb1c33336thrust24THRUST_300001_SM_1000_NS12placeholders2_3E - _ZN34_INTERNAL_4da41dac_4_k_cu_fb1c33334cuda3std6ranges3__45__cpo5ssizeE)
_ZN34_INTERNAL_4da41dac_4_k_cu_fb1c33334cuda3std6ranges3__45__cpo5ssizeE:
	.zero		1
	.type		_ZN34_INTERNAL_4da41dac_4_k_cu_fb1c33336thrust24THRUST_300001_SM_1000_NS12placeholders2_3E,@object
	.size		_ZN34_INTERNAL_4da41dac_4_k_cu_fb1c33336thrust24THRUST_300001_SM_1000_NS12placeholders2_3E,(_ZN34_INTERNAL_4da41dac_4_k_cu_fb1c33334cuda3std3__45__cpo4cendE - _ZN34_INTERNAL_4da41dac_4_k_cu_fb1c33336thrust24THRUST_300001_SM_1000_NS12placeholders2_3E)
_ZN34_INTERNAL_4da41dac_4_k_cu_fb1c33336thrust24THRUST_300001_SM_1000_NS12placeholders2_3E:
	.zero		1
	.type		_ZN34_INTERNAL_4da41dac_4_k_cu_fb1c33334cuda3std3__45__cpo4cendE,@object
	.size		_ZN34_INTERNAL_4da41dac_4_k_cu_fb1c33334cuda3std3__45__cpo4cendE,(_ZN34_INTERNAL_4da41dac_4_k_cu_fb1c33334cuda3std6ranges3__45__cpo4cendE - _ZN34_INTERNAL_4da41dac_4_k_cu_fb1c33334cuda3std3__45__cpo4cendE)
_ZN34_INTERNAL_4da41dac_4_k_cu_fb1c33334cuda3std3__45__cpo4cendE:
	.zero		1
	.type		_ZN34_INTERNAL_4da41dac_4_k_cu_fb1c33334cuda3std6ranges3__45__cpo4cendE,@object
	.size		_ZN34_INTERNAL_4da41dac_4_k_cu_fb1c33334cuda3std6ranges3__45__cpo4cendE,(_ZN34_INTERNAL_4da41dac_4_k_cu_fb1c33336thrust24THRUST_300001_SM_1000_NS12placeholders2_9E - _ZN34_INTERNAL_4da41dac_4_k_cu_fb1c33334cuda3std6ranges3__45__cpo4cendE)
_ZN34_INTERNAL_4da41dac_4_k_cu_fb1c33334cuda3std6ranges3__45__cpo4cendE:
	.zero		1
	.type		_ZN34_INTERNAL_4da41dac_4_k_cu_fb1c33336thrust24THRUST_300001_SM_1000_NS12placeholders2_9E,@object
	.size		_ZN34_INTERNAL_4da41dac_4_k_cu_fb1c33336thrust24THRUST_300001_SM_1000_NS12placeholders2_9E,(_ZN34_INTERNAL_4da41dac_4_k_cu_fb1c33334cuda3std3__419piecewise_constructE - _ZN34_INTERNAL_4da41dac_4_k_cu_fb1c33336thrust24THRUST_300001_SM_1000_NS12placeholders2_9E)
_ZN34_INTERNAL_4da41dac_4_k_cu_fb1c33336thrust24THRUST_300001_SM_1000_NS12placeholders2_9E:
	.zero		1
	.type		_ZN34_INTERNAL_4da41dac_4_k_cu_fb1c33334cuda3std3__419piecewise_constructE,@object
	.size		_ZN34_INTERNAL_4da41dac_4_k_cu_fb1c33334cuda3std3__419piecewise_constructE,(_ZN34_INTERNAL_4da41dac_4_k_cu_fb1c33334cuda3std6ranges3__45__cpo5cdataE - _ZN34_INTERNAL_4da41dac_4_k_cu_fb1c33334cuda3std3__419piecewise_constructE)
_ZN34_INTERNAL_4da41dac_4_k_cu_fb1c33334cuda3std3__419piecewise_constructE:
	.zero		1
	.type		_ZN34_INTERNAL_4da41dac_4_k_cu_fb1c33334cuda3std6ranges3__45__cpo5cdataE,@object
	.size		_ZN34_INTERNAL_4da41dac_4_k_cu_fb1c33334cuda3std6ranges3__45__cpo5cdataE,(_ZN34_INTERNAL_4da41dac_4_k_cu_fb1c33336thrust24THRUST_300001_SM_1000_NS12placeholders2_1E - _ZN34_INTERNAL_4da41dac_4_k_cu_fb1c33334cuda3std6ranges3__45__cpo5cdataE)
_ZN34_INTERNAL_4da41dac_4_k_cu_fb1c33334cuda3std6ranges3__45__cpo5cdataE:
	.zero		1
	.type		_ZN34_INTERNAL_4da41dac_4_k_cu_fb1c33336thrust24THRUST_300001_SM_1000_NS12placeholders2_1E,@object
	.size		_ZN34_INTERNAL_4da41dac_4_k_cu_fb1c33336thrust24THRUST_300001_SM_1000_NS12placeholders2_1E,(_ZN34_INTERNAL_4da41dac_4_k_cu_fb1c33334cuda3std3__45__cpo3endE - _ZN34_INTERNAL_4da41dac_4_k_cu_fb1c33336thrust24THRUST_300001_SM_1000_NS12placeholders2_1E)
_ZN34_INTERNAL_4da41dac_4_k_cu_fb1c33336thrust24THRUST_300001_SM_1000_NS12placeholders2_1E:
	.zero		1
	.type		_ZN34_INTERNAL_4da41dac_4_k_cu_fb1c33334cuda3std3__45__cpo3endE,@object
	.size		_ZN34_INTERNAL_4da41dac_4_k_cu_fb1c33334cuda3std3__45__cpo3endE,(_ZN34_INTERNAL_4da41dac_4_k_cu_fb1c33334cuda3std6ranges3__45__cpo3endE - _ZN34_INTERNAL_4da41dac_4_k_cu_fb1c33334cuda3std3__45__cpo3endE)
_ZN34_INTERNAL_4da41dac_4_k_cu_fb1c33334cuda3std3__45__cpo3endE:
	.zero		1
	.type		_ZN34_INTERNAL_4da41dac_4_k_cu_fb1c33334cuda3std6ranges3__45__cpo3endE,@object
	.size		_ZN34_INTERNAL_4da41dac_4_k_cu_fb1c33334cuda3std6ranges3__45__cpo3endE,(_ZN34_INTERNAL_4da41dac_4_k_cu_fb1c33336thrust24THRUST_300001_SM_1000_NS12placeholders2_5E - _ZN34_INTERNAL_4da41dac_4_k_cu_fb1c33334cuda3std6ranges3__45__cpo3endE)
_ZN34_INTERNAL_4da41dac_4_k_cu_fb1c33334cuda3std6ranges3__45__cpo3endE:
	.zero		1
	.type		_ZN34_INTERNAL_4da41dac_4_k_cu_fb1c33336thrust24THRUST_300001_SM_1000_NS12placeholders2_5E,@object
	.size		_ZN34_INTERNAL_4da41dac_4_k_cu_fb1c33336thrust24THRUST_300001_SM_1000_NS12placeholders2_5E,(_ZN34_INTERNAL_4da41dac_4_k_cu_fb1c33334cuda3std3__45__cpo4rendE - _ZN34_INTERNAL_4da41dac_4_k_cu_fb1c33336thrust24THRUST_300001_SM_1000_NS12placeholders2_5E)
_ZN34_INTERNAL_4da41dac_4_k_cu_fb1c33336thrust24THRUST_300001_SM_1000_NS12placeholders2_5E:
	.zero		1
	.type		_ZN34_INTERNAL_4da41dac_4_k_cu_fb1c33334cuda3std3__45__cpo4rendE,@object
	.size		_ZN34_INTERNAL_4da41dac_4_k_cu_fb1c33334cuda3std3__45__cpo4rendE,(_ZN34_INTERNAL_4da41dac_4_k_cu_fb1c33334cuda3std6ranges3__45__cpo9iter_swapE - _ZN34_INTERNAL_4da41dac_4_k_cu_fb1c33334cuda3std3__45__cpo4rendE)
_ZN34_INTERNAL_4da41dac_4_k_cu_fb1c33334cuda3std3__45__cpo4rendE:
	.zero		1
	.type		_ZN34_INTERNAL_4da41dac_4_k_cu_fb1c33334cuda3std6ranges3__45__cpo9iter_swapE,@object
	.size		_ZN34_INTERNAL_4da41dac_4_k_cu_fb1c33334cuda3std6ranges3__45__cpo9iter_swapE,(_ZN34_INTERNAL_4da41dac_4_k_cu_fb1c33334cuda3std3__48unexpectE - _ZN34_INTERNAL_4da41dac_4_k_cu_fb1c33334cuda3std6ranges3__45__cpo9iter_swapE)
_ZN34_INTERNAL_4da41dac_4_k_cu_fb1c33334cuda3std6ranges3__45__cpo9iter_swapE:
	.zero		1
	.type		_ZN34_INTERNAL_4da41dac_4_k_cu_fb1c33334cuda3std3__48unexpectE,@object
	.size		_ZN34_INTERNAL_4da41dac_4_k_cu_fb1c33334cuda3std3__48unexpectE,(_ZN34_INTERNAL_4da41dac_4_k_cu_fb1c33336thrust24THRUST_300001_SM_1000_NS8cuda_cub3parE - _ZN34_INTERNAL_4da41dac_4_k_cu_fb1c33334cuda3std3__48unexpectE)
_ZN34_INTERNAL_4da41dac_4_k_cu_fb1c33334cuda3std3__48unexpectE:
	.zero		1
	.type		_ZN34_INTERNAL_4da41dac_4_k_cu_fb1c33336thrust24THRUST_300001_SM_1000_NS8cuda_cub3parE,@object
	.size		_ZN34_INTERNAL_4da41dac_4_k_cu_fb1c33336thrust24THRUST_300001_SM_1000_NS8cuda_cub3parE,(.L_40 - _ZN34_INTERNAL_4da41dac_4_k_cu_fb1c33336thrust24THRUST_300001_SM_1000_NS8cuda_cub3parE)
_ZN34_INTERNAL_4da41dac_4_k_cu_fb1c33336thrust24THRUST_300001_SM_1000_NS8cuda_cub3parE:
	.zero		1
.L_40:


//--------------------- .nv.shared._ZN3cub18CUB_300001_SM_10006detail9transform16transform_kernelINS2_10policy_hubILb1EN4cuda3std3__45tupleIJN6thrust24THRUST_300001_SM_1000_NS7pointerIiNSA_8cuda_cub3tagENSA_11use_defaultESE_EEEEEE10policy1000EiNS7_10__identityENSA_10device_ptrIjEEJPiEEEvT0_iT1_T2_DpNS2_10kernel_argIT3_EE --------------------------
	.section	.nv.shared._ZN3cub18CUB_300001_SM_10006detail9transform16transform_kernelINS2_10policy_hubILb1EN4cuda3std3__45tupleIJN6thrust24THRUST_300001_SM_1000_NS7pointerIiNSA_8cuda_cub3tagENSA_11use_defaultESE_EEEEEE10policy1000EiNS7_10__identityENSA_10device_ptrIjEEJPiEEEvT0_iT1_T2_DpNS2_10kernel_argIT3_EE,"aw",@nobits
	.sectionflags	@""
	.align	16
	.zero		1024


//--------------------- .nv.shared._ZN3cub18CUB_300001_SM_10006detail6reduce28DeviceReduceSingleTileKernelINS2_10policy_hubIjyN4cuda3std3__44plusIvEEE10Policy1000EPjPiiS9_ijNS7_10__identityEEEvT0_T1_T2_T3_T4_T6_ --------------------------
	.section	.nv.shared._ZN3cub18CUB_300001_SM_10006detail6reduce28DeviceReduceSingleTileKernelINS2_10policy_hubIjyN4cuda3std3__44plusIvEEE10Policy1000EPjPiiS9_ijNS7_10__identityEEEvT0_T1_T2_T3_T4_T6_,"aw",@nobits
	.sectionflags	@""
	.align	16
.nv.shared._ZN3cub18CUB_300001_SM_10006detail6reduce28DeviceReduceSingleTileKernelINS2_10policy_hubIjyN4cuda3std3__44plusIvEEE10Policy1000EPjPiiS9_ijNS7_10__identityEEEvT0_T1_T2_T3_T4_T6_:
	.zero		1072


//--------------------- .nv.shared._ZN3cub18CUB_300001_SM_10006detail6reduce18DeviceReduceKernelINS2_10policy_hubIjyN4cuda3std3__44plusIvEEE10Policy1000EN6thrust24THRUST_300001_SM_1000_NS6detail15normal_iteratorINSD_10device_ptrIjEEEEyS9_jNS7_10__identityEEEvT0_PT3_T1_NS0_13GridEvenShareISN_EET2_T4_ --------------------------
	.section	.nv.shared._ZN3cub18CUB_300001_SM_10006detail6reduce18DeviceReduceKernelINS2_10policy_hubIjyN4cuda3std3__44plusIvEEE10Policy1000EN6thrust24THRUST_300001_SM_1000_NS6detail15normal_iteratorINSD_10device_ptrIjEEEEyS9_jNS7_10__identityEEEvT0_PT3_T1_NS0_13GridEvenShareISN_EET2_T4_,"aw",@nobits
	.sectionflags	@""
	.align	16
.nv.shared._ZN3cub18CUB_300001_SM_10006detail6reduce18DeviceReduceKernelINS2_10policy_hubIjyN4cuda3std3__44plusIvEEE10Policy1000EN6thrust24THRUST_300001_SM_1000_NS6detail15normal_iteratorINSD_10device_ptrIjEEEEyS9_jNS7_10__identityEEEvT0_PT3_T1_NS0_13GridEvenShareISN_EET2_T4_:
	.zero		1072


//--------------------- .nv.shared._ZN3cub18CUB_300001_SM_10006detail6reduce28DeviceReduceSingleTileKernelINS2_10policy_hubIjyN4cuda3std3__44plusIvEEE10Policy1000EN6thrust24THRUST_300001_SM_1000_NS6detail15normal_iteratorINSD_10device_ptrIjEEEEPiyS9_ijNS7_10__identityEEEvT0_T1_T2_T3_T4_T6_ --------------------------
	.section	.nv.shared._ZN3cub18CUB_300001_SM_10006detail6reduce28DeviceReduceSingleTileKernelINS2_10policy_hubIjyN4cuda3std3__44plusIvEEE10Policy1000EN6thrust24THRUST_300001_SM_1000_NS6detail15normal_iteratorINSD_10device_ptrIjEEEEPiyS9_ijNS7_10__identityEEEvT0_T1_T2_T3_T4_T6_,"aw",@nobits
	.sectionflags	@""
	.align	16
.nv.shared._ZN3cub18CUB_300001_SM_10006detail6reduce28DeviceReduceSingleTileKernelINS2_10policy_hubIjyN4cuda3std3__44plusIvEEE10Policy1000EN6thrust24THRUST_300001_SM_1000_NS6detail15normal_iteratorINSD_10device_ptrIjEEEEPiyS9_ijNS7_10__identityEEEvT0_T1_T2_T3_T4_T6_:
	.zero		1072


//--------------------- .nv.shared._ZN3cub18CUB_300001_SM_10006detail6reduce28DeviceReduceSingleTileKernelINS2_10policy_hubIjjN4cuda3std3__44plusIvEEE10Policy1000EPjPiiS9_ijNS7_10__identityEEEvT0_T1_T2_T3_T4_T6_ --------------------------
	.section	.nv.shared._ZN3cub18CUB_300001_SM_10006detail6reduce28DeviceReduceSingleTileKernelINS2_10policy_hubIjjN4cuda3std3__44plusIvEEE10Policy1000EPjPiiS9_ijNS7_10__identityEEEvT0_T1_T2_T3_T4_T6_,"aw",@nobits
	.sectionflags	@""
	.align	16
.nv.shared._ZN3cub18CUB_300001_SM_10006detail6reduce28DeviceReduceSingleTileKernelINS2_10policy_hubIjjN4cuda3std3__44plusIvEEE10Policy1000EPjPiiS9_ijNS7_10__identityEEEvT0_T1_T2_T3_T4_T6_:
	.zero		1072


//--------------------- .nv.shared._ZN3cub18CUB_300001_SM_10006detail6reduce18DeviceReduceKernelINS2_10policy_hubIjjN4cuda3std3__44plusIvEEE10Policy1000EN6thrust24THRUST_300001_SM_1000_NS6detail15normal_iteratorINSD_10device_ptrIjEEEEjS9_jNS7_10__identityEEEvT0_PT3_T1_NS0_13GridEvenShareISN_EET2_T4_ --------------------------
	.section	.nv.shared._ZN3cub18CUB_300001_SM_10006detail6reduce18DeviceReduceKernelINS2_10policy_hubIjjN4cuda3std3__44plusIvEEE10Policy1000EN6thrust24THRUST_300001_SM_1000_NS6detail15normal_iteratorINSD_10device_ptrIjEEEEjS9_jNS7_10__identityEEEvT0_PT3_T1_NS0_13GridEvenShareISN_EET2_T4_,"aw",@nobits
	.sectionflags	@""
	.align	16
.nv.shared._ZN3cub18CUB_300001_SM_10006detail6reduce18DeviceReduceKernelINS2_10policy_hubIjjN4cuda3std3__44plusIvEEE10Policy1000EN6thrust24THRUST_300001_SM_1000_NS6detail15normal_iteratorINSD_10device_ptrIjEEEEjS9_jNS7_10__identityEEEvT0_PT3_T1_NS0_13GridEvenShareISN_EET2_T4_:
	.zero		1072


//--------------------- .nv.shared._ZN3cub18CUB_300001_SM_10006detail6reduce28DeviceReduceSingleTileKernelINS2_10policy_hubIjjN4cuda3std3__44plusIvEEE10Policy1000EN6thrust24THRUST_300001_SM_1000_NS6detail15normal_iteratorINSD_10device_ptrIjEEEEPijS9_ijNS7_10__identityEEEvT0_T1_T2_T3_T4_T6_ --------------------------
	.section	.nv.shared._ZN3cub18CUB_300001_SM_10006detail6reduce28DeviceReduceSingleTileKernelINS2_10policy_hubIjjN4cuda3std3__44plusIvEEE10Policy1000EN6thrust24THRUST_300001_SM_1000_NS6detail15normal_iteratorINSD_10device_ptrIjEEEEPijS9_ijNS7_10__identityEEEvT0_T1_T2_T3_T4_T6_,"aw",@nobits
	.sectionflags	@""
	.align	16
.nv.shared._ZN3cub18CUB_300001_SM_10006detail6reduce28DeviceReduceSingleTileKernelINS2_10policy_hubIjjN4cuda3std3__44plusIvEEE10Policy1000EN6thrust24THRUST_300001_SM_1000_NS6detail15normal_iteratorINSD_10device_ptrIjEEEEPijS9_ijNS7_10__identityEEEvT0_T1_T2_T3_T4_T6_:
	.zero		1072


//--------------------- .nv.shared._ZN3cub18CUB_300001_SM_10006detail11EmptyKernelIvEEvv --------------------------
	.section	.nv.shared._ZN3cub18CUB_300001_SM_10006detail11EmptyKernelIvEEvv,"aw",@nobits
	.sectionflags	@""
	.align	16
	.zero		1024


//--------------------- .nv.shared._Z6kernel5PointS_PKb --------------------------
	.section	.nv.shared._Z6kernel5PointS_PKb,"aw",@nobits
	.sectionflags	@""
	.align	16
	.zero		1024


//--------------------- .nv.constant0._ZN3cub18CUB_300001_SM_10006detail9transform16transform_kernelINS2_10policy_hubILb1EN4cuda3std3__45tupleIJN6thrust24THRUST_300001_SM_1000_NS7pointerIiNSA_8cuda_cub3tagENSA_11use_defaultESE_EEEEEE10policy1000ElNS7_10__identityENSA_10device_ptrIjEEJPiEEEvT0_iT1_T2_DpNS2_10kernel_argIT3_EE --------------------------
	.section	.nv.constant0._ZN3cub18CUB_300001_SM_10006detail9transform16transform_kernelINS2_10policy_hubILb1EN4cuda3std3__45tupleIJN6thrust24THRUST_300001_SM_1000_NS7pointerIiNSA_8cuda_cub3tagENSA_11use_defaultESE_EEEEEE10policy1000ElNS7_10__identityENSA_10device_ptrIjEEJPiEEEvT0_iT1_T2_DpNS2_10kernel_argIT3_EE,"a",@progbits
	.sectionflags	@""
	.align	4
.nv.constant0._ZN3cub18CUB_300001_SM_10006detail9transform16transform_kernelINS2_10policy_hubILb1EN4cuda3std3__45tupleIJN6thrust24THRUST_300001_SM_1000_NS7pointerIiNSA_8cuda_cub3tagENSA_11use_defaultESE_EEEEEE10policy1000ElNS7_10__identityENSA_10device_ptrIjEEJPiEEEvT0_iT1_T2_DpNS2_10kernel_argIT3_EE:
	.zero		936


//--------------------- .nv.constant0._ZN3cub18CUB_300001_SM_10006detail9transform16transform_kernelINS2_10policy_hubILb1EN4cuda3std3__45tupleIJN6thrust24THRUST_300001_SM_1000_NS7pointerIiNSA_8cuda_cub3tagENSA_11use_defaultESE_EEEEEE10policy1000EiNS7_10__identityENSA_10device_ptrIjEEJPiEEEvT0_iT1_T2_DpNS2_10kernel_argIT3_EE --------------------------
	.section	.nv.constant0._ZN3cub18CUB_300001_SM_10006detail9transform16transform_kernelINS2_10policy_hubILb1EN4cuda3std3__45tupleIJN6thrust24THRUST_300001_SM_1000_NS7pointerIiNSA_8cuda_cub3tagENSA_11use_defaultESE_EEEEEE10policy1000EiNS7_10__identityENSA_10device_ptrIjEEJPiEEEvT0_iT1_T2_DpNS2_10kernel_argIT3_EE,"a",@progbits
	.sectionflags	@""
	.align	4
.nv.constant0._ZN3cub18CUB_300001_SM_10006detail9transform16transform_kernelINS2_10policy_hubILb1EN4cuda3std3__45tupleIJN6thrust24THRUST_300001_SM_1000_NS7pointerIiNSA_8cuda_cub3tagENSA_11use_defaultESE_EEEEEE10policy1000EiNS7_10__identityENSA_10device_ptrIjEEJPiEEEvT0_iT1_T2_DpNS2_10kernel_argIT3_EE:
	.zero		936


//--------------------- .nv.constant0._ZN3cub18CUB_300001_SM_10006detail6reduce28DeviceReduceSingleTileKernelINS2_10policy_hubIjyN4cuda3std3__44plusIvEEE10Policy1000EPjPiiS9_ijNS7_10__identityEEEvT0_T1_T2_T3_T4_T6_ --------------------------
	.section	.nv.constant0._ZN3cub18CUB_300001_SM_10006detail6reduce28DeviceReduceSingleTileKernelINS2_10policy_hubIjyN4cuda3std3__44plusIvEEE10Policy1000EPjPiiS9_ijNS7_10__identityEEEvT0_T1_T2_T3_T4_T6_,"a",@progbits
	.sectionflags	@""
	.align	4
.nv.constant0._ZN3cub18CUB_300001_SM_10006detail6reduce28DeviceReduceSingleTileKernelINS2_10policy_hubIjyN4cuda3std3__44plusIvEEE10Policy1000EPjPiiS9_ijNS7_10__identityEEEvT0_T1_T2_T3_T4_T6_:
	.zero		925


//--------------------- .nv.constant0._ZN3cub18CUB_300001_SM_10006detail6reduce18DeviceReduceKernelINS2_10policy_hubIjyN4cuda3std3__44plusIvEEE10Policy1000EN6thrust24THRUST_300001_SM_1000_NS6detail15normal_iteratorINSD_10device_ptrIjEEEEyS9_jNS7_10__identityEEEvT0_PT3_T1_NS0_13GridEvenShareISN_EET2_T4_ --------------------------
	.section	.nv.constant0._ZN3cub18CUB_300001_SM_10006detail6reduce18DeviceReduceKernelINS2_10policy_hubIjyN4cuda3std3__44plusIvEEE10Policy1000EN6thrust24THRUST_300001_SM_1000_NS6detail15normal_iteratorINSD_10device_ptrIjEEEEyS9_jNS7_10__identityEEEvT0_PT3_T1_NS0_13GridEvenShareISN_EET2_T4_,"a",@progbits
	.sectionflags	@""
	.align	4
.nv.constant0._ZN3cub18CUB_300001_SM_10006detail6reduce18DeviceReduceKernelINS2_10policy_hubIjyN4cuda3std3__44plusIvEEE10Policy1000EN6thrust24THRUST_300001_SM_1000_NS6detail15normal_iteratorINSD_10device_ptrIjEEEEyS9_jNS7_10__identityEEEvT0_PT3_T1_NS0_13GridEvenShareISN_EET2_T4_:
	.zero		994


//--------------------- .nv.constant0._ZN3cub18CUB_300001_SM_10006detail6reduce28DeviceReduceSingleTileKernelINS2_10policy_hubIjyN4cuda3std3__44plusIvEEE10Policy1000EN6thrust24THRUST_300001_SM_1000_NS6detail15normal_iteratorINSD_10device_ptrIjEEEEPiyS9_ijNS7_10__identityEEEvT0_T1_T2_T3_T4_T6_ --------------------------
	.section	.nv.constant0._ZN3cub18CUB_300001_SM_10006detail6reduce28DeviceReduceSingleTileKernelINS2_10policy_hubIjyN4cuda3std3__44plusIvEEE10Policy1000EN6thrust24THRUST_300001_SM_1000_NS6detail15normal_iteratorINSD_10device_ptrIjEEEEPiyS9_ijNS7_10__identityEEEvT0_T1_T2_T3_T4_T6_,"a",@progbits
	.sectionflags	@""
	.align	4
.nv.constant0._ZN3cub18CUB_300001_SM_10006detail6reduce28DeviceReduceSingleTileKernelINS2_10policy_hubIjyN4cuda3std3__44plusIvEEE10Policy1000EN6thrust24THRUST_300001_SM_1000_NS6detail15normal_iteratorINSD_10device_ptrIjEEEEPiyS9_ijNS7_10__identityEEEvT0_T1_T2_T3_T4_T6_:
	.zero		929


//--------------------- .nv.constant0._ZN3cub18CUB_300001_SM_10006detail6reduce28DeviceReduceSingleTileKernelINS2_10policy_hubIjjN4cuda3std3__44plusIvEEE10Policy1000EPjPiiS9_ijNS7_10__identityEEEvT0_T1_T2_T3_T4_T6_ --------------------------
	.section	.nv.constant0._ZN3cub18CUB_300001_SM_10006detail6reduce28DeviceReduceSingleTileKernelINS2_10policy_hubIjjN4cuda3std3__44plusIvEEE10Policy1000EPjPiiS9_ijNS7_10__identityEEEvT0_T1_T2_T3_T4_T6_,"a",@progbits
	.sectionflags	@""
	.align	4
.nv.constant0._ZN3cub18CUB_300001_SM_10006detail6reduce28DeviceReduceSingleTileKernelINS2_10policy_hubIjjN4cuda3std3__44plusIvEEE10Policy1000EPjPiiS9_ijNS7_10__identityEEEvT0_T1_T2_T3_T4_T6_:
	.zero		925


//--------------------- .nv.constant0._ZN3cub18CUB_300001_SM_10006detail6reduce18DeviceReduceKernelINS2_10policy_hubIjjN4cuda3std3__44plusIvEEE10Policy1000EN6thrust24THRUST_300001_SM_1000_NS6detail15normal_iteratorINSD_10device_ptrIjEEEEjS9_jNS7_10__identityEEEvT0_PT3_T1_NS0_13GridEvenShareISN_EET2_T4_ --------------------------
	.section	.nv.constant0._ZN3cub18CUB_300001_SM_10006detail6reduce18DeviceReduceKernelINS2_10policy_hubIjjN4cuda3std3__44plusIvEEE10Policy1000EN6thrust24THRUST_300001_SM_1000_NS6detail15normal_iteratorINSD_10device_ptrIjEEEEjS9_jNS7_10__identityEEEvT0_PT3_T1_NS0_13GridEvenShareISN_EET2_T4_,"a",@progbits
	.sectionflags	@""
	.align	4
.nv.constant0._ZN3cub18CUB_300001_SM_10006detail6reduce18DeviceReduceKernelINS2_10policy_hubIjjN4cuda3std3__44plusIvEEE10Policy1000EN6thrust24THRUST_300001_SM_1000_NS6detail15normal_iteratorINSD_10device_ptrIjEEEEjS9_jNS7_10__identityEEEvT0_PT3_T1_NS0_13GridEvenShareISN_EET2_T4_:
	.zero		958


//--------------------- .nv.constant0._ZN3cub18CUB_300001_SM_10006detail6reduce28DeviceReduceSingleTileKernelINS2_10policy_hubIjjN4cuda3std3__44plusIvEEE10Policy1000EN6thrust24THRUST_300001_SM_1000_NS6detail15normal_iteratorINSD_10device_ptrIjEEEEPijS9_ijNS7_10__identityEEEvT0_T1_T2_T3_T4_T6_ --------------------------
	.section	.nv.constant0._ZN3cub18CUB_300001_SM_10006detail6reduce28DeviceReduceSingleTileKernelINS2_10policy_hubIjjN4cuda3std3__44plusIvEEE10Policy1000EN6thrust24THRUST_300001_SM_1000_NS6detail15normal_iteratorINSD_10device_ptrIjEEEEPijS9_ijNS7_10__identityEEEvT0_T1_T2_T3_T4_T6_,"a",@progbits
	.sectionflags	@""
	.align	4
.nv.constant0._ZN3cub18CUB_300001_SM_10006detail6reduce28DeviceReduceSingleTileKernelINS2_10policy_hubIjjN4cuda3std3__44plusIvEEE10Policy1000EN6thrust24THRUST_300001_SM_1000_NS6detail15normal_iteratorINSD_10device_ptrIjEEEEPijS9_ijNS7_10__identityEEEvT0_T1_T2_T3_T4_T6_:
	.zero		925


//--------------------- .nv.constant0._ZN3cub18CUB_300001_SM_10006detail11EmptyKernelIvEEvv --------------------------
	.section	.nv.constant0._ZN3cub18CUB_300001_SM_10006detail11EmptyKernelIvEEvv,"a",@progbits
	.sectionflags	@""
	.align	4
.nv.constant0._ZN3cub18CUB_300001_SM_10006detail11EmptyKernelIvEEvv:
	.zero		896


//--------------------- .nv.constant0._Z6kernel5PointS_PKb --------------------------
	.section	.nv.constant0._Z6kernel5PointS_PKb,"a",@progbits
	.sectionflags	@""
	.align	4
.nv.constant0._Z6kernel5PointS_PKb:
	.zero		928


//--------------------- SYMBOLS --------------------------

	.type		.nv.reservedSmem.offset0,@object
	.size		.nv.reservedSmem.offset0,0x4
	.type		.nv.reservedSmem.cap,@object
	.size		.nv.reservedSmem.cap,0x4
